def attn_fwd(
    Q,
    K,
    V,
    Out,
    Lse,
    sm_scale,
    stride_qz,
    stride_qh,
    stride_qm,
    stride_qk,
    stride_kz,
    stride_kh,
    stride_kn,
    stride_kk,
    stride_vz,
    stride_vh,
    stride_vn,
    stride_vk,
    stride_oz,
    stride_oh,
    stride_om,
    stride_ok,
    seqlen_q,
    seqlen_k,
    BLOCK_M: tl.constexpr,
    BLOCK_N: tl.constexpr,
    HEAD_DIM: tl.constexpr,
    CAUSAL: tl.constexpr,
):
    start_m = tl.program_id(0)
    off_hz = tl.program_id(1)
    q_off = off_hz * stride_qh
    k_off = off_hz * stride_kh
    v_off = off_hz * stride_vh
    offs_m = start_m * BLOCK_M + tl.arange(0, BLOCK_M)
    offs_d = tl.arange(0, HEAD_DIM)
    offs_n = tl.arange(0, BLOCK_N)
    q_ptrs = Q + q_off + offs_m[:, None] * stride_qm + offs_d[None, :] * stride_qk
    k_ptrs = K + k_off + offs_d[:, None] * stride_kk + offs_n[None, :] * stride_kn
    v_ptrs = V + v_off + offs_n[:, None] * stride_vn + offs_d[None, :] * stride_vk
    m_i = tl.full([BLOCK_M], float("-inf"), dtype=tl.float32)
    l_i = tl.zeros([BLOCK_M], dtype=tl.float32) + 1.0
    acc = tl.zeros([BLOCK_M, HEAD_DIM], dtype=tl.float32)
    q = tl.load(q_ptrs)
    acc, l_i, m_i = _attn_fwd_inner(
        acc,
        l_i,
        m_i,
        q,
        k_ptrs,
        v_ptrs,
        sm_scale,
        stride_kn,
        stride_vn,
        start_m,
        seqlen_k,
        BLOCK_M,
        BLOCK_N,
        HEAD_DIM,
        CAUSAL,
    )
    acc = acc / l_i[:, None]
    lse = m_i + tl.math.log2(l_i) / 1.4426950408889634
    o_ptrs = (
        Out
        + off_hz * stride_oh
        + offs_m[:, None] * stride_om
        + offs_d[None, :] * stride_ok
    )
    tl.store(o_ptrs, acc.to(Out.dtype.element_ty))
    tl.store(Lse + off_hz * seqlen_q + offs_m, lse)

# config = {"BLOCK_M": 128, "BLOCK_N": 64, "HEAD_DIM": 512, "arch": "sm_80", "causal": false, "dtype": "fp16", "num_stages": 2, "num_warps": 8}
# arch = sm_80


// ===== COMPILED SASS (sm_80) =====

	.target	sm_80

	.elftype	@"ET_EXEC"


//--------------------- .note.nv.tkinfo           --------------------------
	.section	.note.nv.tkinfo,"",@"SHT_NOTE"
	.sectionflags	@"SHF_NOTE_NV_TKINFO"
	.tkinfo
        /*0018*/ 	.word	0x00000002
        /*0030*/ 	.string	""
        /*0030*/ 	.string	"ptxas"
        /*0030*/ 	.string	"Cuda compilation tools, release 13.0, V13.0.88"
        /*0030*/ 	.string	"Build cuda_13.0.r13.0/compiler.36424714_0"
        /*0030*/ 	.string	"-v  -suppress-debug-info  -lineinfo  -arch sm_80 "



//--------------------- .note.nv.cuinfo           --------------------------
	.section	.note.nv.cuinfo,"",@"SHT_NOTE"
	.sectionflags	@"SHF_NOTE_NV_CUINFO"
        /*0018*/ 	.short	0x0002
        /*001a*/ 	.short	0x0050
        /*001c*/ 	.short	0x0082
	.zero		2


//--------------------- .nv.info                  --------------------------
	.section	.nv.info,"",@"SHT_CUDA_INFO"
	.align	4


	//----- nvinfo : EIATTR_REGCOUNT
	.align		4
        /*0000*/ 	.byte	0x04, 0x2f
        /*0002*/ 	.short	(.L_2 - .L_1)
	.align		4
.L_1:
        /*0004*/ 	.word	index@(attn_fwd)
        /*0008*/ 	.word	0x00000020


	//----- nvinfo : EIATTR_FRAME_SIZE
	.align		4
.L_2:
        /*000c*/ 	.byte	0x04, 0x11
        /*000e*/ 	.short	(.L_4 - .L_3)
	.align		4
.L_3:
        /*0010*/ 	.word	index@(attn_fwd)
        /*0014*/ 	.word	0x00003460


	//----- nvinfo : EIATTR_MIN_STACK_SIZE
	.align		4
.L_4:
        /*0018*/ 	.byte	0x04, 0x12
        /*001a*/ 	.short	(.L_6 - .L_5)
	.align		4
.L_5:
        /*001c*/ 	.word	index@(attn_fwd)
        /*0020*/ 	.word	0x00003460
.L_6:


//--------------------- .nv.info.attn_fwd         --------------------------
	.section	.nv.info.attn_fwd,"",@"SHT_CUDA_INFO"
	.sectionflags	@""
	.align	4


	//----- nvinfo : EIATTR_CUDA_API_VERSION
	.align		4
        /*0000*/ 	.byte	0x04, 0x37
        /*0002*/ 	.short	(.L_8 - .L_7)
.L_7:
        /*0004*/ 	.word	0x00000082


	//----- nvinfo : EIATTR_SW2861232_WAR
	.align		4
.L_8:
        /*0008*/ 	.byte	0x01, 0x35
	.zero		2


	//----- nvinfo : EIATTR_PARAM_CBANK
	.align		4
        /*000c*/ 	.byte	0x04, 0x0a
        /*000e*/ 	.short	(.L_10 - .L_9)
	.align		4
.L_9:
        /*0010*/ 	.word	index@(.nv.constant0.attn_fwd)
        /*0014*/ 	.short	0x0160
        /*0016*/ 	.short	0x0088


	//----- nvinfo : EIATTR_CBANK_PARAM_SIZE
	.align		4
.L_10:
        /*0018*/ 	.byte	0x03, 0x19
        /*001a*/ 	.short	0x0088


	//----- nvinfo : EIATTR_KPARAM_INFO
	.align		4
        /*001c*/ 	.byte	0x04, 0x17
        /*001e*/ 	.short	(.L_12 - .L_11)
.L_11:
        /*0020*/ 	.word	0x00000000
        /*0024*/ 	.short	0x0019
        /*0026*/ 	.short	0x0080
        /*0028*/ 	.byte	0x00, 0xf4, 0x21, 0x00


	//----- nvinfo : EIATTR_KPARAM_INFO
	.align		4
.L_12:
        /*002c*/ 	.byte	0x04, 0x17
        /*002e*/ 	.short	(.L_14 - .L_13)
.L_13:
        /*0030*/ 	.word	0x00000000
        /*0034*/ 	.short	0x0018
        /*0036*/ 	.short	0x0078
        /*0038*/ 	.byte	0x00, 0xf4, 0x21, 0x00


	//----- nvinfo : EIATTR_KPARAM_INFO
	.align		4
.L_14:
        /*003c*/ 	.byte	0x04, 0x17
        /*003e*/ 	.short	(.L_16 - .L_15)
.L_15:
        /*0040*/ 	.word	0x00000000
        /*0044*/ 	.short	0x0017
        /*0046*/ 	.short	0x0070
        /*0048*/ 	.byte	0x00, 0xf0, 0x11, 0x00


	//----- nvinfo : EIATTR_KPARAM_INFO
	.align		4
.L_16:
        /*004c*/ 	.byte	0x04, 0x17
        /*004e*/ 	.short	(.L_18 - .L_17)
.L_17:
        /*0050*/ 	.word	0x00000000
        /*0054*/ 	.short	0x0016
        /*0056*/ 	.short	0x006c
        /*0058*/ 	.byte	0x00, 0xf0, 0x11, 0x00


	//----- nvinfo : EIATTR_KPARAM_INFO
	.align		4
.L_18:
        /*005c*/ 	.byte	0x04, 0x17
        /*005e*/ 	.short	(.L_20 - .L_19)
.L_19:
        /*0060*/ 	.word	0x00000000
        /*0064*/ 	.short	0x0015
        /*0066*/ 	.short	0x0068
        /*0068*/ 	.byte	0x00, 0xf0, 0x11, 0x00


	//----- nvinfo : EIATTR_KPARAM_INFO
	.align		4
.L_20:
        /*006c*/ 	.byte	0x04, 0x17
        /*006e*/ 	.short	(.L_22 - .L_21)
.L_21:
        /*0070*/ 	.word	0x00000000
        /*0074*/ 	.short	0x0014
        /*0076*/ 	.short	0x0064
        /*0078*/ 	.byte	0x00, 0xf0, 0x11, 0x00


	//----- nvinfo : EIATTR_KPARAM_INFO
	.align		4
.L_22:
        /*007c*/ 	.byte	0x04, 0x17
        /*007e*/ 	.short	(.L_24 - .L_23)
.L_23:
        /*0080*/ 	.word	0x00000000
        /*0084*/ 	.short	0x0013
        /*0086*/ 	.short	0x0060
        /*0088*/ 	.byte	0x00, 0xf0, 0x11, 0x00


	//----- nvinfo : EIATTR_KPARAM_INFO
	.align		4
.L_24:
        /*008c*/ 	.byte	0x04, 0x17
        /*008e*/ 	.short	(.L_26 - .L_25)
.L_25:
        /*0090*/ 	.word	0x00000000
        /*0094*/ 	.short	0x0012
        /*0096*/ 	.short	0x005c
        /*0098*/ 	.byte	0x00, 0xf0, 0x11, 0x00


	//----- nvinfo : EIATTR_KPARAM_INFO
	.align		4
.L_26:
        /*009c*/ 	.byte	0x04, 0x17
        /*009e*/ 	.short	(.L_28 - .L_27)
.L_27:
        /*00a0*/ 	.word	0x00000000
        /*00a4*/ 	.short	0x0011
        /*00a6*/ 	.short	0x0058
        /*00a8*/ 	.byte	0x00, 0xf0, 0x11, 0x00


	//----- nvinfo : EIATTR_KPARAM_INFO
	.align		4
.L_28:
        /*00ac*/ 	.byte	0x04, 0x17
        /*00ae*/ 	.short	(.L_30 - .L_29)
.L_29:
        /*00b0*/ 	.word	0x00000000
        /*00b4*/ 	.short	0x0010
        /*00b6*/ 	.short	0x0054
        /*00b8*/ 	.byte	0x00, 0xf0, 0x11, 0x00


	//----- nvinfo : EIATTR_KPARAM_INFO
	.align		4
.L_30:
        /*00bc*/ 	.byte	0x04, 0x17
        /*00be*/ 	.short	(.L_32 - .L_31)
.L_31:
        /*00c0*/ 	.word	0x00000000
        /*00c4*/ 	.short	0x000f
        /*00c6*/ 	.short	0x0050
        /*00c8*/ 	.byte	0x00, 0xf0, 0x11, 0x00


	//----- nvinfo : EIATTR_KPARAM_INFO
	.align		4
.L_32:
        /*00cc*/ 	.byte	0x04, 0x17
        /*00ce*/ 	.short	(.L_34 - .L_33)
.L_33:
        /*00d0*/ 	.word	0x00000000
        /*00d4*/ 	.short	0x000e
        /*00d6*/ 	.short	0x004c
        /*00d8*/ 	.byte	0x00, 0xf0, 0x11, 0x00


	//----- nvinfo : EIATTR_KPARAM_INFO
	.align		4
.L_34:
        /*00dc*/ 	.byte	0x04, 0x17
        /*00de*/ 	.short	(.L_36 - .L_35)
.L_35:
        /*00e0*/ 	.word	0x00000000
        /*00e4*/ 	.short	0x000d
        /*00e6*/ 	.short	0x0048
        /*00e8*/ 	.byte	0x00, 0xf0, 0x11, 0x00


	//----- nvinfo : EIATTR_KPARAM_INFO
	.align		4
.L_36:
        /*00ec*/ 	.byte	0x04, 0x17
        /*00ee*/ 	.short	(.L_38 - .L_37)
.L_37:
        /*00f0*/ 	.word	0x00000000
        /*00f4*/ 	.short	0x000c
        /*00f6*/ 	.short	0x0044
        /*00f8*/ 	.byte	0x00, 0xf0, 0x11, 0x00


	//----- nvinfo : EIATTR_KPARAM_INFO
	.align		4
.L_38:
        /*00fc*/ 	.byte	0x04, 0x17
        /*00fe*/ 	.short	(.L_40 - .L_39)
.L_39:
        /*0100*/ 	.word	0x00000000
        /*0104*/ 	.short	0x000b
        /*0106*/ 	.short	0x0040
        /*0108*/ 	.byte	0x00, 0xf0, 0x11, 0x00


	//----- nvinfo : EIATTR_KPARAM_INFO
	.align		4
.L_40:
        /*010c*/ 	.byte	0x04, 0x17
        /*010e*/ 	.short	(.L_42 - .L_41)
.L_41:
        /*0110*/ 	.word	0x00000000
        /*0114*/ 	.short	0x000a
        /*0116*/ 	.short	0x003c
        /*0118*/ 	.byte	0x00, 0xf0, 0x11, 0x00


	//----- nvinfo : EIATTR_KPARAM_INFO
	.align		4
.L_42:
        /*011c*/ 	.byte	0x04, 0x17
        /*011e*/ 	.short	(.L_44 - .L_43)
.L_43:
        /*0120*/ 	.word	0x00000000
        /*0124*/ 	.short	0x0009
        /*0126*/ 	.short	0x0038
        /*0128*/ 	.byte	0x00, 0xf0, 0x11, 0x00


	//----- nvinfo : EIATTR_KPARAM_INFO
	.align		4
.L_44:
        /*012c*/ 	.byte	0x04, 0x17
        /*012e*/ 	.short	(.L_46 - .L_45)
.L_45:
        /*0130*/ 	.word	0x00000000
        /*0134*/ 	.short	0x0008
        /*0136*/ 	.short	0x0034
        /*0138*/ 	.byte	0x00, 0xf0, 0x11, 0x00


	//----- nvinfo : EIATTR_KPARAM_INFO
	.align		4
.L_46:
        /*013c*/ 	.byte	0x04, 0x17
        /*013e*/ 	.short	(.L_48 - .L_47)
.L_47:
        /*0140*/ 	.word	0x00000000
        /*0144*/ 	.short	0x0007
        /*0146*/ 	.short	0x0030
        /*0148*/ 	.byte	0x00, 0xf0, 0x11, 0x00


	//----- nvinfo : EIATTR_KPARAM_INFO
	.align		4
.L_48:
        /*014c*/ 	.byte	0x04, 0x17
        /*014e*/ 	.short	(.L_50 - .L_49)
.L_49:
        /*0150*/ 	.word	0x00000000
        /*0154*/ 	.short	0x0006
        /*0156*/ 	.short	0x002c
        /*0158*/ 	.byte	0x00, 0xf0, 0x11, 0x00


	//----- nvinfo : EIATTR_KPARAM_INFO
	.align		4
.L_50:
        /*015c*/ 	.byte	0x04, 0x17
        /*015e*/ 	.short	(.L_52 - .L_51)
.L_51:
        /*0160*/ 	.word	0x00000000
        /*0164*/ 	.short	0x0005
        /*0166*/ 	.short	0x0028
        /*0168*/ 	.byte	0x00, 0xf0, 0x11, 0x00


	//----- nvinfo : EIATTR_KPARAM_INFO
	.align		4
.L_52:
        /*016c*/ 	.byte	0x04, 0x17
        /*016e*/ 	.short	(.L_54 - .L_53)
.L_53:
        /*0170*/ 	.word	0x00000000
        /*0174*/ 	.short	0x0004
        /*0176*/ 	.short	0x0020
        /*0178*/ 	.byte	0x00, 0xf4, 0x21, 0x00


	//----- nvinfo : EIATTR_KPARAM_INFO
	.align		4
.L_54:
        /*017c*/ 	.byte	0x04, 0x17
        /*017e*/ 	.short	(.L_56 - .L_55)
.L_55:
        /*0180*/ 	.word	0x00000000
        /*0184*/ 	.short	0x0003
        /*0186*/ 	.short	0x0018
        /*0188*/ 	.byte	0x00, 0xf4, 0x21, 0x00


	//----- nvinfo : EIATTR_KPARAM_INFO
	.align		4
.L_56:
        /*018c*/ 	.byte	0x04, 0x17
        /*018e*/ 	.short	(.L_58 - .L_57)
.L_57:
        /*0190*/ 	.word	0x00000000
        /*0194*/ 	.short	0x0002
        /*0196*/ 	.short	0x0010
        /*0198*/ 	.byte	0x00, 0xf4, 0x21, 0x00


	//----- nvinfo : EIATTR_KPARAM_INFO
	.align		4
.L_58:
        /*019c*/ 	.byte	0x04, 0x17
        /*019e*/ 	.short	(.L_60 - .L_59)
.L_59:
        /*01a0*/ 	.word	0x00000000
        /*01a4*/ 	.short	0x0001
        /*01a6*/ 	.short	0x0008
        /*01a8*/ 	.byte	0x00, 0xf4, 0x21, 0x00


	//----- nvinfo : EIATTR_KPARAM_INFO
	.align		4
.L_60:
        /*01ac*/ 	.byte	0x04, 0x17
        /*01ae*/ 	.short	(.L_62 - .L_61)
.L_61:
        /*01b0*/ 	.word	0x00000000
        /*01b4*/ 	.short	0x0000
        /*01b6*/ 	.short	0x0000
        /*01b8*/ 	.byte	0x00, 0xf4, 0x21, 0x00


	//----- nvinfo : EIATTR_MAXREG_COUNT
	.align		4
.L_62:
        /*01bc*/ 	.byte	0x03, 0x1b
        /*01be*/ 	.short	0x00ff


	//----- nvinfo : EIATTR_NUM_BARRIERS
	.align		4
        /*01c0*/ 	.byte	0x02, 0x4c
        /*01c2*/ 	.byte	0x01
	.zero		1


	//----- nvinfo : EIATTR_ANNOTATIONS
	.align		4
        /*01c4*/ 	.byte	0x04, 0x55
        /*01c6*/ 	.short	(.L_64 - .L_63)


	//   ....[0]....
.L_63:
        /*01c8*/ 	.word	0x00000001
        /*01cc*/ 	.byte	0x00, 0x01, 0x00, 0x00, 0x01, 0x00, 0x00, 0x00, 0x80, 0x02, 0x00, 0x00, 0x01, 0x00, 0x00, 0x00
        /* <DEDUP_REMOVED lines=1744> */
        /*6edc*/ 	.byte	0x70, 0xa5, 0x01, 0x00, 0x01, 0x00, 0x00, 0x00, 0x80, 0xa5, 0x01, 0x00


	//----- nvinfo : EIATTR_MERCURY_ISA_VERSION
	.align		4
.L_64:
        /*6ee8*/ 	.byte	0x03, 0x5f
        /*6eea*/ 	.short	0x0000


	//----- nvinfo : EIATTR_COOP_GROUP_MASK_REGIDS
	.align		4
        /*6eec*/ 	.byte	0x04, 0x29
        /*6eee*/ 	.short	(.L_66 - .L_65)


	//   ....[0]....
.L_65:
        /*6ef0*/ 	.word	0xffffffff


	//   ....[1]....
        /*6ef4*/ 	.word	0xffffffff


	//   ....[2]....
        /*6ef8*/ 	.word	0xffffffff


	//   ....[3]....
        /*6efc*/ 	.word	0xffffffff


	//   ....[4]....
        /*6f00*/ 	.word	0xffffffff


	//   ....[5]....
        /*6f04*/ 	.word	0xffffffff


	//   ....[6]....
        /*6f08*/ 	.word	0xffffffff


	//   ....[7]....
        /*6f0c*/ 	.word	0xffffffff


	//   ....[8]....
        /*6f10*/ 	.word	0xffffffff


	//   ....[9]....
        /*6f14*/ 	.word	0xffffffff


	//   ....[10]....
        /*6f18*/ 	.word	0xffffffff


	//   ....[11]....
        /*6f1c*/ 	.word	0xffffffff


	//   ....[12]....
        /*6f20*/ 	.word	0xffffffff


	//   ....[13]....
        /*6f24*/ 	.word	0xffffffff


	//   ....[14]....
        /*6f28*/ 	.word	0xffffffff


	//   ....[15]....
        /*6f2c*/ 	.word	0xffffffff


	//   ....[16]....
        /*6f30*/ 	.word	0xffffffff


	//   ....[17]....
        /*6f34*/ 	.word	0xffffffff


	//   ....[18]....
        /*6f38*/ 	.word	0xffffffff


	//   ....[19]....
        /*6f3c*/ 	.word	0xffffffff


	//   ....[20]....
        /*6f40*/ 	.word	0xffffffff


	//   ....[21]....
        /*6f44*/ 	.word	0xffffffff


	//   ....[22]....
        /*6f48*/ 	.word	0xffffffff


	//   ....[23]....
        /*6f4c*/ 	.word	0xffffffff


	//   ....[24]....
        /*6f50*/ 	.word	0xffffffff


	//   ....[25]....
        /*6f54*/ 	.word	0xffffffff


	//   ....[26]....
        /*6f58*/ 	.word	0xffffffff


	//   ....[27]....
        /*6f5c*/ 	.word	0xffffffff


	//   ....[28]....
        /*6f60*/ 	.word	0xffffffff


	//   ....[29]....
        /*6f64*/ 	.word	0xffffffff


	//   ....[30]....
        /*6f68*/ 	.word	0xffffffff


	//   ....[31]....
        /*6f6c*/ 	.word	0xffffffff


	//   ....[32]....
        /*6f70*/ 	.word	0xffffffff


	//   ....[33]....
        /*6f74*/ 	.word	0xffffffff


	//   ....[34]....
        /*6f78*/ 	.word	0xffffffff


	//   ....[35]....
        /*6f7c*/ 	.word	0xffffffff


	//   ....[36]....
        /*6f80*/ 	.word	0xffffffff


	//   ....[37]....
        /*6f84*/ 	.word	0xffffffff


	//   ....[38]....
        /*6f88*/ 	.word	0xffffffff


	//   ....[39]....
        /*6f8c*/ 	.word	0xffffffff


	//   ....[40]....
        /*6f90*/ 	.word	0xffffffff


	//   ....[41]....
        /*6f94*/ 	.word	0xffffffff


	//   ....[42]....
        /*6f98*/ 	.word	0xffffffff


	//   ....[43]....
        /*6f9c*/ 	.word	0xffffffff


	//   ....[44]....
        /*6fa0*/ 	.word	0xffffffff


	//   ....[45]....
        /*6fa4*/ 	.word	0xffffffff


	//   ....[46]....
        /*6fa8*/ 	.word	0xffffffff


	//   ....[47]....
        /*6fac*/ 	.word	0xffffffff


	//   ....[48]....
        /*6fb0*/ 	.word	0xffffffff


	//   ....[49]....
        /*6fb4*/ 	.word	0xffffffff


	//   ....[50]....
        /*6fb8*/ 	.word	0xffffffff


	//   ....[51]....
        /*6fbc*/ 	.word	0xffffffff


	//   ....[52]....
        /*6fc0*/ 	.word	0xffffffff


	//   ....[53]....
        /*6fc4*/ 	.word	0xffffffff


	//   ....[54]....
        /*6fc8*/ 	.word	0xffffffff


	//   ....[55]....
        /*6fcc*/ 	.word	0xffffffff


	//   ....[56]....
        /*6fd0*/ 	.word	0xffffffff


	//   ....[57]....
        /*6fd4*/ 	.word	0xffffffff


	//   ....[58]....
        /*6fd8*/ 	.word	0xffffffff


	//   ....[59]....
        /*6fdc*/ 	.word	0xffffffff


	//   ....[60]....
        /*6fe0*/ 	.word	0xffffffff


	//   ....[61]....
        /*6fe4*/ 	.word	0xffffffff


	//   ....[62]....
        /*6fe8*/ 	.word	0xffffffff


	//   ....[63]....
        /*6fec*/ 	.word	0xffffffff


	//   ....[64]....
        /*6ff0*/ 	.word	0xffffffff


	//   ....[65]....
        /*6ff4*/ 	.word	0xffffffff


	//   ....[66]....
        /*6ff8*/ 	.word	0xffffffff


	//   ....[67]....
        /*6ffc*/ 	.word	0xffffffff


	//   ....[68]....
        /*7000*/ 	.word	0xffffffff


	//   ....[69]....
        /*7004*/ 	.word	0xffffffff


	//   ....[70]....
        /*7008*/ 	.word	0xffffffff


	//   ....[71]....
        /*700c*/ 	.word	0xffffffff


	//   ....[72]....
        /*7010*/ 	.word	0xffffffff


	//   ....[73]....
        /*7014*/ 	.word	0xffffffff


	//   ....[74]....
        /*7018*/ 	.word	0xffffffff


	//   ....[75]....
        /*701c*/ 	.word	0xffffffff


	//   ....[76]....
        /*7020*/ 	.word	0xffffffff


	//   ....[77]....
        /*7024*/ 	.word	0xffffffff


	//   ....[78]....
        /*7028*/ 	.word	0xffffffff


	//   ....[79]....
        /*702c*/ 	.word	0xffffffff


	//   ....[80]....
        /*7030*/ 	.word	0xffffffff


	//   ....[81]....
        /*7034*/ 	.word	0xffffffff


	//   ....[82]....
        /*7038*/ 	.word	0xffffffff


	//   ....[83]....
        /*703c*/ 	.word	0xffffffff


	//   ....[84]....
        /*7040*/ 	.word	0xffffffff


	//   ....[85]....
        /*7044*/ 	.word	0xffffffff


	//   ....[86]....
        /*7048*/ 	.word	0xffffffff


	//   ....[87]....
        /*704c*/ 	.word	0xffffffff


	//----- nvinfo : EIATTR_COOP_GROUP_INSTR_OFFSETS
	.align		4
.L_66:
        /*7050*/ 	.byte	0x04, 0x28
        /*7052*/ 	.short	(.L_68 - .L_67)


	//   ....[0]....
.L_67:
        /*7054*/ 	.word	0x00025030


	//   ....[1]....
        /*7058*/ 	.word	0x00025050


	//   ....[2]....
        /*705c*/ 	.word	0x00025090


	//   ....[3]....
        /*7060*/ 	.word	0x000250c0


	//   ....[4]....
        /*7064*/ 	.word	0x000251b0


	//   ....[5]....
        /*7068*/ 	.word	0x000251c0


	//   ....[6]....
        /*706c*/ 	.word	0x000251d0


	//   ....[7]....
        /*7070*/ 	.word	0x00025210


	//   ....[8]....
        /*7074*/ 	.word	0x00025220


	//   ....[9]....
        /*7078*/ 	.word	0x00025260


	//   ....[10]....
        /*707c*/ 	.word	0x000252c0


	//   ....[11]....
        /*7080*/ 	.word	0x000252e0


	//   ....[12]....
        /*7084*/ 	.word	0x00025350


	//   ....[13]....
        /*7088*/ 	.word	0x000253c0


	//   ....[14]....
        /*708c*/ 	.word	0x000253d0


	//   ....[15]....
        /*7090*/ 	.word	0x000253f0


	//   ....[16]....
        /*7094*/ 	.word	0x00025400


	//   ....[17]....
        /*7098*/ 	.word	0x00025410


	//   ....[18]....
        /*709c*/ 	.word	0x00025420


	//   ....[19]....
        /*70a0*/ 	.word	0x00025430


	//   ....[20]....
        /*70a4*/ 	.word	0x00025440


	//   ....[21]....
        /*70a8*/ 	.word	0x00025480


	//   ....[22]....
        /*70ac*/ 	.word	0x000254a0


	//   ....[23]....
        /*70b0*/ 	.word	0x000254e0


	//   ....[24]....
        /*70b4*/ 	.word	0x000254f0


	//   ....[25]....
        /*70b8*/ 	.word	0x00025540


	//   ....[26]....
        /*70bc*/ 	.word	0x00025550


	//   ....[27]....
        /*70c0*/ 	.word	0x00025560


	//   ....[28]....
        /*70c4*/ 	.word	0x00025570


	//   ....[29]....
        /*70c8*/ 	.word	0x000255c0


	//   ....[30]....
        /*70cc*/ 	.word	0x000255d0


	//   ....[31]....
        /*70d0*/ 	.word	0x000255e0


	//   ....[32]....
        /*70d4*/ 	.word	0x00025950


	//   ....[33]....
        /*70d8*/ 	.word	0x00025960


	//   ....[34]....
        /*70dc*/ 	.word	0x00025970


	//   ....[35]....
        /*70e0*/ 	.word	0x000259b0


	//   ....[36]....
        /*70e4*/ 	.word	0x000259c0


	//   ....[37]....
        /*70e8*/ 	.word	0x000259f0


	//   ....[38]....
        /*70ec*/ 	.word	0x00025a30


	//   ....[39]....
        /*70f0*/ 	.word	0x00025a60


	//   ....[40]....
        /*70f4*/ 	.word	0x00025a90


	//   ....[41]....
        /*70f8*/ 	.word	0x00025b10


	//   ....[42]....
        /*70fc*/ 	.word	0x00025b30


	//   ....[43]....
        /*7100*/ 	.word	0x00025b50


	//   ....[44]....
        /*7104*/ 	.word	0x00026a70


	//   ....[45]....
        /*7108*/ 	.word	0x00026b00


	//   ....[46]....
        /*710c*/ 	.word	0x00026b40


	//   ....[47]....
        /*7110*/ 	.word	0x00026bc0


	//   ....[48]....
        /*7114*/ 	.word	0x00026bd0


	//   ....[49]....
        /*7118*/ 	.word	0x00026c90


	//   ....[50]....
        /*711c*/ 	.word	0x00026ce0


	//   ....[51]....
        /*7120*/ 	.word	0x00026cf0


	//   ....[52]....
        /*7124*/ 	.word	0x00026d40


	//   ....[53]....
        /*7128*/ 	.word	0x00026d50


	//   ....[54]....
        /*712c*/ 	.word	0x00026d70


	//   ....[55]....
        /*7130*/ 	.word	0x00026dd0


	//   ....[56]....
        /*7134*/ 	.word	0x00026e70


	//   ....[57]....
        /*7138*/ 	.word	0x00026e80


	//   ....[58]....
        /*713c*/ 	.word	0x00026eb0


	//   ....[59]....
        /*7140*/ 	.word	0x00026ec0


	//   ....[60]....
        /*7144*/ 	.word	0x00026ed0


	//   ....[61]....
        /*7148*/ 	.word	0x00026ee0


	//   ....[62]....
        /*714c*/ 	.word	0x00026ef0


	//   ....[63]....
        /*7150*/ 	.word	0x00026f00


	//   ....[64]....
        /*7154*/ 	.word	0x00026f10


	//   ....[65]....
        /*7158*/ 	.word	0x00026f40


	//   ....[66]....
        /*715c*/ 	.word	0x00026fa0


	//   ....[67]....
        /*7160*/ 	.word	0x00026fc0


	//   ....[68]....
        /*7164*/ 	.word	0x00026fd0


	//   ....[69]....
        /*7168*/ 	.word	0x00026fe0


	//   ....[70]....
        /*716c*/ 	.word	0x00026ff0


	//   ....[71]....
        /*7170*/ 	.word	0x00027010


	//   ....[72]....
        /*7174*/ 	.word	0x00027020


	//   ....[73]....
        /*7178*/ 	.word	0x00027030


	//   ....[74]....
        /*717c*/ 	.word	0x00027040


	//   ....[75]....
        /*7180*/ 	.word	0x00027050


	//   ....[76]....
        /*7184*/ 	.word	0x00027380


	//   ....[77]....
        /*7188*/ 	.word	0x00027390


	//   ....[78]....
        /*718c*/ 	.word	0x000273a0


	//   ....[79]....
        /*7190*/ 	.word	0x000273e0


	//   ....[80]....
        /*7194*/ 	.word	0x000273f0


	//   ....[81]....
        /*7198*/ 	.word	0x00027400


	//   ....[82]....
        /*719c*/ 	.word	0x00027440


	//   ....[83]....
        /*71a0*/ 	.word	0x00027450


	//   ....[84]....
        /*71a4*/ 	.word	0x00027460


	//   ....[85]....
        /*71a8*/ 	.word	0x000274f0


	//   ....[86]....
        /*71ac*/ 	.word	0x00027510


	//   ....[87]....
        /*71b0*/ 	.word	0x00027530


	//----- nvinfo : EIATTR_EXIT_INSTR_OFFSETS
	.align		4
.L_68:
        /*71b4*/ 	.byte	0x04, 0x1c
        /*71b6*/ 	.short	(.L_70 - .L_69)


	//   ....[0]....
.L_69:
        /*71b8*/ 	.word	0x00053670


	//   ....[1]....
        /*71bc*/ 	.word	0x00053740


	//----- nvinfo : EIATTR_REQNTID
	.align		4
.L_70:
        /*71c0*/ 	.byte	0x04, 0x10
        /*71c2*/ 	.short	(.L_72 - .L_71)
.L_71:
        /*71c4*/ 	.word	0x00000100
        /*71c8*/ 	.word	0x00000001
        /*71cc*/ 	.word	0x00000001
.L_72:


//--------------------- .nv.callgraph             --------------------------
	.section	.nv.callgraph,"",@"SHT_CUDA_CALLGRAPH"
	.align	4
	.sectionentsize	8
	.align		4
        /*0000*/ 	.word	0x00000000
	.align		4
        /*0004*/ 	.word	0xffffffff
	.align		4
        /*0008*/ 	.word	0x00000000
	.align		4
        /*000c*/ 	.word	0xfffffffe
	.align		4
        /*0010*/ 	.word	0x00000000
	.align		4
        /*0014*/ 	.word	0xfffffffd
	.align		4
        /*0018*/ 	.word	0x00000000
	.align		4
        /*001c*/ 	.word	0xfffffffc


//--------------------- .nv.rel.action            --------------------------
	.section	.nv.rel.action,"",@"SHT_CUDA_RELOCINFO"
	.align	8
	.sectionentsize	8
        /*0000*/ 	.byte	0x73, 0x00, 0x00, 0x00, 0x00, 0x00, 0x00, 0x00, 0x00, 0x00, 0x00, 0x11, 0x25, 0x00, 0x05, 0x36


//--------------------- .nv.constant4             --------------------------
	.section	.nv.constant4,"a",@progbits
	.align	8
	.align		8
.nv.constant4:
        /*0000*/ 	.dword	_$_str


//--------------------- .nv.constant0.attn_fwd    --------------------------
	.section	.nv.constant0.attn_fwd,"a",@progbits
	.sectionflags	@""
	.align	4
.nv.constant0.attn_fwd:
	.zero		488


//--------------------- .text.attn_fwd            --------------------------
	.section	.text.attn_fwd,"ax",@progbits
	.sectioninfo	@"SHI_REGISTERS=32"
	.align	128
        .global         attn_fwd
        .type           attn_fwd,@function
        .size           attn_fwd,(.L_x_3 - attn_fwd)
        .other          attn_fwd,@"STO_CUDA_ENTRY STV_DEFAULT"
attn_fwd:
.text.attn_fwd:
[----:B------:R-:W-:-:S04]  /*0000*/  IMAD.MOV.U32 R1, RZ, RZ, c[0x0][0x28] ;  /* 0x00000a00ff017624 */ /* 0x000fc800078e00ff */
[----:B------:R-:W0:Y:S01]  /*0010*/  S2R R12, SR_TID.X ;  /* 0x00000000000c7919 */ /* 0x000e220000002100 */
[----:B------:R-:W-:Y:S01]  /*0020*/  IADD3 R1, R1, -0x3460, RZ ;  /* 0xffffcba001017810 */ /* 0x000fe20007ffe0ff */
[----:B------:R-:W-:Y:S02]  /*0030*/  ULDC.64 UR4, c[0x0][0x118] ;  /* 0x0000460000047ab9 */ /* 0x000fe40000000a00 */
[----:B------:R-:W1:Y:S04]  /*0040*/  S2R R10, SR_CTAID.X ;  /* 0x00000000000a7919 */ /* 0x000e680000002500 */
[----:B------:R-:W2:Y:S01]  /*0050*/  S2R R27, SR_CTAID.Y ;  /* 0x00000000001b7919 */ /* 0x000ea20000002600 */
[----:B0-----:R-:W-:-:S04]  /*0060*/  SHF.R.U32.HI R0, RZ, 0x7, R12 ;  /* 0x00000007ff007819 */ /* 0x001fc8000001160c */
[----:B------:R-:W-:Y:S01]  /*0070*/  SGXT.U32 R2, R0, 0x1 ;  /* 0x000000010002781a */ /* 0x000fe20000000000 */
[----:B------:R-:W-:-:S04]  /*0080*/  IMAD.MOV.U32 R0, RZ, RZ, c[0x0][0x198] ;  /* 0x00006600ff007624 */ /* 0x000fc800078e00ff */
[----:B------:R-:W-:-:S05]  /*0090*/  IMAD R11, R2, c[0x0][0x198], RZ ;  /* 0x00006600020b7a24 */ /* 0x000fca00078e02ff */
[----:B------:R-:W-:-:S05]  /*00a0*/  LEA R13, R0, R11, 0x1 ;  /* 0x0000000b000d7211 */ /* 0x000fca00078e08ff */
[----:B------:R-:W-:-:S04]  /*00b0*/  IMAD R15, R0, 0x2, R13 ;  /* 0x00000002000f7824 */ /* 0x000fc800078e020d */
[----:B------:R-:W-:-:S05]  /*00c0*/  IMAD R23, R0, 0x2, R15 ;  /* 0x0000000200177824 */ /* 0x000fca00078e020f */
[----:B------:R-:W-:-:S05]  /*00d0*/  LEA R28, R0, R23, 0x1 ;  /* 0x00000017001c7211 */ /* 0x000fca00078e08ff */
[----:B------:R-:W-:-:S04]  /*00e0*/  IMAD R21, R0, 0x2, R28 ;  /* 0x0000000200157824 */ /* 0x000fc800078e021c */
[----:B------:R-:W-:Y:S01]  /*00f0*/  IMAD R19, R0, 0x2, R21 ;  /* 0x0000000200137824 */ /* 0x000fe200078e0215 */
[----:B------:R0:W-:Y:S01]  /*0100*/  STL [R1+0x12f8], R21 ;  /* 0x0012f81501007387 */ /* 0x0001e20000100800 */
[----:B------:R-:W-:-:S04]  /*0110*/  LOP3.LUT R0, R12, 0x7f, RZ, 0xc0, !PT ;  /* 0x0000007f0c007812 */ /* 0x000fc800078ec0ff */
[----:B-1----:R-:W-:Y:S01]  /*0120*/  LEA R26, R10, R0, 0x7 ;  /* 0x000000000a1a7211 */ /* 0x002fe200078e38ff */
[----:B--2---:R-:W-:Y:S02]  /*0130*/  IMAD R10, R27, c[0x0][0x190], RZ ;  /* 0x000064001b0a7a24 */ /* 0x004fe400078e02ff */
[----:B------:R-:W-:Y:S01]  /*0140*/  IMAD.SHL.U32 R0, R0, 0x2, RZ ;  /* 0x0000000200007824 */ /* 0x000fe200078e00ff */
[----:B0-----:R-:W-:Y:S01]  /*0150*/  MOV R21, c[0x0][0x198] ;  /* 0x0000660000157a02 */ /* 0x001fe20000000f00 */
[----:B------:R-:W-:-:S04]  /*0160*/  IMAD R27, R26, c[0x0][0x194], RZ ;  /* 0x000065001a1b7a24 */ /* 0x000fc800078e02ff */
[----:B------:R-:W-:-:S04]  /*0170*/  IMAD R17, R21, 0x2, R19 ;  /* 0x0000000215117824 */ /* 0x000fc800078e0213 */
[----:B------:R-:W-:-:S05]  /*0180*/  IMAD R16, R21, 0x2, R17 ;  /* 0x0000000215107824 */ /* 0x000fca00078e0211 */
[----:B------:R-:W-:-:S05]  /*0190*/  LEA R18, R21, R16, 0x1 ;  /* 0x0000001015127211 */ /* 0x000fca00078e08ff */
        /* <DEDUP_REMOVED lines=14> */
[----:B------:R0:W-:Y:S04]  /*0280*/  STL [R1+0x4], R14 ;  /* 0x0000040e01007387 */ /* 0x0001e80000100800 */
[----:B------:R1:W-:Y:S01]  /*0290*/  STL [R1+0xd1c], R26 ;  /* 0x000d1c1a01007387 */ /* 0x0003e20000100800 */
[----:B0-----:R-:W-:-:S04]  /*02a0*/  IMAD R14, R21, 0x2, R14 ;  /* 0x00000002150e7824 */ /* 0x001fc800078e020e */
[C---:B-1----:R-:W-:Y:S01]  /*02b0*/  IMAD R26, R21.reuse, 0x2, R14 ;  /* 0x00000002151a7824 */ /* 0x042fe200078e020e */
[----:B------:R0:W-:Y:S04]  /*02c0*/  STL [R1], R14 ;  /* 0x0000000e01007387 */ /* 0x0001e80000100800 */
[----:B------:R1:W-:Y:S01]  /*02d0*/  STL [R1+0x8], R26 ;  /* 0x0000081a01007387 */ /* 0x0003e20000100800 */
[----:B0-----:R-:W-:Y:S02]  /*02e0*/  SHF.R.S32.HI R14, RZ, 0x7, R12 ;  /* 0x00000007ff0e7819 */ /* 0x001fe4000001140c */
[----:B------:R-:W-:Y:S01]  /*02f0*/  SHF.L.U32 R12, R10, 0x1, RZ ;  /* 0x000000010a0c7819 */ /* 0x000fe200000006ff */
[----:B------:R-:W-:Y:S02]  /*0300*/  IMAD R10, R21, 0x2, R26 ;  /* 0x00000002150a7824 */ /* 0x000fe400078e021a */
[----:B-1----:R-:W-:-:S02]  /*0310*/  IMAD.SHL.U32 R26, R27, 0x2, RZ ;  /* 0x000000021b1a7824 */ /* 0x002fc400078e00ff */
[----:B------:R-:W-:Y:S01]  /*0320*/  IMAD.HI R27, R27, 0x2, RZ ;  /* 0x000000021b1b7827 */ /* 0x000fe200078e02ff */
[----:B------:R0:W-:Y:S02]  /*0330*/  STL [R1+0xc], R10 ;  /* 0x00000c0a01007387 */ /* 0x0001e40000100800 */
[----:B------:R-:W-:Y:S02]  /*0340*/  IADD3 R26, P0, P1, R26, c[0x0][0x160], R12 ;  /* 0x000058001a1a7a10 */ /* 0x000fe4000791e00c */
[----:B------:R-:W-:-:S04]  /*0350*/  SGXT R12, R14, 0x1 ;  /* 0x000000010e0c781a */ /* 0x000fc80000000200 */
[----:B------:R-:W-:Y:S02]  /*0360*/  LOP3.LUT R0, R0, 0x110, R12, 0x78, !PT ;  /* 0x0000011000007812 */ /* 0x000fe400078e780c */
[----:B0-----:R-:W-:-:S05]  /*0370*/  LEA R10, R21, R10, 0x1 ;  /* 0x0000000a150a7211 */ /* 0x001fca00078e08ff */
[----:B------:R0:W-:Y:S01]  /*0380*/  STL [R1+0x28], R10 ;  /* 0x0000280a01007387 */ /* 0x0001e20000100800 */
[----:B------:R-:W-:-:S05]  /*0390*/  IMAD R21, R21, 0x2, R10 ;  /* 0x0000000215157824 */ /* 0x000fca00078e020a */
[----:B------:R-:W-:Y:S04]  /*03a0*/  STL [R1+0x24], R21 ;  /* 0x0000241501007387 */ /* 0x000fe80000100800 */
[----:B0-----:R-:W0:Y:S04]  /*03b0*/  S2R R10, SR_CTAID.Y ;  /* 0x00000000000a7919 */ /* 0x001e280000002600 */
[----:B------:R1:W-:Y:S02]  /*03c0*/  STL [R1+0x1290], R0 ;  /* 0x0012900001007387 */ /* 0x0003e40000100800 */
[----:B-1----:R-:W-:-:S05]  /*03d0*/  MOV R0, c[0x0][0x198] ;  /* 0x0000660000007a02 */ /* 0x002fca0000000f00 */
[----:B------:R-:W-:-:S04]  /*03e0*/  IMAD R14, R0, 0x2, R21 ;  /* 0x00000002000e7824 */ /* 0x000fc800078e0215 */
[----:B------:R-:W-:Y:S01]  /*03f0*/  IMAD R21, R0, 0x2, R14 ;  /* 0x0000000200157824 */ /* 0x000fe200078e020e */
[----:B------:R-:W-:Y:S01]  /*0400*/  STL [R1+0x30], R14 ;  /* 0x0000300e01007387 */ /* 0x000fe20000100800 */
[----:B0-----:R-:W-:-:S03]  /*0410*/  IMAD R10, R10, c[0x0][0x190], RZ ;  /* 0x000064000a0a7a24 */ /* 0x001fc600078e02ff */
[----:B------:R0:W-:Y:S01]  /*0420*/  STL [R1+0x3c], R21 ;  /* 0x00003c1501007387 */ /* 0x0001e20000100800 */
[----:B------:R-:W-:-:S05]  /*0430*/  IMAD.HI R10, R10, 0x2, RZ ;  /* 0x000000020a0a7827 */ /* 0x000fca00078e02ff */
[----:B------:R-:W-:Y:S02]  /*0440*/  IADD3.X R27, R27, c[0x0][0x164], R10, P0, P1 ;  /* 0x000059001b1b7a10 */ /* 0x000fe400007e240a */
[-C--:B------:R-:W-:Y:S02]  /*0450*/  LEA R10, P0, R11, R26.reuse, 0x1 ;  /* 0x0000001a0b0a7211 */ /* 0x080fe400078008ff */
[-C--:B------:R-:W-:Y:S02]  /*0460*/  LEA R12, P1, R13, R26.reuse, 0x1 ;  /* 0x0000001a0d0c7211 */ /* 0x080fe400078208ff */
[-C--:B------:R-:W-:Y:S02]  /*0470*/  LEA.HI.X.SX32 R11, R11, R27.reuse, 0x1, P0 ;  /* 0x0000001b0b0b7211 */ /* 0x080fe400000f0eff */
[----:B------:R-:W-:Y:S02]  /*0480*/  LEA.HI.X.SX32 R13, R13, R27, 0x1, P1 ;  /* 0x0000001b0d0d7211 */ /* 0x000fe400008f0eff */
[----:B0-----:R-:W-:Y:S01]  /*0490*/  LEA R21, R0, R21, 0x1 ;  /* 0x0000001500157211 */ /* 0x001fe200078e08ff */
[----:B------:R0:W2:Y:S01]  /*04a0*/  LDG.E.U16 R10, [R10.64] ;  /* 0x000000040a0a7981 */ /* 0x0000a2000c1e1500 */
[----:B------:R-:W-:-:S03]  /*04b0*/  LEA R14, P0, R15, R26, 0x1 ;  /* 0x0000001a0f0e7211 */ /* 0x000fc600078008ff */
[----:B------:R1:W3:Y:S01]  /*04c0*/  LDG.E.U16 R12, [R12.64] ;  /* 0x000000040c0c7981 */ /* 0x0002e2000c1e1500 */
[----:B0-----:R-:W-:Y:S01]  /*04d0*/  IMAD R11, R0, 0x2, R21 ;  /* 0x00000002000b7824 */ /* 0x001fe200078e0215 */
[----:B------:R-:W-:Y:S02]  /*04e0*/  LEA.HI.X.SX32 R15, R15, R27, 0x1, P0 ;  /* 0x0000001b0f0f7211 */ /* 0x000fe400000f0eff */
[----:B------:R0:W-:Y:S01]  /*04f0*/  STL [R1+0x5c], R21 ;  /* 0x00005c1501007387 */ /* 0x0001e20000100800 */
[----:B-1----:R-:W-:-:S03]  /*0500*/  IMAD.MOV.U32 R13, RZ, RZ, R11 ;  /* 0x000000ffff0d7224 */ /* 0x002fc600078e000b */
[----:B------:R-:W4:Y:S04]  /*0510*/  LDG.E.U16 R15, [R14.64] ;  /* 0x000000040e0f7981 */ /* 0x000f28000c1e1500 */
[----:B0-----:R-:W5:Y:S04]  /*0520*/  LDL.LU R21, [R1+0x12f8] ;  /* 0x0012f80001157983 */ /* 0x001f680000300800 */
[----:B------:R0:W-:Y:S02]  /*0530*/  STL [R1+0x4c], R11 ;  /* 0x00004c0b01007387 */ /* 0x0001e40000100800 */
[----:B0-----:R-:W-:-:S05]  /*0540*/  LEA R11, R0, R13, 0x1 ;  /* 0x0000000d000b7211 */ /* 0x001fca00078e08ff */
[----:B------:R-:W-:Y:S01]  /*0550*/  IMAD.MOV.U32 R13, RZ, RZ, R11 ;  /* 0x000000ffff0d7224 */ /* 0x000fe200078e000b */
[----:B--2---:R0:W-:Y:S04]  /*0560*/  STL [R1+0xdc], R10 ;  /* 0x0000dc0a01007387 */ /* 0x0041e80000100800 */
[----:B---3--:R1:W-:Y:S01]  /*0570*/  STL [R1+0x4a4], R12 ;  /* 0x0004a40c01007387 */ /* 0x0083e20000100800 */
[----:B0-----:R-:W-:-:S03]  /*0580*/  LEA R10, P0, R23, R26, 0x1 ;  /* 0x0000001a170a7211 */ /* 0x001fc600078008ff */
[----:B------:R0:W-:Y:S01]  /*0590*/  STL [R1+0x54], R11 ;  /* 0x0000540b01007387 */ /* 0x0001e20000100800 */
[----:B-1----:R-:W-:Y:S02]  /*05a0*/  LEA R12, P1, R28, R26, 0x1 ;  /* 0x0000001a1c0c7211 */ /* 0x002fe400078208ff */
[-C--:B0-----:R-:W-:Y:S01]  /*05b0*/  LEA.HI.X.SX32 R11, R23, R27.reuse, 0x1, P0 ;  /* 0x0000001b170b7211 */ /* 0x081fe200000f0eff */
[----:B------:R-:W-:Y:S01]  /*05c0*/  IMAD R23, R0, 0x2, R13 ;  /* 0x0000000200177824 */ /* 0x000fe200078e020d */
[----:B------:R-:W-:-:S03]  /*05d0*/  LEA.HI.X.SX32 R13, R28, R27, 0x1, P1 ;  /* 0x0000001b1c0d7211 */ /* 0x000fc600008f0eff */
[----:B------:R-:W2:Y:S04]  /*05e0*/  LDG.E.U16 R28, [R10.64] ;  /* 0x000000040a1c7981 */ /* 0x000ea8000c1e1500 */
[----:B----4-:R-:W-:Y:S04]  /*05f0*/  STL [R1+0x4a0], R15 ;  /* 0x0004a00f01007387 */ /* 0x010fe80000100800 */
[----:B------:R0:W-:Y:S01]  /*0600*/  STL [R1+0x60], R23 ;  /* 0x0000601701007387 */ /* 0x0001e20000100800 */
[----:B-----5:R-:W-:Y:S02]  /*0610*/  LEA R14, P0, R21, R26, 0x1 ;  /* 0x0000001a150e7211 */ /* 0x020fe400078008ff */
[----:B0-----:R-:W-:-:S02]  /*0620*/  LEA R23, R0, R23, 0x1 ;  /* 0x0000001700177211 */ /* 0x001fc400078e08ff */
[----:B------:R-:W-:-:S03]  /*0630*/  LEA.HI.X.SX32 R15, R21, R27, 0x1, P0 ;  /* 0x0000001b150f7211 */ /* 0x000fc600000f0eff */
[----:B------:R0:W-:Y:S02]  /*0640*/  STL [R1+0xc4], R23 ;  /* 0x0000c41701007387 */ /* 0x0001e40000100800 */
[----:B0-----:R-:W-:-:S04]  /*0650*/  IMAD R23, R0, 0x2, R23 ;  /* 0x0000000200177824 */ /* 0x001fc800078e0217 */
[----:B------:R-:W-:Y:S01]  /*0660*/  IMAD R21, R0, 0x2, R23 ;  /* 0x0000000200157824 */ /* 0x000fe200078e0217 */
[----:B--2---:R0:W-:Y:S04]  /*0670*/  STL [R1+0x49c], R28 ;  /* 0x00049c1c01007387 */ /* 0x0041e80000100800 */
[----:B------:R1:W-:Y:S04]  /*0680*/  STL [R1+0x44], R23 ;  /* 0x0000441701007387 */ /* 0x0003e80000100800 */
[----:B0-----:R0:W2:Y:S04]  /*0690*/  LDG.E.U16 R28, [R12.64] ;  /* 0x000000040c1c7981 */ /* 0x0010a8000c1e1500 */
[----:B-1----:R1:W3:Y:S01]  /*06a0*/  LDG.E.U16 R23, [R14.64] ;  /* 0x000000040e177981 */ /* 0x0022e2000c1e1500 */
[----:B------:R-:W-:-:S04]  /*06b0*/  LEA R10, P0, R19, R26, 0x1 ;  /* 0x0000001a130a7211 */ /* 0x000fc800078008ff */
[----:B------:R-:W-:Y:S02]  /*06c0*/  LEA.HI.X.SX32 R11, R19, R27, 0x1, P0 ;  /* 0x0000001b130b7211 */ /* 0x000fe400000f0eff */
[----:B------:R-:W-:Y:S01]  /*06d0*/  LEA R19, R0, R21, 0x1 ;  /* 0x0000001500137211 */ /* 0x000fe200078e08ff */
[----:B------:R-:W-:Y:S01]  /*06e0*/  STL [R1+0x40], R21 ;  /* 0x0000401501007387 */ /* 0x000fe20000100800 */
[----:B0-----:R-:W-:-:S03]  /*06f0*/  LEA R12, P0, R17, R26, 0x1 ;  /* 0x0000001a110c7211 */ /* 0x001fc600078008ff */
[----:B------:R0:W-:Y:S01]  /*0700*/  STL [R1+0x58], R19 ;  /* 0x0000581301007387 */ /* 0x0001e20000100800 */
[C---:B-1----:R-:W-:Y:S02]  /*0710*/  LEA R14, P1, R16.reuse, R26, 0x1 ;  /* 0x0000001a100e7211 */ /* 0x042fe400078208ff */
[-C--:B------:R-:W-:Y:S02]  /*0720*/  LEA.HI.X.SX32 R13, R17, R27.reuse, 0x1, P0 ;  /* 0x0000001b110d7211 */ /* 0x080fe400000f0eff */
[----:B------:R-:W-:Y:S01]  /*0730*/  LEA.HI.X.SX32 R15, R16, R27, 0x1, P1 ;  /* 0x0000001b100f7211 */ /* 0x000fe200008f0eff */
[----:B0-----:R-:W-:-:S04]  /*0740*/  IMAD R19, R0, 0x2, R19 ;  /* 0x0000000200137824 */ /* 0x001fc800078e0213 */
[----:B------:R-:W-:-:S05]  /*0750*/  IMAD R17, R0, 0x2, R19 ;  /* 0x0000000200117824 */ /* 0x000fca00078e0213 */
[----:B------:R-:W-:Y:S01]  /*0760*/  LEA R16, R0, R17, 0x1 ;  /* 0x0000001100107211 */ /* 0x000fe200078e08ff */
[----:B--2---:R0:W-:Y:S04]  /*0770*/  STL [R1+0xd8], R28 ;  /* 0x0000d81c01007387 */ /* 0x0041e80000100800 */
[----:B------:R-:W-:Y:S04]  /*0780*/  STL [R1+0xc0], R19 ;  /* 0x0000c01301007387 */ /* 0x000fe80000100800 */
[----:B0-----:R0:W2:Y:S04]  /*0790*/  LDG.E.U16 R28, [R10.64] ;  /* 0x000000040a1c7981 */ /* 0x0010a8000c1e1500 */
[----:B---3--:R1:W-:Y:S01]  /*07a0*/  STL [R1+0x498], R23 ;  /* 0x0004981701007387 */ /* 0x0083e20000100800 */
[----:B0-----:R-:W-:-:S03]  /*07b0*/  LEA R10, P0, R18, R26, 0x1 ;  /* 0x0000001a120a7211 */ /* 0x001fc600078008ff */
[----:B-1----:R0:W3:Y:S01]  /*07c0*/  LDG.E.U16 R23, [R12.64] ;  /* 0x000000040c177981 */ /* 0x0020e2000c1e1500 */
[----:B------:R-:W-:-:S03]  /*07d0*/  LEA.HI.X.SX32 R11, R18, R27, 0x1, P0 ;  /* 0x0000001b120b7211 */ /* 0x000fc600000f0eff */
[----:B------:R1:W4:Y:S04]  /*07e0*/  LDG.E.U16 R18, [R14.64] ;  /* 0x000000040e127981 */ /* 0x000328000c1e1500 */
[----:B------:R5:W-:Y:S04]  /*07f0*/  STL [R1+0x38], R17 ;  /* 0x0000381101007387 */ /* 0x000be80000100800 */
[----:B------:R1:W-:Y:S01]  /*0800*/  STL [R1+0x34], R16 ;  /* 0x0000341001007387 */ /* 0x0003e20000100800 */
[----:B0-----:R-:W-:-:S03]  /*0810*/  LEA R12, P0, R20, R26, 0x1 ;  /* 0x0000001a140c7211 */ /* 0x001fc600078008ff */
[----:B-----5:R0:W5:Y:S01]  /*0820*/  LDG.E.U16 R17, [R10.64] ;  /* 0x000000040a117981 */ /* 0x020162000c1e1500 */
[----:B-1----:R-:W-:-:S05]  /*0830*/  IMAD R16, R0, 0x2, R16 ;  /* 0x0000000200107824 */ /* 0x002fca00078e0210 */
[----:B------:R1:W-:Y:S02]  /*0840*/  STL [R1+0x50], R16 ;  /* 0x0000501001007387 */ /* 0x0003e40000100800 */
[----:B-1----:R-:W-:-:S05]  /*0850*/  IMAD R16, R0, 0x2, R16 ;  /* 0x0000000200107824 */ /* 0x002fca00078e0210 */
[----:B------:R1:W-:Y:S01]  /*0860*/  STL [R1+0xbc], R16 ;  /* 0x0000bc1001007387 */ /* 0x0003e20000100800 */
[----:B------:R-:W-:Y:S02]  /*0870*/  LEA.HI.X.SX32 R13, R20, R27, 0x1, P0 ;  /* 0x0000001b140d7211 */ /* 0x000fe400000f0eff */
[----:B0-----:R-:W-:-:S03]  /*0880*/  LEA R10, P0, R24, R26, 0x1 ;  /* 0x0000001a180a7211 */ /* 0x001fc600078008ff */
[----:B------:R0:W5:Y:S01]  /*0890*/  LDG.E.U16 R21, [R12.64] ;  /* 0x000000040c157981 */ /* 0x000162000c1e1500 */
[----:B-1----:R-:W-:-:S05]  /*08a0*/  LEA R16, R0, R16, 0x1 ;  /* 0x0000001000107211 */ /* 0x002fca00078e08ff */
[----:B------:R1:W-:Y:S01]  /*08b0*/  STL [R1+0x2c], R16 ;  /* 0x00002c1001007387 */ /* 0x0003e20000100800 */
[----:B------:R-:W-:Y:S01]  /*08c0*/  LEA.HI.X.SX32 R11, R24, R27, 0x1, P0 ;  /* 0x0000001b180b7211 */ /* 0x000fe200000f0eff */
[----:B-1----:R-:W-:Y:S01]  /*08d0*/  IMAD R16, R0, 0x2, R16 ;  /* 0x0000000200107824 */ /* 0x002fe200078e0210 */
[----:B0-----:R-:W-:-:S03]  /*08e0*/  LEA R12, P0, R2, R26, 0x1 ;  /* 0x0000001a020c7211 */ /* 0x001fc600078008ff */
[----:B------:R0:W5:Y:S04]  /*08f0*/  LDG.E.U16 R19, [R10.64] ;  /* 0x000000040a137981 */ /* 0x000168000c1e1500 */
[----:B------:R1:W-:Y:S01]  /*0900*/  STL [R1+0x20], R16 ;  /* 0x0000201001007387 */ /* 0x0003e20000100800 */
[----:B------:R-:W-:Y:S02]  /*0910*/  LEA R14, P1, R22, R26, 0x1 ;  /* 0x0000001a160e7211 */ /* 0x000fe400078208ff */
[-C--:B------:R-:W-:Y:S01]  /*0920*/  LEA.HI.X.SX32 R13, R2, R27.reuse, 0x1, P0 ;  /* 0x0000001b020d7211 */ /* 0x080fe200000f0eff */
[----:B-1----:R-:W-:Y:S01]  /*0930*/  IMAD R16, R0, 0x2, R16 ;  /* 0x0000000200107824 */ /* 0x002fe200078e0210 */
[----:B------:R-:W-:-:S03]  /*0940*/  LEA.HI.X.SX32 R15, R22, R27, 0x1, P1 ;  /* 0x0000001b160f7211 */ /* 0x000fc600008f0eff */
[----:B------:R1:W5:Y:S01]  /*0950*/  LDG.E.U16 R20, [R12.64] ;  /* 0x000000040c147981 */ /* 0x000362000c1e1500 */
[----:B0-----:R-:W-:-:S03]  /*0960*/  LEA R10, R0, R16, 0x1 ;  /* 0x00000010000a7211 */ /* 0x001fc600078e08ff */
[----:B------:R0:W5:Y:S01]  /*0970*/  LDG.E.U16 R22, [R14.64] ;  /* 0x000000040e167981 */ /* 0x000162000c1e1500 */
[----:B------:R-:W-:-:S04]  /*0980*/  LEA R2, P0, R3, R26, 0x1 ;  /* 0x0000001a03027211 */ /* 0x000fc800078008ff */
[----:B------:R-:W-:Y:S01]  /*0990*/  LEA.HI.X.SX32 R3, R3, R27, 0x1, P0 ;  /* 0x0000001b03037211 */ /* 0x000fe200000f0eff */
[----:B--2---:R-:W-:Y:S04]  /*09a0*/  STL [R1+0x494], R28 ;  /* 0x0004941c01007387 */ /* 0x004fe80000100800 */
[----:B------:R2:W-:Y:S02]  /*09b0*/  STL [R1+0x48], R16 ;  /* 0x0000481001007387 */ /* 0x0005e40000100800 */
[----:B--2---:R-:W-:Y:S02]  /*09c0*/  IMAD R16, R0, 0x2, R10 ;  /* 0x0000000200107824 */ /* 0x004fe400078e020a */
[----:B---3--:R-:W-:Y:S04]  /*09d0*/  STL [R1+0x490], R23 ;  /* 0x0004901701007387 */ /* 0x008fe80000100800 */
[----:B------:R-:W-:Y:S04]  /*09e0*/  STL [R1+0xb8], R10 ;  /* 0x0000b80a01007387 */ /* 0x000fe80000100800 */
[----:B------:R-:W-:Y:S04]  /*09f0*/  STL [R1+0x18], R16 ;  /* 0x0000181001007387 */ /* 0x000fe80000100800 */
[----:B----4-:R2:W-:Y:S04]  /*0a00*/  STL [R1+0xd4], R18 ;  /* 0x0000d41201007387 */ /* 0x0105e80000100800 */
[----:B--2---:R2:W3:Y:S01]  /*0a10*/  LDG.E.U16 R18, [R2.64] ;  /* 0x0000000402127981 */ /* 0x0044e2000c1e1500 */
[----:B------:R-:W-:Y:S01]  /*0a20*/  LEA R10, P0, R4, R26, 0x1 ;  /* 0x0000001a040a7211 */ /* 0x000fe200078008ff */
[----:B0-----:R-:W-:-:S03]  /*0a30*/  IMAD R14, R0, 0x2, R16 ;  /* 0x00000002000e7824 */ /* 0x001fc600078e0210 */
[----:B------:R-:W-:Y:S02]  /*0a40*/  LEA.HI.X.SX32 R11, R4, R27, 0x1, P0 ;  /* 0x0000001b040b7211 */ /* 0x000fe400000f0eff */
[----:B------:R-:W-:Y:S01]  /*0a50*/  LEA R4, R0, R14, 0x1 ;  /* 0x0000000e00047211 */ /* 0x000fe200078e08ff */
[----:B-----5:R0:W-:Y:S01]  /*0a60*/  STL [R1+0x48c], R17 ;  /* 0x00048c1101007387 */ /* 0x0201e20000100800 */
[----:B-1----:R-:W-:-:S03]  /*0a70*/  LEA R12, P1, R5, R26, 0x1 ;  /* 0x0000001a050c7211 */ /* 0x002fc600078208ff */
[----:B------:R1:W-:Y:S01]  /*0a80*/  STL [R1+0x14], R14 ;  /* 0x0000140e01007387 */ /* 0x0003e20000100800 */
[-C--:B------:R-:W-:Y:S02]  /*0a90*/  LEA.HI.X.SX32 R13, R5, R27.reuse, 0x1, P1 ;  /* 0x0000001b050d7211 */ /* 0x080fe400008f0eff */
[----:B--2---:R-:W-:Y:S01]  /*0aa0*/  LEA R2, P0, R6, R26, 0x1 ;  /* 0x0000001a06027211 */ /* 0x004fe200078008ff */
[----:B0-----:R0:W2:Y:S01]  /*0ab0*/  LDG.E.U16 R17, [R10.64] ;  /* 0x000000040a117981 */ /* 0x0010a2000c1e1500 */
[----:B-1----:R-:W-:Y:S02]  /*0ac0*/  IMAD R14, R0, 0x2, R4 ;  /* 0x00000002000e7824 */ /* 0x002fe400078e0204 */
[----:B------:R-:W-:Y:S01]  /*0ad0*/  LEA.HI.X.SX32 R3, R6, R27, 0x1, P0 ;  /* 0x0000001b06037211 */ /* 0x000fe200000f0eff */
[----:B------:R1:W4:Y:S01]  /*0ae0*/  LDG.E.U16 R13, [R12.64] ;  /* 0x000000040c0d7981 */ /* 0x000322000c1e1500 */
[----:B------:R-:W-:-:S03]  /*0af0*/  IMAD R28, R0, 0x2, R14 ;  /* 0x00000002001c7824 */ /* 0x000fc600078e020e */
[----:B------:R5:W-:Y:S02]  /*0b00*/  STL [R1+0x1c], R4 ;  /* 0x00001c0401007387 */ /* 0x000be40000100800 */
[----:B------:R-:W-:Y:S02]  /*0b10*/  LEA R24, R0, R28, 0x1 ;  /* 0x0000001c00187211 */ /* 0x000fe400078e08ff */
[----:B------:R1:W-:Y:S04]  /*0b20*/  STL [R1+0x488], R21 ;  /* 0x0004881501007387 */ /* 0x0003e80000100800 */
[----:B------:R5:W4:Y:S02]  /*0b30*/  LDG.E.U16 R15, [R2.64] ;  /* 0x00000004020f7981 */ /* 0x000b24000c1e1500 */
[----:B-----5:R-:W-:-:S02]  /*0b40*/  LEA R4, P0, R7, R26, 0x1 ;  /* 0x0000001a07047211 */ /* 0x020fc400078008ff */
[----:B------:R-:W-:Y:S01]  /*0b50*/  STL [R1+0xb4], R14 ;  /* 0x0000b40e01007387 */ /* 0x000fe20000100800 */
[C---:B0-----:R-:W-:Y:S01]  /*0b60*/  IMAD R10, R0.reuse, 0x2, R24 ;  /* 0x00000002000a7824 */ /* 0x041fe200078e0218 */
[----:B------:R-:W-:Y:S02]  /*0b70*/  LEA.HI.X.SX32 R5, R7, R27, 0x1, P0 ;  /* 0x0000001b07057211 */ /* 0x000fe400000f0eff */
[----:B-1----:R-:W5:Y:S01]  /*0b80*/  LDL.LU R21, [R1+0x4] ;  /* 0x0000040001157983 */ /* 0x002f620000300800 */
[----:B------:R-:W-:-:S03]  /*0b90*/  IMAD R12, R0, 0x2, R10 ;  /* 0x00000002000c7824 */ /* 0x000fc600078e020a */
[----:B------:R0:W-:Y:S01]  /*0ba0*/  STL [R1+0x484], R19 ;  /* 0x0004841301007387 */ /* 0x0001e20000100800 */
[----:B------:R-:W-:-:S03]  /*0bb0*/  LEA R6, P0, R8, R26, 0x1 ;  /* 0x0000001a08067211 */ /* 0x000fc600078008ff */
[----:B------:R-:W5:Y:S01]  /*0bc0*/  LDL.LU R16, [R1] ;  /* 0x0000000001107983 */ /* 0x000f620000300800 */
[----:B------:R-:W-:-:S03]  /*0bd0*/  LEA R2, P1, R9, R26, 0x1 ;  /* 0x0000001a09027211 */ /* 0x000fc600078208ff */
[----:B------:R-:W-:Y:S04]  /*0be0*/  STL [R1+0x12e0], R28 ;  /* 0x0012e01c01007387 */ /* 0x000fe80000100800 */
[----:B0-----:R-:W5:Y:S04]  /*0bf0*/  LDL.LU R19, [R1+0x8] ;  /* 0x0000080001137983 */ /* 0x001f680000300800 */
[----:B------:R0:W5:Y:S01]  /*0c00*/  LDG.E.U16 R14, [R4.64] ;  /* 0x00000004040e7981 */ /* 0x000162000c1e1500 */
[----:B------:R-:W-:-:S03]  /*0c10*/  LEA.HI.X.SX32 R7, R8, R27, 0x1, P0 ;  /* 0x0000001b08077211 */ /* 0x000fc600000f0eff */
[----:B------:R-:W-:Y:S01]  /*0c20*/  STL [R1+0xd0], R22 ;  /* 0x0000d01601007387 */ /* 0x000fe20000100800 */
[----:B------:R-:W-:-:S03]  /*0c30*/  LEA.HI.X.SX32 R3, R9, R27, 0x1, P1 ;  /* 0x0000001b09037211 */ /* 0x000fc600008f0eff */
[----:B------:R-:W-:Y:S01]  /*0c40*/  STL [R1+0x12dc], R24 ;  /* 0x0012dc1801007387 */ /* 0x000fe20000100800 */
[----:B------:R-:W-:-:S03]  /*0c50*/  LEA R10, P0, R25, R26, 0x1 ;  /* 0x0000001a190a7211 */ /* 0x000fc600078008ff */
[----:B------:R-:W-:Y:S04]  /*0c60*/  STL [R1+0x480], R20 ;  /* 0x0004801401007387 */ /* 0x000fe80000100800 */
[----:B------:R-:W-:Y:S01]  /*0c70*/  STL [R1+0xb0], R12 ;  /* 0x0000b00c01007387 */ /* 0x000fe20000100800 */
[C---:B0-----:R-:W-:Y:S02]  /*0c80*/  LEA R4, R0.reuse, R12, 0x1 ;  /* 0x0000000c00047211 */ /* 0x041fe400078e08ff */
[----:B------:R-:W-:Y:S01]  /*0c90*/  LEA.HI.X.SX32 R11, R25, R27, 0x1, P0 ;  /* 0x0000001b190b7211 */ /* 0x000fe200000f0eff */
[----:B------:R0:W5:Y:S04]  /*0ca0*/  LDG.E.U16 R5, [R6.64] ;  /* 0x0000000406057981 */ /* 0x000168000c1e1500 */
[----:B------:R1:W5:Y:S01]  /*0cb0*/  LDG.E.U16 R3, [R2.64] ;  /* 0x0000000402037981 */ /* 0x000362000c1e1500 */
[----:B0-----:R-:W-:-:S03]  /*0cc0*/  IMAD R6, R0, 0x2, R4 ;  /* 0x0000000200067824 */ /* 0x001fc600078e0204 */
[----:B---3--:R0:W-:Y:S04]  /*0cd0*/  STL [R1+0x47c], R18 ;  /* 0x00047c1201007387 */ /* 0x0081e80000100800 */
[----:B0-----:R-:W3:Y:S04]  /*0ce0*/  LDL.LU R18, [R1+0xc] ;  /* 0x00000c0001127983 */ /* 0x001ee80000300800 */
[----:B------:R0:W-:Y:S04]  /*0cf0*/  STL [R1+0x12e4], R4 ;  /* 0x0012e40401007387 */ /* 0x0001e80000100800 */
[----:B0-----:R0:W3:Y:S01]  /*0d00*/  LDG.E.U16 R4, [R10.64] ;  /* 0x000000040a047981 */ /* 0x0010e2000c1e1500 */
[----:B------:R-:W-:-:S03]  /*0d10*/  IMAD R23, R0, 0x2, R6 ;  /* 0x0000000200177824 */ /* 0x000fc600078e0206 */
[----:B--2---:R2:W-:Y:S01]  /*0d20*/  STL [R1+0x478], R17 ;  /* 0x0004781101007387 */ /* 0x0045e20000100800 */
[----:B------:R-:W-:-:S03]  /*0d30*/  LEA R8, P0, R29, R26, 0x1 ;  /* 0x0000001a1d087211 */ /* 0x000fc600078008ff */
[----:B------:R-:W3:Y:S01]  /*0d40*/  LDL.LU R22, [R1+0x28] ;  /* 0x0000280001167983 */ /* 0x000ee20000300800 */
[----:B-1----:R-:W-:-:S03]  /*0d50*/  LEA R2, R0, R23, 0x1 ;  /* 0x0000001700027211 */ /* 0x002fc600078e08ff */
[----:B--2---:R-:W2:Y:S04]  /*0d60*/  LDL.LU R17, [R1+0x24] ;  /* 0x0000240001117983 */ /* 0x004ea80000300800 */
[----:B------:R-:W-:Y:S01]  /*0d70*/  STL [R1+0x12e8], R6 ;  /* 0x0012e80601007387 */ /* 0x000fe20000100800 */
[----:B------:R-:W-:-:S03]  /*0d80*/  LEA.HI.X.SX32 R9, R29, R27, 0x1, P0 ;  /* 0x0000001b1d097211 */ /* 0x000fc600000f0eff */
[----:B----4-:R1:W-:Y:S04]  /*0d90*/  STL [R1+0xcc], R13 ;  /* 0x0000cc0d01007387 */ /* 0x0103e80000100800 */
[----:B------:R-:W4:Y:S01]  /*0da0*/  LDL.LU R20, [R1+0x30] ;  /* 0x0000300001147983 */ /* 0x000f220000300800 */
[----:B-----5:R-:W-:-:S03]  /*0db0*/  LEA R12, P0, R21, R26, 0x1 ;  /* 0x0000001a150c7211 */ /* 0x020fc600078008ff */
[----:B------:R-:W-:Y:S04]  /*0dc0*/  STL [R1+0x12ec], R23 ;  /* 0x0012ec1701007387 */ /* 0x000fe80000100800 */
[----:B------:R-:W-:Y:S04]  /*0dd0*/  STL [R1+0x474], R15 ;  /* 0x0004740f01007387 */ /* 0x000fe80000100800 */
[----:B------:R5:W-:Y:S01]  /*0de0*/  STL [R1+0xac], R2 ;  /* 0x0000ac0201007387 */ /* 0x000be20000100800 */
[----:B0-----:R-:W-:Y:S02]  /*0df0*/  LEA R10, P1, R16, R26, 0x1 ;  /* 0x0000001a100a7211 */ /* 0x001fe400078208ff */
[----:B-1----:R-:W-:Y:S01]  /*0e00*/  LEA.HI.X.SX32 R13, R21, R27, 0x1, P0 ;  /* 0x0000001b150d7211 */ /* 0x002fe200000f0eff */
[----:B------:R0:W4:Y:S01]  /*0e10*/  LDG.E.U16 R7, [R8.64] ;  /* 0x0000000408077981 */ /* 0x000122000c1e1500 */
[----:B-----5:R-:W-:-:S03]  /*0e20*/  IMAD R2, R0, 0x2, R2 ;  /* 0x0000000200027824 */ /* 0x020fc600078e0202 */
[----:B------:R-:W5:Y:S01]  /*0e30*/  LDL.LU R21, [R1+0x3c] ;  /* 0x00003c0001157983 */ /* 0x000f620000300800 */
[----:B0-----:R-:W-:-:S03]  /*0e40*/  IMAD R8, R0, 0x2, R2 ;  /* 0x0000000200087824 */ /* 0x001fc600078e0202 */
[----:B------:R-:W-:Y:S01]  /*0e50*/  STL [R1+0x12f0], R2 ;  /* 0x0012f00201007387 */ /* 0x000fe20000100800 */
[----:B------:R-:W-:-:S03]  /*0e60*/  LEA.HI.X.SX32 R11, R16, R27, 0x1, P1 ;  /* 0x0000001b100b7211 */ /* 0x000fc600008f0eff */
[----:B------:R0:W-:Y:S01]  /*0e70*/  STL [R1+0x470], R14 ;  /* 0x0004700e01007387 */ /* 0x0001e20000100800 */
[----:B------:R-:W-:-:S03]  /*0e80*/  LEA R16, R0, R8, 0x1 ;  /* 0x0000000800107211 */ /* 0x000fc600078e08ff */
[----:B------:R3:W5:Y:S04]  /*0e90*/  LDG.E.U16 R6, [R12.64] ;  /* 0x000000040c067981 */ /* 0x000768000c1e1500 */
[----:B------:R1:W5:Y:S01]  /*0ea0*/  LDG.E.U16 R24, [R10.64] ;  /* 0x000000040a187981 */ /* 0x000362000c1e1500 */
[C---:B0-----:R-:W-:Y:S01]  /*0eb0*/  LEA R14, P0, R19.reuse, R26, 0x1 ;  /* 0x0000001a130e7211 */ /* 0x041fe200078008ff */
[----:B------:R-:W-:Y:S02]  /*0ec0*/  IMAD R2, R0, 0x2, R16 ;  /* 0x0000000200027824 */ /* 0x000fe400078e0210 */
[----:B------:R-:W5:Y:S01]  /*0ed0*/  LDL.LU R25, [R1+0x5c] ;  /* 0x00005c0001197983 */ /* 0x000f620000300800 */
[----:B------:R-:W-:-:S03]  /*0ee0*/  LEA.HI.X.SX32 R15, R19, R27, 0x1, P0 ;  /* 0x0000001b130f7211 */ /* 0x000fc600000f0eff */
[----:B------:R-:W-:Y:S04]  /*0ef0*/  STL [R1+0x12f4], R8 ;  /* 0x0012f40801007387 */ /* 0x000fe80000100800 */
[----:B------:R-:W-:Y:S04]  /*0f00*/  STL [R1+0x46c], R5 ;  /* 0x00046c0501007387 */ /* 0x000fe80000100800 */
[----:B------:R-:W5:Y:S04]  /*0f10*/  LDL.LU R19, [R1+0x4c] ;  /* 0x00004c0001137983 */ /* 0x000f680000300800 */
[----:B------:R0:W-:Y:S04]  /*0f20*/  STL [R1+0xc8], R3 ;  /* 0x0000c80301007387 */ /* 0x0001e80000100800 */
[----:B------:R-:W-:Y:S04]  /*0f30*/  STL [R1+0xa8], R2 ;  /* 0x0000a80201007387 */ /* 0x000fe80000100800 */
[----:B------:R2:W5:Y:S01]  /*0f40*/  LDG.E.U16 R29, [R14.64] ;  /* 0x000000040e1d7981 */ /* 0x000562000c1e1500 */
[----:B---3--:R-:W-:-:S04]  /*0f50*/  LEA R12, P0, R18, R26, 0x1 ;  /* 0x0000001a120c7211 */ /* 0x008fc800078008ff */
[----:B------:R-:W-:Y:S02]  /*0f60*/  LEA.HI.X.SX32 R13, R18, R27, 0x1, P0 ;  /* 0x0000001b120d7211 */ /* 0x000fe400000f0eff */
[----:B------:R-:W3:Y:S04]  /*0f70*/  LDL.LU R18, [R1+0x54] ;  /* 0x0000540001127983 */ /* 0x000ee80000300800 */
[----:B------:R1:W-:Y:S01]  /*0f80*/  STL [R1+0x468], R4 ;  /* 0x0004680401007387 */ /* 0x0003e20000100800 */
[----:B0-----:R-:W-:-:S03]  /*0f90*/  IMAD R3, R0, 0x2, R2 ;  /* 0x0000000200037824 */ /* 0x001fc600078e0202 */
[----:B------:R-:W3:Y:S04]  /*0fa0*/  LDL.LU R28, [R1+0x60] ;  /* 0x00006000011c7983 */ /* 0x000ee80000300800 */
[----:B-1----:R4:W3:Y:S01]  /*0fb0*/  LDG.E.U16 R4, [R12.64] ;  /* 0x000000040c047981 */ /* 0x0028e2000c1e1500 */
[----:B------:R-:W-:Y:S02]  /*0fc0*/  LEA R5, R0, R3, 0x1 ;  /* 0x0000000300057211 */ /* 0x000fe400078e08ff */
[----:B------:R-:W-:-:S03]  /*0fd0*/  LEA R10, P0, R22, R26, 0x1 ;  /* 0x0000001a160a7211 */ /* 0x000fc600078008ff */
[----:B------:R-:W-:Y:S01]  /*0fe0*/  IMAD R9, R0, 0x2, R5 ;  /* 0x0000000200097824 */ /* 0x000fe200078e0205 */
[CC--:B--2---:R-:W-:Y:S02]  /*0ff0*/  LEA R14, P1, R17.reuse, R26.reuse, 0x1 ;  /* 0x0000001a110e7211 */ /* 0x0c4fe400078208ff */
[-C--:B------:R-:W-:Y:S01]  /*1000*/  LEA.HI.X.SX32 R11, R22, R27.reuse, 0x1, P0 ;  /* 0x0000001b160b7211 */ /* 0x080fe200000f0eff */
[----:B------:R-:W-:Y:S01]  /*1010*/  IMAD R2, R0, 0x2, R9 ;  /* 0x0000000200027824 */ /* 0x000fe200078e0209 */
[----:B------:R-:W-:Y:S02]  /*1020*/  LEA.HI.X.SX32 R15, R17, R27, 0x1, P1 ;  /* 0x0000001b110f7211 */ /* 0x000fe400008f0eff */
[----:B------:R-:W2:Y:S01]  /*1030*/  LDL.LU R17, [R1+0x44] ;  /* 0x0000440001117983 */ /* 0x000ea20000300800 */
[----:B----4-:R-:W-:-:S03]  /*1040*/  LEA R12, P0, R20, R26, 0x1 ;  /* 0x0000001a140c7211 */ /* 0x010fc600078008ff */
[----:B------:R5:W4:Y:S01]  /*1050*/  LDG.E.U16 R8, [R10.64] ;  /* 0x000000040a087981 */ /* 0x000b22000c1e1500 */
[----:B------:R-:W-:-:S05]  /*1060*/  LEA.HI.X.SX32 R13, R20, R27, 0x1, P0 ;  /* 0x0000001b140d7211 */ /* 0x000fca00000f0eff */
[----:B------:R0:W2:Y:S04]  /*1070*/  LDG.E.U16 R23, [R12.64] ;  /* 0x000000040c177981 */ /* 0x0000a8000c1e1500 */
[----:B------:R-:W-:Y:S04]  /*1080*/  STL [R1+0x464], R7 ;  /* 0x0004640701007387 */ /* 0x000fe80000100800 */
[----:B------:R-:W-:Y:S01]  /*1090*/  STL [R1+0xa4], R2 ;  /* 0x0000a40201007387 */ /* 0x000fe20000100800 */
[----:B-----5:R-:W-:-:S03]  /*10a0*/  LEA R10, P0, R21, R26, 0x1 ;  /* 0x0000001a150a7211 */ /* 0x020fc600078008ff */
[----:B------:R-:W5:Y:S01]  /*10b0*/  LDL.LU R22, [R1+0x40] ;  /* 0x0000400001167983 */ /* 0x000f620000300800 */
[----:B------:R-:W-:-:S03]  /*10c0*/  LEA.HI.X.SX32 R11, R21, R27, 0x1, P0 ;  /* 0x0000001b150b7211 */ /* 0x000fc600000f0eff */
[----:B------:R1:W-:Y:S04]  /*10d0*/  STL [R1+0x460], R6 ;  /* 0x0004600601007387 */ /* 0x0003e80000100800 */
[----:B------:R0:W-:Y:S04]  /*10e0*/  STL [R1+0x45c], R24 ;  /* 0x00045c1801007387 */ /* 0x0001e80000100800 */
[----:B-1----:R1:W2:Y:S04]  /*10f0*/  LDG.E.U16 R6, [R14.64] ;  /* 0x000000040e067981 */ /* 0x0022a8000c1e1500 */
[----:B0-----:R-:W5:Y:S01]  /*1100*/  LDL.LU R24, [R1+0x58] ;  /* 0x0000580001187983 */ /* 0x001f620000300800 */
[----:B-1----:R-:W-:-:S04]  /*1110*/  LEA R14, P0, R25, R26, 0x1 ;  /* 0x0000001a190e7211 */ /* 0x002fc800078008ff */
[----:B------:R-:W-:-:S05]  /*1120*/  LEA.HI.X.SX32 R15, R25, R27, 0x1, P0 ;  /* 0x0000001b190f7211 */ /* 0x000fca00000f0eff */
[----:B------:R0:W5:Y:S04]  /*1130*/  LDG.E.U16 R25, [R14.64] ;  /* 0x000000040e197981 */ /* 0x000168000c1e1500 */
[----:B------:R1:W-:Y:S04]  /*1140*/  STL [R1+0x458], R29 ;  /* 0x0004581d01007387 */ /* 0x0003e80000100800 */
[----:B-1----:R-:W5:Y:S04]  /*1150*/  LDL.LU R29, [R1+0x38] ;  /* 0x00003800011d7983 */ /* 0x002f680000300800 */
[----:B---3--:R1:W-:Y:S04]  /*1160*/  STL [R1+0x454], R4 ;  /* 0x0004540401007387 */ /* 0x0083e80000100800 */
[----:B-1----:R1:W3:Y:S01]  /*1170*/  LDG.E.U16 R4, [R10.64] ;  /* 0x000000040a047981 */ /* 0x0022e2000c1e1500 */
[----:B------:R-:W-:-:S05]  /*1180*/  LEA R7, R0, R2, 0x1 ;  /* 0x0000000200077211 */ /* 0x000fca00078e08ff */
[----:B------:R-:W-:-:S04]  /*1190*/  IMAD R20, R0, 0x2, R7 ;  /* 0x0000000200147824 */ /* 0x000fc800078e0207 */
[----:B------:R-:W-:Y:S01]  /*11a0*/  IMAD R21, R0, 0x2, R20 ;  /* 0x0000000200157824 */ /* 0x000fe200078e0214 */
[----:B------:R-:W-:-:S04]  /*11b0*/  LEA R12, P1, R19, R26, 0x1 ;  /* 0x0000001a130c7211 */ /* 0x000fc800078208ff */
[----:B------:R-:W-:Y:S02]  /*11c0*/  LEA R2, R0, R21, 0x1 ;  /* 0x0000001500027211 */ /* 0x000fe400078e08ff */
[-C--:B------:R-:W-:Y:S02]  /*11d0*/  LEA.HI.X.SX32 R13, R19, R27.reuse, 0x1, P1 ;  /* 0x0000001b130d7211 */ /* 0x080fe400008f0eff */
[-C--:B-1----:R-:W-:Y:S01]  /*11e0*/  LEA R10, P0, R18, R26.reuse, 0x1 ;  /* 0x0000001a120a7211 */ /* 0x082fe200078008ff */
[----:B------:R-:W-:Y:S01]  /*11f0*/  IMAD R19, R0, 0x2, R2 ;  /* 0x0000000200137824 */ /* 0x000fe200078e0202 */
[----:B------:R-:W-:Y:S02]  /*1200*/  STL [R1+0xa0], R2 ;  /* 0x0000a00201007387 */ /* 0x000fe40000100800 */
[----:B------:R-:W-:Y:S02]  /*1210*/  LEA.HI.X.SX32 R11, R18, R27, 0x1, P0 ;  /* 0x0000001b120b7211 */ /* 0x000fe400000f0eff */
[----:B----4-:R1:W-:Y:S01]  /*1220*/  STL [R1+0x450], R8 ;  /* 0x0004500801007387 */ /* 0x0103e20000100800 */
[----:B------:R-:W-:Y:S01]  /*1230*/  IMAD R18, R0, 0x2, R19 ;  /* 0x0000000200127824 */ /* 0x000fe200078e0213 */
[----:B0-----:R-:W-:-:S02]  /*1240*/  LEA R14, P0, R28, R26, 0x1 ;  /* 0x0000001a1c0e7211 */ /* 0x001fc400078008ff */
[----:B-1----:R-:W4:Y:S02]  /*1250*/  LDL.LU R8, [R1+0x34] ;  /* 0x0000340001087983 */ /* 0x002f240000300800 */
[----:B------:R-:W-:-:S05]  /*1260*/  LEA.HI.X.SX32 R15, R28, R27, 0x1, P0 ;  /* 0x0000001b1c0f7211 */ /* 0x000fca00000f0eff */
[----:B------:R0:W4:Y:S04]  /*1270*/  LDG.E.U16 R14, [R14.64] ;  /* 0x000000040e0e7981 */ /* 0x000128000c1e1500 */
[----:B--2---:R1:W-:Y:S04]  /*1280*/  STL [R1+0x44c], R6 ;  /* 0x00044c0601007387 */ /* 0x0043e80000100800 */
[----:B------:R-:W2:Y:S04]  /*1290*/  LDL.LU R2, [R1+0x50] ;  /* 0x0000500001027983 */ /* 0x000ea80000300800 */
[----:B------:R0:W-:Y:S04]  /*12a0*/  STL [R1+0x448], R23 ;  /* 0x0004481701007387 */ /* 0x0001e80000100800 */
[----:B-1----:R1:W2:Y:S04]  /*12b0*/  LDG.E.U16 R6, [R12.64] ;  /* 0x000000040c067981 */ /* 0x0022a8000c1e1500 */
[----:B0-----:R-:W4:Y:S01]  /*12c0*/  LDL.LU R23, [R1+0x2c] ;  /* 0x00002c0001177983 */ /* 0x001f220000300800 */
[----:B-1----:R-:W-:-:S04]  /*12d0*/  LEA R12, P1, R17, R26, 0x1 ;  /* 0x0000001a110c7211 */ /* 0x002fc800078208ff */
[----:B------:R-:W-:-:S05]  /*12e0*/  LEA.HI.X.SX32 R13, R17, R27, 0x1, P1 ;  /* 0x0000001b110d7211 */ /* 0x000fca00008f0eff */
[----:B------:R0:W4:Y:S04]  /*12f0*/  LDG.E.U16 R15, [R12.64] ;  /* 0x000000040c0f7981 */ /* 0x000128000c1e1500 */
[----:B---3--:R1:W-:Y:S02]  /*1300*/  STL [R1+0x444], R4 ;  /* 0x0004440401007387 */ /* 0x0083e40000100800 */
[----:B-1----:R-:W-:-:S05]  /*1310*/  LEA R4, R0, R18, 0x1 ;  /* 0x0000001200047211 */ /* 0x002fca00078e08ff */
[----:B------:R-:W-:Y:S04]  /*1320*/  STL [R1+0x4c], R4 ;  /* 0x00004c0401007387 */ /* 0x000fe80000100800 */
[----:B-----5:R1:W-:Y:S04]  /*1330*/  STL [R1+0x440], R25 ;  /* 0x0004401901007387 */ /* 0x0203e80000100800 */
[----:B-1----:R1:W3:Y:S02]  /*1340*/  LDG.E.U16 R25, [R10.64] ;  /* 0x000000040a197981 */ /* 0x0022e4000c1e1500 */
[----:B-1----:R-:W-:-:S04]  /*1350*/  LEA R10, P0, R22, R26, 0x1 ;  /* 0x0000001a160a7211 */ /* 0x002fc800078008ff */
[----:B------:R-:W-:Y:S02]  /*1360*/  LEA.HI.X.SX32 R11, R22, R27, 0x1, P0 ;  /* 0x0000001b160b7211 */ /* 0x000fe400000f0eff */
[----:B0-----:R-:W-:-:S04]  /*1370*/  LEA R12, P0, R24, R26, 0x1 ;  /* 0x0000001a180c7211 */ /* 0x001fc800078008ff */
[----:B------:R4:W5:Y:S01]  /*1380*/  LDG.E.U16 R11, [R10.64] ;  /* 0x000000040a0b7981 */ /* 0x000962000c1e1500 */
[----:B------:R-:W-:-:S06]  /*1390*/  LEA.HI.X.SX32 R13, R24, R27, 0x1, P0 ;  /* 0x0000001b180d7211 */ /* 0x000fcc00000f0eff */
[----:B------:R0:W5:Y:S01]  /*13a0*/  LDG.E.U16 R13, [R12.64] ;  /* 0x000000040c0d7981 */ /* 0x000162000c1e1500 */
[----:B------:R-:W-:-:S04]  /*13b0*/  IMAD R4, R0, 0x2, R4 ;  /* 0x0000000200047824 */ /* 0x000fc800078e0204 */
[C---:B------:R-:W-:Y:S01]  /*13c0*/  IMAD R17, R0.reuse, 0x2, R4 ;  /* 0x0000000200117824 */ /* 0x040fe200078e0204 */
[----:B--2---:R1:W-:Y:S04]  /*13d0*/  STL [R1+0x43c], R6 ;  /* 0x00043c0601007387 */ /* 0x0043e80000100800 */
[----:B------:R-:W-:Y:S01]  /*13e0*/  LEA R22, R0, R17, 0x1 ;  /* 0x0000001100167211 */ /* 0x000fe200078e08ff */
[----:B-1----:R-:W2:Y:S04]  /*13f0*/  LDL.LU R6, [R1+0x20] ;  /* 0x0000200001067983 */ /* 0x002ea80000300800 */
[----:B------:R1:W-:Y:S04]  /*1400*/  STL [R1+0x9c], R4 ;  /* 0x00009c0401007387 */ /* 0x0003e80000100800 */
[----:B-1----:R-:W2:Y:S04]  /*1410*/  LDL.LU R4, [R1+0x48] ;  /* 0x0000480001047983 */ /* 0x002ea80000300800 */
[----:B------:R-:W2:Y:S01]  /*1420*/  LDL.LU R28, [R1+0x18] ;  /* 0x00001800011c7983 */ /* 0x000ea20000300800 */
[----:B----4-:R-:W-:-:S03]  /*1430*/  LEA R10, P0, R8, R26, 0x1 ;  /* 0x0000001a080a7211 */ /* 0x010fc600078008ff */
[----:B---3--:R1:W-:Y:S04]  /*1440*/  STL [R1+0x438], R25 ;  /* 0x0004381901007387 */ /* 0x0083e80000100800 */
[----:B------:R-:W-:Y:S04]  /*1450*/  STL [R1+0x430], R15 ;  /* 0x0004300f01007387 */ /* 0x000fe80000100800 */
[----:B------:R3:W-:Y:S01]  /*1460*/  STL [R1+0x434], R14 ;  /* 0x0004340e01007387 */ /* 0x0007e20000100800 */
[----:B-1----:R-:W-:-:S03]  /*1470*/  IMAD R25, R0, 0x2, R22 ;  /* 0x0000000200197824 */ /* 0x002fc600078e0216 */
[----:B------:R-:W4:Y:S01]  /*1480*/  LDL.LU R24, [R1+0x14] ;  /* 0x0000140001187983 */ /* 0x000f220000300800 */
[----:B---3--:R-:W-:-:S03]  /*1490*/  LEA R14, P1, R29, R26, 0x1 ;  /* 0x0000001a1d0e7211 */ /* 0x008fc600078208ff */
[----:B------:R1:W-:Y:S01]  /*14a0*/  STL [R1+0x54], R25 ;  /* 0x0000541901007387 */ /* 0x0003e20000100800 */
[----:B------:R-:W-:-:S03]  /*14b0*/  LEA.HI.X.SX32 R15, R29, R27, 0x1, P1 ;  /* 0x0000001b1d0f7211 */ /* 0x000fc600008f0eff */
[----:B-----5:R3:W-:Y:S04]  /*14c0*/  STL [R1+0x42c], R11 ;  /* 0x00042c0b01007387 */ /* 0x0207e80000100800 */
[----:B------:R5:W4:Y:S01]  /*14d0*/  LDG.E.U16 R15, [R14.64] ;  /* 0x000000040e0f7981 */ /* 0x000b22000c1e1500 */
[----:B-1----:R-:W-:Y:S01]  /*14e0*/  IMAD R25, R0, 0x2, R25 ;  /* 0x0000000200197824 */ /* 0x002fe200078e0219 */
[----:B---3--:R-:W-:-:S04]  /*14f0*/  LEA.HI.X.SX32 R11, R8, R27, 0x1, P0 ;  /* 0x0000001b080b7211 */ /* 0x008fc800000f0eff */
[----:B------:R1:W-:Y:S01]  /*1500*/  STL [R1+0x98], R25 ;  /* 0x0000981901007387 */ /* 0x0003e20000100800 */
[----:B0-----:R-:W-:-:S03]  /*1510*/  LEA R12, P0, R2, R26, 0x1 ;  /* 0x0000001a020c7211 */ /* 0x001fc600078008ff */
[----:B------:R-:W3:Y:S04]  /*1520*/  LDL.LU R29, [R1+0x1c] ;  /* 0x00001c00011d7983 */ /* 0x000ee80000300800 */
[----:B------:R-:W3:Y:S01]  /*1530*/  LDL.LU R8, [R1+0x12f4] ;  /* 0x0012f40001087983 */ /* 0x000ee20000300800 */
[----:B-1----:R-:W-:-:S03]  /*1540*/  LEA R25, R0, R25, 0x1 ;  /* 0x0000001900197211 */ /* 0x002fc600078e08ff */
[----:B------:R2:W3:Y:S04]  /*1550*/  LDG.E.U16 R11, [R10.64] ;  /* 0x000000040a0b7981 */ /* 0x0004e8000c1e1500 */
[----:B------:R-:W-:Y:S04]  /*1560*/  STL [R1+0x38], R25 ;  /* 0x0000381901007387 */ /* 0x000fe80000100800 */
[----:B------:R0:W-:Y:S02]  /*1570*/  STL [R1+0x428], R13 ;  /* 0x0004280d01007387 */ /* 0x0001e40000100800 */
[----:B0-----:R-:W-:-:S06]  /*1580*/  LEA.HI.X.SX32 R13, R2, R27, 0x1, P0 ;  /* 0x0000001b020d7211 */ /* 0x001fcc00000f0eff */
[----:B------:R-:W3:Y:S01]  /*1590*/  LDG.E.U16 R13, [R12.64] ;  /* 0x000000040c0d7981 */ /* 0x000ee2000c1e1500 */
[----:B------:R-:W-:-:S05]  /*15a0*/  IMAD R25, R0, 0x2, R25 ;  /* 0x0000000200197824 */ /* 0x000fca00078e0219 */
[----:B------:R0:W-:Y:S01]  /*15b0*/  STL [R1+0x30], R25 ;  /* 0x0000301901007387 */ /* 0x0001e20000100800 */
[CC--:B-----5:R-:W-:Y:S01]  /*15c0*/  LEA R14, P1, R23.reuse, R26.reuse, 0x1 ;  /* 0x0000001a170e7211 */ /* 0x0e0fe200078208ff */
[----:B0-----:R-:W-:Y:S01]  /*15d0*/  IMAD R25, R0, 0x2, R25 ;  /* 0x0000000200197824 */ /* 0x001fe200078e0219 */
[----:B--2---:R-:W-:Y:S01]  /*15e0*/  LEA R10, P0, R6, R26, 0x1 ;  /* 0x0000001a060a7211 */ /* 0x004fe200078008ff */
[----:B----4-:R0:W-:Y:S04]  /*15f0*/  STL [R1+0x424], R15 ;  /* 0x0004240f01007387 */ /* 0x0101e80000100800 */
[----:B------:R-:W2:Y:S04]  /*1600*/  LDL.LU R2, [R1+0x12f0] ;  /* 0x0012f00001027983 */ /* 0x000ea80000300800 */
[----:B------:R1:W-:Y:S01]  /*1610*/  STL [R1+0x44], R25 ;  /* 0x0000441901007387 */ /* 0x0003e20000100800 */
[----:B0-----:R-:W-:-:S03]  /*1620*/  LEA.HI.X.SX32 R15, R23, R27, 0x1, P1 ;  /* 0x0000001b170f7211 */ /* 0x001fc600008f0eff */
[----:B------:R-:W4:Y:S01]  /*1630*/  LDL.LU R23, [R1+0x12ec] ;  /* 0x0012ec0001177983 */ /* 0x000f220000300800 */
[----:B-1----:R-:W-:-:S03]  /*1640*/  LEA R25, R0, R25, 0x1 ;  /* 0x0000001900197211 */ /* 0x002fc600078e08ff */
[----:B---3--:R0:W-:Y:S04]  /*1650*/  STL [R1+0x420], R11 ;  /* 0x0004200b01007387 */ /* 0x0081e80000100800 */
[----:B------:R1:W-:Y:S01]  /*1660*/  STL [R1+0x94], R25 ;  /* 0x0000941901007387 */ /* 0x0003e20000100800 */
[----:B0-----:R-:W-:-:S03]  /*1670*/  LEA.HI.X.SX32 R11, R6, R27, 0x1, P0 ;  /* 0x0000001b060b7211 */ /* 0x001fc600000f0eff */
[----:B------:R-:W3:Y:S01]  /*1680*/  LDL.LU R6, [R1+0x12e8] ;  /* 0x0012e80001067983 */ /* 0x000ee20000300800 */
[----:B-1----:R-:W-:-:S03]  /*1690*/  IMAD R25, R0, 0x2, R25 ;  /* 0x0000000200197824 */ /* 0x002fc600078e0219 */
[----:B------:R0:W5:Y:S04]  /*16a0*/  LDG.E.U16 R11, [R10.64] ;  /* 0x000000040a0b7981 */ /* 0x000168000c1e1500 */
[----:B------:R-:W-:Y:S04]  /*16b0*/  STL [R1+0x2c], R25 ;  /* 0x00002c1901007387 */ /* 0x000fe80000100800 */
[----:B------:R1:W-:Y:S04]  /*16c0*/  STL [R1+0x41c], R13 ;  /* 0x00041c0d01007387 */ /* 0x0003e80000100800 */
[----:B-1----:R1:W2:Y:S01]  /*16d0*/  LDG.E.U16 R13, [R14.64] ;  /* 0x000000040e0d7981 */ /* 0x0022a2000c1e1500 */
[----:B------:R-:W-:Y:S01]  /*16e0*/  IMAD R12, R0, 0x2, R25 ;  /* 0x00000002000c7824 */ /* 0x000fe200078e0219 */
[----:B-1----:R-:W-:-:S04]  /*16f0*/  LEA R14, P0, R4, R26, 0x1 ;  /* 0x0000001a040e7211 */ /* 0x002fc800078008ff */
[----:B------:R1:W-:Y:S01]  /*1700*/  STL [R1+0x28], R12 ;  /* 0x0000280c01007387 */ /* 0x0003e20000100800 */
[----:B------:R-:W-:Y:S02]  /*1710*/  LEA R25, R0, R12, 0x1 ;  /* 0x0000000c00197211 */ /* 0x000fe400078e08ff */
[----:B------:R-:W-:Y:S02]  /*1720*/  LEA.HI.X.SX32 R15, R4, R27, 0x1, P0 ;  /* 0x0000001b040f7211 */ /* 0x000fe400000f0eff */
[----:B0-----:R-:W-:-:S04]  /*1730*/  LEA R10, P0, R24, R26, 0x1 ;  /* 0x0000001a180a7211 */ /* 0x001fc800078008ff */
[----:B------:R0:W3:Y:S01]  /*1740*/  LDG.E.U16 R15, [R14.64] ;  /* 0x000000040e0f7981 */ /* 0x0000e2000c1e1500 */
[----:B-1----:R-:W-:-:S03]  /*1750*/  LEA R12, P1, R28, R26, 0x1 ;  /* 0x0000001a1c0c7211 */ /* 0x002fc600078208ff */
[----:B--2---:R1:W-:Y:S04]  /*1760*/  STL [R1+0x418], R13 ;  /* 0x0004180d01007387 */ /* 0x0043e80000100800 */
[----:B------:R-:W2:Y:S04]  /*1770*/  LDL.LU R4, [R1+0x12e4] ;  /* 0x0012e40001047983 */ /* 0x000ea80000300800 */
[----:B------:R0:W-:Y:S01]  /*1780*/  STL [R1+0x40], R25 ;  /* 0x0000401901007387 */ /* 0x0001e20000100800 */
[----:B-1----:R-:W-:-:S03]  /*1790*/  LEA.HI.X.SX32 R13, R28, R27, 0x1, P1 ;  /* 0x0000001b1c0d7211 */ /* 0x002fc600008f0eff */
[----:B------:R-:W2:Y:S04]  /*17a0*/  LDL.LU R28, [R1+0x12e0] ;  /* 0x0012e000011c7983 */ /* 0x000ea80000300800 */
[----:B-----5:R1:W-:Y:S01]  /*17b0*/  STL [R1+0x414], R11 ;  /* 0x0004140b01007387 */ /* 0x0203e20000100800 */
[----:B0-----:R-:W-:-:S03]  /*17c0*/  IMAD R25, R0, 0x2, R25 ;  /* 0x0000000200197824 */ /* 0x001fc600078e0219 */
[----:B------:R2:W5:Y:S01]  /*17d0*/  LDG.E.U16 R13, [R12.64] ;  /* 0x000000040c0d7981 */ /* 0x000562000c1e1500 */
[----:B-1----:R-:W-:-:S03]  /*17e0*/  LEA.HI.X.SX32 R11, R24, R27, 0x1, P0 ;  /* 0x0000001b180b7211 */ /* 0x002fc600000f0eff */
[----:B------:R0:W-:Y:S04]  /*17f0*/  STL [R1+0x90], R25 ;  /* 0x0000901901007387 */ /* 0x0001e80000100800 */
[----:B------:R-:W4:Y:S04]  /*1800*/  LDL.LU R24, [R1+0x12dc] ;  /* 0x0012dc0001187983 */ /* 0x000f280000300800 */
[----:B------:R-:W4:Y:S01]  /*1810*/  LDG.E.U16 R11, [R10.64] ;  /* 0x000000040a0b7981 */ /* 0x000f22000c1e1500 */
[----:B0-----:R-:W-:-:S05]  /*1820*/  IMAD R25, R0, 0x2, R25 ;  /* 0x0000000200197824 */ /* 0x001fca00078e0219 */
[----:B------:R0:W-:Y:S01]  /*1830*/  STL [R1+0x24], R25 ;  /* 0x0000241901007387 */ /* 0x0001e20000100800 */
[----:B------:R-:W-:-:S03]  /*1840*/  LEA R14, P0, R29, R26, 0x1 ;  /* 0x0000001a1d0e7211 */ /* 0x000fc600078008ff */
[----:B---3--:R1:W-:Y:S01]  /*1850*/  STL [R1+0x410], R15 ;  /* 0x0004100f01007387 */ /* 0x0083e20000100800 */
[----:B0-----:R-:W-:-:S05]  /*1860*/  LEA R25, R0, R25, 0x1 ;  /* 0x0000001900197211 */ /* 0x001fca00078e08ff */
[----:B------:R0:W-:Y:S01]  /*1870*/  STL [R1+0x20], R25 ;  /* 0x0000201901007387 */ /* 0x0001e20000100800 */
[----:B-1----:R-:W-:-:S05]  /*1880*/  LEA.HI.X.SX32 R15, R29, R27, 0x1, P0 ;  /* 0x0000001b1d0f7211 */ /* 0x002fca00000f0eff */
[----:B------:R1:W3:Y:S01]  /*1890*/  LDG.E.U16 R14, [R14.64] ;  /* 0x000000040e0e7981 */ /* 0x0002e2000c1e1500 */
[----:B0-----:R-:W-:-:S04]  /*18a0*/  IMAD R25, R0, 0x2, R25 ;  /* 0x0000000200197824 */ /* 0x001fc800078e0219 */
[----:B------:R-:W-:Y:S01]  /*18b0*/  IMAD R29, R0, 0x2, R25 ;  /* 0x00000002001d7824 */ /* 0x000fe200078e0219 */
[CC--:B--2---:R-:W-:Y:S01]  /*18c0*/  LEA R12, P1, R28.reuse, R26.reuse, 0x1 ;  /* 0x0000001a1c0c7211 */ /* 0x0c4fe200078208ff */
[----:B-----5:R0:W-:Y:S03]  /*18d0*/  STL [R1+0x40c], R13 ;  /* 0x00040c0d01007387 */ /* 0x0201e60000100800 */
[----:B0-----:R-:W-:Y:S02]  /*18e0*/  LEA.HI.X.SX32 R13, R28, R27, 0x1, P1 ;  /* 0x0000001b1c0d7211 */ /* 0x001fe400008f0eff */
[----:B------:R-:W-:Y:S01]  /*18f0*/  LEA R28, R0, R29, 0x1 ;  /* 0x0000001d001c7211 */ /* 0x000fe200078e08ff */
[----:B----4-:R0:W-:Y:S01]  /*1900*/  STL [R1+0x408], R11 ;  /* 0x0004080b01007387 */ /* 0x0101e20000100800 */
[----:B------:R-:W-:-:S03]  /*1910*/  LEA R10, P0, R24, R26, 0x1 ;  /* 0x0000001a180a7211 */ /* 0x000fc600078008ff */
[----:B------:R2:W-:Y:S04]  /*1920*/  STL [R1+0x8c], R29 ;  /* 0x00008c1d01007387 */ /* 0x0005e80000100800 */
[----:B-1----:R1:W4:Y:S01]  /*1930*/  LDG.E.U16 R15, [R12.64] ;  /* 0x000000040c0f7981 */ /* 0x002322000c1e1500 */
[----:B0-----:R-:W-:Y:S01]  /*1940*/  LEA.HI.X.SX32 R11, R24, R27, 0x1, P0 ;  /* 0x0000001b180b7211 */ /* 0x001fe200000f0eff */
[----:B--2---:R-:W-:-:S05]  /*1950*/  IMAD R29, R0, 0x2, R24 ;  /* 0x00000002001d7824 */ /* 0x004fca00078e0218 */
[----:B-1----:R-:W-:-:S04]  /*1960*/  LEA R12, P0, R29, R26, 0x1 ;  /* 0x0000001a1d0c7211 */ /* 0x002fc800078008ff */
[----:B------:R-:W-:Y:S02]  /*1970*/  LEA.HI.X.SX32 R13, R29, R27, 0x1, P0 ;  /* 0x0000001b1d0d7211 */ /* 0x000fe400000f0eff */
[----:B------:R-:W2:Y:S04]  /*1980*/  LDG.E.U16 R29, [R10.64] ;  /* 0x000000040a1d7981 */ /* 0x000ea8000c1e1500 */
[----:B------:R0:W-:Y:S02]  /*1990*/  STL [R1+0x18], R28 ;  /* 0x0000181c01007387 */ /* 0x0001e40000100800 */
[----:B0-----:R-:W-:-:S05]  /*19a0*/  IMAD R28, R0, 0x2, R28 ;  /* 0x00000002001c7824 */ /* 0x001fca00078e021c */
[C---:B------:R-:W-:Y:S01]  /*19b0*/  LEA R24, R0.reuse, R28, 0x1 ;  /* 0x0000001c00187211 */ /* 0x040fe200078e08ff */
[----:B------:R0:W-:Y:S04]  /*19c0*/  STL [R1+0x14], R28 ;  /* 0x0000141c01007387 */ /* 0x0001e80000100800 */
[----:B0-----:R-:W-:Y:S01]  /*19d0*/  IMAD R28, R0, 0x2, R24 ;  /* 0x00000002001c7824 */ /* 0x001fe200078e0218 */
[----:B----4-:R-:W-:Y:S04]  /*19e0*/  STL [R1+0x400], R15 ;  /* 0x0004000f01007387 */ /* 0x010fe80000100800 */
[----:B---3--:R-:W-:Y:S04]  /*19f0*/  STL [R1+0x404], R14 ;  /* 0x0004040e01007387 */ /* 0x008fe80000100800 */
[----:B------:R-:W-:Y:S04]  /*1a00*/  STL [R1+0x88], R28 ;  /* 0x0000881c01007387 */ /* 0x000fe80000100800 */
[----:B--2---:R0:W-:Y:S04]  /*1a10*/  STL [R1+0x3fc], R29 ;  /* 0x0003fc1d01007387 */ /* 0x0041e80000100800 */
[----:B0-----:R0:W2:Y:S01]  /*1a20*/  LDG.E.U16 R29, [R12.64] ;  /* 0x000000040c1d7981 */ /* 0x0010a2000c1e1500 */
[----:B------:R-:W-:-:S02]  /*1a30*/  LEA R14, P1, R4, R26, 0x1 ;  /* 0x0000001a040e7211 */ /* 0x000fc400078208ff */
[----:B------:R-:W-:Y:S02]  /*1a40*/  LEA R10, P0, R6, R26, 0x1 ;  /* 0x0000001a060a7211 */ /* 0x000fe400078008ff */
[-C--:B------:R-:W-:Y:S01]  /*1a50*/  LEA.HI.X.SX32 R15, R4, R27.reuse, 0x1, P1 ;  /* 0x0000001b040f7211 */ /* 0x080fe200008f0eff */
[----:B------:R-:W-:Y:S01]  /*1a60*/  IMAD R28, R0, 0x2, R28 ;  /* 0x00000002001c7824 */ /* 0x000fe200078e021c */
[----:B------:R-:W-:-:S03]  /*1a70*/  LEA.HI.X.SX32 R11, R6, R27, 0x1, P0 ;  /* 0x0000001b060b7211 */ /* 0x000fc600000f0eff */
[----:B------:R1:W3:Y:S01]  /*1a80*/  LDG.E.U16 R6, [R14.64] ;  /* 0x000000040e067981 */ /* 0x0002e2000c1e1500 */
[----:B------:R-:W-:-:S03]  /*1a90*/  LEA R4, R0, R28, 0x1 ;  /* 0x0000001c00047211 */ /* 0x000fc600078e08ff */
[----:B------:R4:W-:Y:S04]  /*1aa0*/  STL [R1+0x10], R28 ;  /* 0x0000101c01007387 */ /* 0x0009e80000100800 */
[----:B------:R5:W-:Y:S01]  /*1ab0*/  STL [R1+0xc], R4 ;  /* 0x00000c0401007387 */ /* 0x000be20000100800 */
[----:B0-----:R-:W-:-:S03]  /*1ac0*/  LEA R12, P0, R23, R26, 0x1 ;  /* 0x0000001a170c7211 */ /* 0x001fc600078008ff */
[----:B----4-:R0:W4:Y:S01]  /*1ad0*/  LDG.E.U16 R28, [R10.64] ;  /* 0x000000040a1c7981 */ /* 0x010122000c1e1500 */
[----:B-----5:R-:W-:Y:S01]  /*1ae0*/  IMAD R4, R0, 0x2, R4 ;  /* 0x0000000200047824 */ /* 0x020fe200078e0204 */
[----:B------:R-:W-:-:S04]  /*1af0*/  LEA.HI.X.SX32 R13, R23, R27, 0x1, P0 ;  /* 0x0000001b170d7211 */ /* 0x000fc800000f0eff */
[----:B------:R5:W-:Y:S01]  /*1b00*/  STL [R1+0x34], R4 ;  /* 0x0000340401007387 */ /* 0x000be20000100800 */
[----:B-1----:R-:W-:Y:S01]  /*1b10*/  LEA R14, P1, R2, R26, 0x1 ;  /* 0x0000001a020e7211 */ /* 0x002fe200078208ff */
[----:B-----5:R-:W-:-:S03]  /*1b20*/  IMAD R4, R0, 0x2, R4 ;  /* 0x0000000200047824 */ /* 0x020fc600078e0204 */
[----:B------:R-:W-:Y:S02]  /*1b30*/  LEA.HI.X.SX32 R15, R2, R27, 0x1, P1 ;  /* 0x0000001b020f7211 */ /* 0x000fe400008f0eff */
[----:B------:R-:W-:Y:S04]  /*1b40*/  STL [R1+0x84], R4 ;  /* 0x0000840401007387 */ /* 0x000fe80000100800 */
[----:B------:R1:W5:Y:S04]  /*1b50*/  LDG.E.U16 R23, [R14.64] ;  /* 0x000000040e177981 */ /* 0x000368000c1e1500 */
[----:B--2---:R2:W-:Y:S04]  /*1b60*/  STL [R1+0x3f8], R29 ;  /* 0x0003f81d01007387 */ /* 0x0045e80000100800 */
[----:B--2---:R2:W5:Y:S01]  /*1b70*/  LDG.E.U16 R29, [R12.64] ;  /* 0x000000040c1d7981 */ /* 0x004562000c1e1500 */
[----:B------:R-:W-:-:S05]  /*1b80*/  LEA R4, R0, R4, 0x1 ;  /* 0x0000000400047211 */ /* 0x000fca00078e08ff */
[----:B------:R-:W-:Y:S01]  /*1b90*/  IMAD R2, R0, 0x2, R4 ;  /* 0x0000000200027824 */ /* 0x000fe200078e0204 */
[----:B---3--:R-:W-:Y:S01]  /*1ba0*/  STL [R1+0x3f4], R6 ;  /* 0x0003f40601007387 */ /* 0x008fe20000100800 */
[----:B0-----:R-:W-:-:S03]  /*1bb0*/  LEA R10, P0, R8, R26, 0x1 ;  /* 0x0000001a080a7211 */ /* 0x001fc600078008ff */
[----:B------:R0:W-:Y:S01]  /*1bc0*/  STL [R1+0x4], R4 ;  /* 0x0000040401007387 */ /* 0x0001e20000100800 */
[----:B------:R-:W-:Y:S02]  /*1bd0*/  LEA.HI.X.SX32 R11, R8, R27, 0x1, P0 ;  /* 0x0000001b080b7211 */ /* 0x000fe400000f0eff */
[C---:B0-----:R-:W-:Y:S01]  /*1be0*/  LEA R4, R0.reuse, R2, 0x1 ;  /* 0x0000000200047211 */ /* 0x041fe200078e08ff */
[----:B------:R0:W-:Y:S04]  /*1bf0*/  STL [R1], R2 ;  /* 0x0000000201007387 */ /* 0x0001e80000100800 */
[----:B------:R-:W-:Y:S01]  /*1c00*/  IMAD R8, R0, 0x2, R4 ;  /* 0x0000000200087824 */ /* 0x000fe200078e0204 */
[----:B------:R-:W-:Y:S04]  /*1c10*/  STL [R1+0x8], R4 ;  /* 0x0000080401007387 */ /* 0x000fe80000100800 */
[----:B------:R-:W-:Y:S01]  /*1c20*/  STL [R1+0x80], R8 ;  /* 0x0000800801007387 */ /* 0x000fe20000100800 */
[----:B--2---:R-:W-:-:S03]  /*1c30*/  LEA R12, P0, R16, R26, 0x1 ;  /* 0x0000001a100c7211 */ /* 0x004fc600078008ff */
[----:B----4-:R2:W-:Y:S01]  /*1c40*/  STL [R1+0x3f0], R28 ;  /* 0x0003f01c01007387 */ /* 0x0105e20000100800 */
[----:B------:R-:W-:Y:S01]  /*1c50*/  IMAD.MOV.U32 R6, RZ, RZ, R25 ;  /* 0x000000ffff067224 */ /* 0x000fe200078e0019 */
[-C--:B0-----:R-:W-:Y:S02]  /*1c60*/  LEA R2, P1, R3, R26.reuse, 0x1 ;  /* 0x0000001a03027211 */ /* 0x081fe400078208ff */
[----:B------:R-:W-:Y:S01]  /*1c70*/  LEA.HI.X.SX32 R13, R16, R27, 0x1, P0 ;  /* 0x0000001b100d7211 */ /* 0x000fe200000f0eff */
[----:B-1----:R0:W3:Y:S01]  /*1c80*/  LDG.E.U16 R14, [R10.64] ;  /* 0x000000040a0e7981 */ /* 0x0020e2000c1e1500 */
[C---:B--2---:R-:W-:Y:S01]  /*1c90*/  IMAD R28, R0.reuse, 0x2, R8 ;  /* 0x00000002001c7824 */ /* 0x044fe200078e0208 */
[----:B------:R-:W-:Y:S02]  /*1ca0*/  LEA R4, P0, R5, R26, 0x1 ;  /* 0x0000001a05047211 */ /* 0x000fe400078008ff */
[----:B------:R1:W2:Y:S02]  /*1cb0*/  LDG.E.U16 R15, [R12.64] ;  /* 0x000000040c0f7981 */ /* 0x0002a4000c1e1500 */
[----:B------:R-:W-:-:S02]  /*1cc0*/  LEA R25, R0, R28, 0x1 ;  /* 0x0000001c00197211 */ /* 0x000fc400078e08ff */
[----:B------:R-:W-:Y:S01]  /*1cd0*/  STL [R1+0x12c8], R28 ;  /* 0x0012c81c01007387 */ /* 0x000fe20000100800 */
[-C--:B------:R-:W-:Y:S02]  /*1ce0*/  LEA.HI.X.SX32 R3, R3, R27.reuse, 0x1, P1 ;  /* 0x0000001b03037211 */ /* 0x080fe400008f0eff */
[-C--:B------:R-:W-:Y:S02]  /*1cf0*/  LEA.HI.X.SX32 R5, R5, R27.reuse, 0x1, P0 ;  /* 0x0000001b05057211 */ /* 0x080fe400000f0eff */
[C---:B------:R-:W-:Y:S01]  /*1d00*/  LEA R8, P0, R9.reuse, R26, 0x1 ;  /* 0x0000001a09087211 */ /* 0x040fe200078008ff */
[----:B-1----:R1:W2:Y:S03]  /*1d10*/  LDG.E.U16 R13, [R2.64] ;  /* 0x00000004020d7981 */ /* 0x0022a6000c1e1500 */
[----:B------:R-:W-:-:S05]  /*1d20*/  LEA.HI.X.SX32 R9, R9, R27, 0x1, P0 ;  /* 0x0000001b09097211 */ /* 0x000fca00000f0eff */
[----:B0-----:R0:W2:Y:S04]  /*1d30*/  LDG.E.U16 R11, [R8.64] ;  /* 0x00000004080b7981 */ /* 0x0010a8000c1e1500 */
[----:B-----5:R5:W-:Y:S04]  /*1d40*/  STL [R1+0x3ec], R29 ;  /* 0x0003ec1d01007387 */ /* 0x020be80000100800 */
[----:B------:R0:W-:Y:S01]  /*1d50*/  STL [R1+0x12c4], R25 ;  /* 0x0012c41901007387 */ /* 0x0001e20000100800 */
[----:B-----5:R-:W-:-:S05]  /*1d60*/  IMAD R29, R0, 0x2, R25 ;  /* 0x00000002001d7824 */ /* 0x020fca00078e0219 */
[----:B------:R-:W-:Y:S04]  /*1d70*/  STL [R1+0x12cc], R29 ;  /* 0x0012cc1d01007387 */ /* 0x000fe80000100800 */
[----:B------:R5:W-:Y:S04]  /*1d80*/  STL [R1+0x3e8], R23 ;  /* 0x0003e81701007387 */ /* 0x000be80000100800 */
[----:B0-----:R-:W4:Y:S04]  /*1d90*/  LDL.LU R25, [R1+0x4c] ;  /* 0x00004c0001197983 */ /* 0x001f280000300800 */
[----:B-----5:R0:W5:Y:S01]  /*1da0*/  LDG.E.U16 R23, [R4.64] ;  /* 0x0000000404177981 */ /* 0x020162000c1e1500 */
[----:B------:R-:W-:Y:S01]  /*1db0*/  IMAD R10, R0, 0x2, R29 ;  /* 0x00000002000a7824 */ /* 0x000fe200078e021d */
[----:B-1----:R-:W-:-:S04]  /*1dc0*/  LEA R2, P1, R7, R26, 0x1 ;  /* 0x0000001a07027211 */ /* 0x002fc800078208ff */
[C---:B------:R-:W-:Y:S02]  /*1dd0*/  LEA R16, R0.reuse, R10, 0x1 ;  /* 0x0000000a00107211 */ /* 0x040fe400078e08ff */
[-C--:B------:R-:W-:Y:S01]  /*1de0*/  LEA.HI.X.SX32 R3, R7, R27.reuse, 0x1, P1 ;  /* 0x0000001b07037211 */ /* 0x080fe200008f0eff */
[----:B------:R-:W-:Y:S02]  /*1df0*/  STL [R1+0x78], R10 ;  /* 0x0000780a01007387 */ /* 0x000fe40000100800 */
[----:B------:R-:W-:Y:S02]  /*1e00*/  IMAD R9, R0, 0x2, R16 ;  /* 0x0000000200097824 */ /* 0x000fe400078e0210 */
[----:B------:R1:W-:Y:S01]  /*1e10*/  STL [R1+0x12c0], R16 ;  /* 0x0012c01001007387 */ /* 0x0003e20000100800 */
[----:B0-----:R-:W-:Y:S02]  /*1e20*/  LEA R4, P0, R20, R26, 0x1 ;  /* 0x0000001a14047211 */ /* 0x001fe400078008ff */
[----:B------:R-:W-:Y:S01]  /*1e30*/  MOV R12, R24 ;  /* 0x00000018000c7202 */ /* 0x000fe20000000f00 */
[----:B------:R-:W-:Y:S01]  /*1e40*/  IMAD R24, R0, 0x2, R9 ;  /* 0x0000000200187824 */ /* 0x000fe200078e0209 */
[----:B-1----:R0:W5:Y:S01]  /*1e50*/  LDG.E.U16 R16, [R2.64] ;  /* 0x0000000402107981 */ /* 0x002162000c1e1500 */
[----:B------:R-:W-:Y:S01]  /*1e60*/  IMAD.MOV.U32 R28, RZ, RZ, R6 ;  /* 0x000000ffff1c7224 */ /* 0x000fe200078e0006 */
[----:B------:R-:W-:Y:S01]  /*1e70*/  LEA.HI.X.SX32 R5, R20, R27, 0x1, P0 ;  /* 0x0000001b14057211 */ /* 0x000fe200000f0eff */
[----:B------:R-:W-:Y:S01]  /*1e80*/  IMAD R8, R0, 0x2, R24 ;  /* 0x0000000200087824 */ /* 0x000fe200078e0218 */
[----:B---3--:R1:W-:Y:S01]  /*1e90*/  STL [R1+0x3e4], R14 ;  /* 0x0003e40e01007387 */ /* 0x0083e20000100800 */
[----:B------:R-:W-:-:S03]  /*1ea0*/  LEA R6, P0, R21, R26, 0x1 ;  /* 0x0000001a15067211 */ /* 0x000fc600078008ff */
[----:B------:R3:W5:Y:S01]  /*1eb0*/  LDG.E.U16 R20, [R4.64] ;  /* 0x0000000404147981 */ /* 0x000762000c1e1500 */
[----:B0-----:R-:W-:-:S03]  /*1ec0*/  LEA R2, P1, R19, R26, 0x1 ;  /* 0x0000001a13027211 */ /* 0x001fc600078208ff */
[----:B-1----:R-:W5:Y:S01]  /*1ed0*/  LDL.LU R14, [R1+0x54] ;  /* 0x00005400010e7983 */ /* 0x002f620000300800 */
[----:B------:R-:W-:-:S03]  /*1ee0*/  LEA.HI.X.SX32 R7, R21, R27, 0x1, P0 ;  /* 0x0000001b15077211 */ /* 0x000fc600000f0eff */
[----:B------:R-:W-:Y:S01]  /*1ef0*/  STL [R1+0x12d0], R9 ;  /* 0x0012d00901007387 */ /* 0x000fe20000100800 */
[----:B------:R-:W-:-:S03]  /*1f00*/  LEA.HI.X.SX32 R3, R19, R27, 0x1, P1 ;  /* 0x0000001b13037211 */ /* 0x000fc600008f0eff */
[----:B--2---:R0:W-:Y:S01]  /*1f10*/  STL [R1+0x3e0], R15 ;  /* 0x0003e00f01007387 */ /* 0x0041e20000100800 */
[----:B---3--:R-:W-:Y:S02]  /*1f20*/  LEA R4, P0, R18, R26, 0x1 ;  /* 0x0000001a12047211 */ /* 0x008fe400078008ff */
[----:B------:R-:W-:Y:S01]  /*1f30*/  LEA R19, R0, R8, 0x1 ;  /* 0x0000000800137211 */ /* 0x000fe200078e08ff */
[----:B------:R-:W-:Y:S01]  /*1f40*/  STL [R1+0x12d4], R24 ;  /* 0x0012d41801007387 */ /* 0x000fe20000100800 */
[----:B------:R-:W-:-:S03]  /*1f50*/  LEA.HI.X.SX32 R5, R18, R27, 0x1, P0 ;  /* 0x0000001b12057211 */ /* 0x000fc600000f0eff */
[----:B------:R1:W3:Y:S04]  /*1f60*/  LDG.E.U16 R29, [R6.64] ;  /* 0x00000004061d7981 */ /* 0x0002e8000c1e1500 */
[----:B0-----:R-:W3:Y:S04]  /*1f70*/  LDL.LU R15, [R1+0x38] ;  /* 0x00003800010f7983 */ /* 0x001ee80000300800 */
[----:B------:R0:W-:Y:S04]  /*1f80*/  STL [R1+0x3dc], R13 ;  /* 0x0003dc0d01007387 */ /* 0x0001e80000100800 */
[----:B------:R0:W-:Y:S01]  /*1f90*/  STL [R1+0x70], R8 ;  /* 0x0000700801007387 */ /* 0x0001e20000100800 */
[----:B-1----:R-:W-:-:S03]  /*1fa0*/  LEA R6, P1, R17, R26, 0x1 ;  /* 0x0000001a11067211 */ /* 0x002fc600078208ff */
[----:B0-----:R-:W3:Y:S01]  /*1fb0*/  LDL.LU R13, [R1+0x30] ;  /* 0x00003000010d7983 */ /* 0x001ee20000300800 */
[----:B------:R-:W-:Y:S01]  /*1fc0*/  MOV R9, R28 ;  /* 0x0000001c00097202 */ /* 0x000fe20000000f00 */
[----:B------:R-:W-:Y:S01]  /*1fd0*/  IMAD R8, R0, 0x2, R19 ;  /* 0x0000000200087824 */ /* 0x000fe200078e0213 */
[----:B------:R-:W-:Y:S01]  /*1fe0*/  LEA.HI.X.SX32 R7, R17, R27, 0x1, P1 ;  /* 0x0000001b11077211 */ /* 0x000fe200008f0eff */
[----:B------:R0:W3:Y:S04]  /*1ff0*/  LDG.E.U16 R28, [R4.64] ;  /* 0x00000004041c7981 */ /* 0x0000e8000c1e1500 */
[----:B------:R1:W3:Y:S01]  /*2000*/  LDG.E.U16 R17, [R6.64] ;  /* 0x0000000406117981 */ /* 0x0002e2000c1e1500 */
[----:B----4-:R-:W-:-:S03]  /*2010*/  LEA R10, P0, R25, R26, 0x1 ;  /* 0x0000001a190a7211 */ /* 0x010fc600078008ff */
[----:B-----5:R4:W-:Y:S04]  /*2020*/  STL [R1+0x3d8], R23 ;  /* 0x0003d81701007387 */ /* 0x0209e80000100800 */
[----:B------:R5:W-:Y:S04]  /*2030*/  STL [R1+0x12d8], R19 ;  /* 0x0012d81301007387 */ /* 0x000be80000100800 */
[----:B------:R-:W2:Y:S04]  /*2040*/  LDL.LU R24, [R1+0x44] ;  /* 0x0000440001187983 */ /* 0x000ea80000300800 */
[----:B----4-:R-:W4:Y:S04]  /*2050*/  LDL.LU R23, [R1+0x2c] ;  /* 0x00002c0001177983 */ /* 0x010f280000300800 */
[----:B------:R0:W-:Y:S04]  /*2060*/  STL [R1+0x3d4], R11 ;  /* 0x0003d40b01007387 */ /* 0x0001e80000100800 */
[----:B-----5:R5:W2:Y:S01]  /*2070*/  LDG.E.U16 R19, [R2.64] ;  /* 0x0000000402137981 */ /* 0x020aa2000c1e1500 */
[----:B0-----:R-:W-:-:S05]  /*2080*/  LEA.HI.X.SX32 R11, R25, R27, 0x1, P0 ;  /* 0x0000001b190b7211 */ /* 0x001fca00000f0eff */
[----:B------:R3:W4:Y:S01]  /*2090*/  LDG.E.U16 R18, [R10.64] ;  /* 0x000000040a127981 */ /* 0x000722000c1e1500 */
[----:B------:R-:W-:-:S03]  /*20a0*/  IMAD R21, R0, 0x2, R8 ;  /* 0x0000000200157824 */ /* 0x000fc600078e0208 */
[----:B------:R0:W-:Y:S01]  /*20b0*/  STL [R1+0x3d0], R16 ;  /* 0x0003d01001007387 */ /* 0x0001e20000100800 */
[----:B-----5:R-:W-:Y:S01]  /*20c0*/  LEA R2, P0, R22, R26, 0x1 ;  /* 0x0000001a16027211 */ /* 0x020fe200078008ff */
[----:B0-----:R-:W-:-:S04]  /*20d0*/  IMAD R16, R0, 0x2, R21 ;  /* 0x0000000200107824 */ /* 0x001fc800078e0215 */
[----:B------:R-:W-:Y:S01]  /*20e0*/  IMAD R4, R0, 0x2, R16 ;  /* 0x0000000200047824 */ /* 0x000fe200078e0210 */
[----:B------:R-:W-:-:S04]  /*20f0*/  LEA.HI.X.SX32 R3, R22, R27, 0x1, P0 ;  /* 0x0000001b16037211 */ /* 0x000fc800000f0eff */
[C---:B------:R-:W-:Y:S01]  /*2100*/  LEA R22, R0.reuse, R4, 0x1 ;  /* 0x0000000400167211 */ /* 0x040fe200078e08ff */
[----:B------:R0:W-:Y:S04]  /*2110*/  STL [R1+0x68], R16 ;  /* 0x0000681001007387 */ /* 0x0001e80000100800 */
[----:B------:R-:W-:Y:S01]  /*2120*/  IMAD R5, R0, 0x2, R22 ;  /* 0x0000000200057824 */ /* 0x000fe200078e0216 */
[----:B------:R5:W-:Y:S01]  /*2130*/  STL [R1+0x3cc], R20 ;  /* 0x0003cc1401007387 */ /* 0x000be20000100800 */
[----:B-1----:R-:W-:Y:S01]  /*2140*/  LEA R6, P0, R14, R26, 0x1 ;  /* 0x0000001a0e067211 */ /* 0x002fe200078008ff */
[----:B0-----:R-:W-:Y:S02]  /*2150*/  IMAD.MOV.U32 R16, RZ, RZ, R12 ;  /* 0x000000ffff107224 */ /* 0x001fe400078e000c */
[----:B------:R-:W-:-:S02]  /*2160*/  LEA R12, R0, R5, 0x1 ;  /* 0x00000005000c7211 */ /* 0x000fc400078e08ff */
[----:B---3--:R-:W-:Y:S01]  /*2170*/  LEA R10, P1, R15, R26, 0x1 ;  /* 0x0000001a0f0a7211 */ /* 0x008fe200078208ff */
[----:B-----5:R-:W3:Y:S01]  /*2180*/  LDL.LU R20, [R1+0x28] ;  /* 0x0000280001147983 */ /* 0x020ee20000300800 */
[----:B------:R-:W-:-:S03]  /*2190*/  LEA.HI.X.SX32 R7, R14, R27, 0x1, P0 ;  /* 0x0000001b0e077211 */ /* 0x000fc600000f0eff */
[----:B------:R0:W-:Y:S01]  /*21a0*/  STL [R1+0x3c8], R29 ;  /* 0x0003c81d01007387 */ /* 0x0001e20000100800 */
[----:B------:R-:W-:-:S03]  /*21b0*/  LEA.HI.X.SX32 R11, R15, R27, 0x1, P1 ;  /* 0x0000001b0f0b7211 */ /* 0x000fc600008f0eff */
[----:B0-----:R-:W5:Y:S04]  /*21c0*/  LDL.LU R29, [R1+0x40] ;  /* 0x00004000011d7983 */ /* 0x001f680000300800 */
[----:B------:R-:W5:Y:S04]  /*21d0*/  LDL.LU R25, [R1+0x24] ;  /* 0x0000240001197983 */ /* 0x000f680000300800 */
[----:B--2---:R0:W-:Y:S04]  /*21e0*/  STL [R1+0x3c4], R19 ;  /* 0x0003c41301007387 */ /* 0x0041e80000100800 */
[----:B------:R-:W-:Y:S04]  /*21f0*/  STL [R1+0x60], R12 ;  /* 0x0000600c01007387 */ /* 0x000fe80000100800 */
[----:B------:R1:W-:Y:S04]  /*2200*/  STL [R1+0x3c0], R28 ;  /* 0x0003c01c01007387 */ /* 0x0003e80000100800 */
[----:B0-----:R0:W2:Y:S04]  /*2210*/  LDG.E.U16 R19, [R2.64] ;  /* 0x0000000402137981 */ /* 0x0010a8000c1e1500 */
[----:B-1----:R-:W2:Y:S04]  /*2220*/  LDL.LU R28, [R1+0x20] ;  /* 0x00002000011c7983 */ /* 0x002ea80000300800 */
[----:B----4-:R1:W-:Y:S04]  /*2230*/  STL [R1+0x3bc], R18 ;  /* 0x0003bc1201007387 */ /* 0x0103e80000100800 */
[----:B------:R4:W-:Y:S04]  /*2240*/  STL [R1+0x3b8], R17 ;  /* 0x0003b81101007387 */ /* 0x0009e80000100800 */
[----:B-1----:R1:W2:Y:S04]  /*2250*/  LDG.E.U16 R18, [R6.64] ;  /* 0x0000000406127981 */ /* 0x0022a8000c1e1500 */
[----:B----4-:R4:W2:Y:S01]  /*2260*/  LDG.E.U16 R17, [R10.64] ;  /* 0x000000040a117981 */ /* 0x0108a2000c1e1500 */
[----:B0-----:R-:W-:Y:S01]  /*2270*/  IMAD R2, R0, 0x2, R12 ;  /* 0x0000000200027824 */ /* 0x001fe200078e020c */
[----:B------:R-:W-:-:S03]  /*2280*/  LEA R14, P0, R13, R26, 0x1 ;  /* 0x0000001a0d0e7211 */ /* 0x000fc600078008ff */
[----:B-1----:R-:W-:Y:S01]  /*2290*/  IMAD R7, R0, 0x2, R2 ;  /* 0x0000000200077824 */ /* 0x002fe200078e0202 */
[----:B------:R-:W-:-:S04]  /*22a0*/  LEA.HI.X.SX32 R15, R13, R27, 0x1, P0 ;  /* 0x0000001b0d0f7211 */ /* 0x000fc800000f0eff */
[----:B------:R-:W-:Y:S02]  /*22b0*/  LEA R6, R0, R7, 0x1 ;  /* 0x0000000700067211 */ /* 0x000fe400078e08ff */
[CC--:B------:R-:W-:Y:S02]  /*22c0*/  LEA R12, P0, R24.reuse, R26.reuse, 0x1 ;  /* 0x0000001a180c7211 */ /* 0x0c0fe400078008ff */
[CC--:B----4-:R-:W-:Y:S01]  /*22d0*/  LEA R10, P1, R23.reuse, R26.reuse, 0x1 ;  /* 0x0000001a170a7211 */ /* 0x0d0fe200078208ff */
[----:B------:R0:W-:Y:S01]  /*22e0*/  STL [R1+0x58], R6 ;  /* 0x0000580601007387 */ /* 0x0001e20000100800 */
[-C--:B------:R-:W-:Y:S02]  /*22f0*/  LEA.HI.X.SX32 R13, R24, R27.reuse, 0x1, P0 ;  /* 0x0000001b180d7211 */ /* 0x080fe400000f0eff */
[----:B------:R-:W-:Y:S01]  /*2300*/  LEA.HI.X.SX32 R11, R23, R27, 0x1, P1 ;  /* 0x0000001b170b7211 */ /* 0x000fe200008f0eff */
[----:B------:R3:W4:Y:S01]  /*2310*/  LDG.E.U16 R24, [R14.64] ;  /* 0x000000040e187981 */ /* 0x000722000c1e1500 */
[----:B0-----:R-:W-:Y:S01]  /*2320*/  IMAD R6, R0, 0x2, R6 ;  /* 0x0000000200067824 */ /* 0x001fe200078e0206 */
[----:B---3--:R-:W-:Y:S01]  /*2330*/  LEA R14, P0, R20, R26, 0x1 ;  /* 0x0000001a140e7211 */ /* 0x008fe200078008ff */
[----:B------:R-:W-:-:S02]  /*2340*/  IMAD.MOV.U32 R3, RZ, RZ, R9 ;  /* 0x000000ffff037224 */ /* 0x000fc400078e0009 */
[----:B------:R5:W3:Y:S01]  /*2350*/  LDG.E.U16 R9, [R12.64] ;  /* 0x000000040c097981 */ /* 0x000ae2000c1e1500 */
[----:B------:R-:W-:Y:S02]  /*2360*/  LEA.HI.X.SX32 R15, R20, R27, 0x1, P0 ;  /* 0x0000001b140f7211 */ /* 0x000fe400000f0eff */
[----:B-----5:R-:W-:-:S04]  /*2370*/  LEA R12, P0, R29, R26, 0x1 ;  /* 0x0000001a1d0c7211 */ /* 0x020fc800078008ff */
[----:B------:R-:W-:Y:S02]  /*2380*/  LEA.HI.X.SX32 R13, R29, R27, 0x1, P0 ;  /* 0x0000001b1d0d7211 */ /* 0x000fe400000f0eff */
[----:B------:R0:W5:Y:S04]  /*2390*/  LDG.E.U16 R29, [R14.64] ;  /* 0x000000040e1d7981 */ /* 0x000168000c1e1500 */
[----:B------:R1:W3:Y:S04]  /*23a0*/  LDG.E.U16 R12, [R12.64] ;  /* 0x000000040c0c7981 */ /* 0x0002e8000c1e1500 */
[----:B--2---:R2:W-:Y:S04]  /*23b0*/  STL [R1+0x3b4], R19 ;  /* 0x0003b41301007387 */ /* 0x0045e80000100800 */
[----:B--2---:R-:W2:Y:S04]  /*23c0*/  LDL.LU R19, [R1+0x18] ;  /* 0x0000180001137983 */ /* 0x004ea80000300800 */
[----:B------:R-:W-:Y:S04]  /*23d0*/  STL [R1+0x7c], R6 ;  /* 0x00007c0601007387 */ /* 0x000fe80000100800 */
[----:B------:R-:W-:Y:S04]  /*23e0*/  STL [R1+0x3b0], R18 ;  /* 0x0003b01201007387 */ /* 0x000fe80000100800 */
[----:B------:R-:W2:Y:S04]  /*23f0*/  LDL.LU R23, [R1+0x14] ;  /* 0x0000140001177983 */ /* 0x000ea80000300800 */
[----:B------:R1:W-:Y:S01]  /*2400*/  STL [R1+0x3ac], R17 ;  /* 0x0003ac1101007387 */ /* 0x0003e20000100800 */
[----:B0-----:R-:W-:-:S03]  /*2410*/  LEA R14, P0, R28, R26, 0x1 ;  /* 0x0000001a1c0e7211 */ /* 0x001fc600078008ff */
[----:B-1----:R0:W2:Y:S02]  /*2420*/  LDG.E.U16 R17, [R10.64] ;  /* 0x000000040a117981 */ /* 0x0020a4000c1e1500 */
[----:B0-----:R-:W-:-:S04]  /*2430*/  LEA R10, P1, R25, R26, 0x1 ;  /* 0x0000001a190a7211 */ /* 0x001fc800078208ff */
[-C--:B------:R-:W-:Y:S02]  /*2440*/  LEA.HI.X.SX32 R11, R25, R27.reuse, 0x1, P1 ;  /* 0x0000001b190b7211 */ /* 0x080fe400008f0eff */
[----:B------:R-:W-:-:S03]  /*2450*/  LEA.HI.X.SX32 R15, R28, R27, 0x1, P0 ;  /* 0x0000001b1c0f7211 */ /* 0x000fc600000f0eff */
[----:B------:R0:W5:Y:S04]  /*2460*/  LDG.E.U16 R13, [R10.64] ;  /* 0x000000040a0d7981 */ /* 0x000168000c1e1500 */
[----:B------:R1:W5:Y:S01]  /*2470*/  LDG.E.U16 R15, [R14.64] ;  /* 0x000000040e0f7981 */ /* 0x000362000c1e1500 */
[----:B0-----:R-:W-:Y:S02]  /*2480*/  LEA R10, P0, R3, R26, 0x1 ;  /* 0x0000001a030a7211 */ /* 0x001fe400078008ff */
[----:B------:R-:W-:-:S04]  /*2490*/  MOV R11, R3 ;  /* 0x00000003000b7202 */ /* 0x000fc80000000f00 */
[----:B------:R-:W-:-:S06]  /*24a0*/  LEA.HI.X.SX32 R11, R11, R27, 0x1, P0 ;  /* 0x0000001b0b0b7211 */ /* 0x000fcc00000f0eff */
[----:B------:R-:W5:Y:S01]  /*24b0*/  LDG.E.U16 R11, [R10.64] ;  /* 0x000000040a0b7981 */ /* 0x000f62000c1e1500 */
[----:B------:R-:W-:-:S05]  /*24c0*/  LEA R18, R0, R6, 0x1 ;  /* 0x0000000600127211 */ /* 0x000fca00078e08ff */
[C---:B------:R-:W-:Y:S01]  /*24d0*/  IMAD R20, R0.reuse, 0x2, R18 ;  /* 0x0000000200147824 */ /* 0x040fe200078e0212 */
[----:B----4-:R0:W-:Y:S03]  /*24e0*/  STL [R1+0x3a8], R24 ;  /* 0x0003a81801007387 */ /* 0x0101e60000100800 */
[C---:B------:R-:W-:Y:S01]  /*24f0*/  IMAD R6, R0.reuse, 0x2, R20 ;  /* 0x0000000200067824 */ /* 0x040fe200078e0214 */
[----:B0-----:R-:W4:Y:S04]  /*2500*/  LDL.LU R24, [R1+0x10] ;  /* 0x0000100001187983 */ /* 0x001f280000300800 */
[----:B------:R0:W-:Y:S04]  /*2510*/  STL [R1+0x54], R6 ;  /* 0x0000540601007387 */ /* 0x0001e80000100800 */
[----:B---3--:R3:W-:Y:S01]  /*2520*/  STL [R1+0x3a4], R9 ;  /* 0x0003a40901007387 */ /* 0x0087e20000100800 */
[----:B0-----:R-:W-:-:S03]  /*2530*/  LEA R6, R0, R6, 0x1 ;  /* 0x0000000600067211 */ /* 0x001fc600078e08ff */
[----:B---3--:R-:W3:Y:S04]  /*2540*/  LDL.LU R9, [R1+0xc] ;  /* 0x00000c0001097983 */ /* 0x008ee80000300800 */
[----:B------:R-:W-:Y:S04]  /*2550*/  STL [R1+0x74], R6 ;  /* 0x0000740601007387 */ /* 0x000fe80000100800 */
[----:B--2---:R0:W-:Y:S04]  /*2560*/  STL [R1+0x3a0], R17 ;  /* 0x0003a01101007387 */ /* 0x0041e80000100800 */
[----:B-----5:R2:W-:Y:S01]  /*2570*/  STL [R1+0x39c], R29 ;  /* 0x00039c1d01007387 */ /* 0x0205e20000100800 */
[----:B0-----:R-:W-:-:S03]  /*2580*/  IMAD R17, R0, 0x2, R6 ;  /* 0x0000000200117824 */ /* 0x001fc600078e0206 */
[----:B--2---:R-:W2:Y:S01]  /*2590*/  LDL.LU R29, [R1+0x34] ;  /* 0x00003400011d7983 */ /* 0x004ea20000300800 */
[----:B------:R-:W-:-:S03]  /*25a0*/  IMAD R6, R0, 0x2, R17 ;  /* 0x0000000200067824 */ /* 0x000fc600078e0211 */
[----:B------:R-:W5:Y:S01]  /*25b0*/  LDL.LU R28, [R1+0x4] ;  /* 0x00000400011c7983 */ /* 0x000f620000300800 */
[----:B------:R-:W-:-:S03]  /*25c0*/  IMAD R3, R0, 0x2, R6 ;  /* 0x0000000200037824 */ /* 0x000fc600078e0206 */
[----:B------:R-:W2:Y:S04]  /*25d0*/  LDL.LU R25, [R1] ;  /* 0x0000000001197983 */ /* 0x000ea80000300800 */
[----:B------:R-:W-:Y:S04]  /*25e0*/  STL [R1+0x394], R13 ;  /* 0x0003940d01007387 */ /* 0x000fe80000100800 */
[----:B------:R0:W-:Y:S01]  /*25f0*/  STL [R1+0x398], R12 ;  /* 0x0003980c01007387 */ /* 0x0001e20000100800 */
[----:B-1----:R-:W-:-:S03]  /*2600*/  LEA R14, P0, R23, R26, 0x1 ;  /* 0x0000001a170e7211 */ /* 0x002fc600078008ff */
[----:B------:R1:W-:Y:S01]  /*2610*/  STL [R1+0x50], R3 ;  /* 0x0000500301007387 */ /* 0x0003e20000100800 */
[----:B0-----:R-:W-:-:S04]  /*2620*/  LEA R12, P1, R19, R26, 0x1 ;  /* 0x0000001a130c7211 */ /* 0x001fc800078208ff */
[-C--:B------:R-:W-:Y:S01]  /*2630*/  LEA.HI.X.SX32 R13, R19, R27.reuse, 0x1, P1 ;  /* 0x0000001b130d7211 */ /* 0x080fe200008f0eff */
[----:B-1----:R-:W-:Y:S01]  /*2640*/  IMAD R3, R0, 0x2, R3 ;  /* 0x0000000200037824 */ /* 0x002fe200078e0203 */
[----:B------:R-:W2:Y:S04]  /*2650*/  LDL.LU R19, [R1+0x12d8] ;  /* 0x0012d80001137983 */ /* 0x000ea80000300800 */
[----:B------:R0:W-:Y:S04]  /*2660*/  STL [R1+0x390], R15 ;  /* 0x0003900f01007387 */ /* 0x0001e80000100800 */
[----:B------:R4:W2:Y:S04]  /*2670*/  LDG.E.U16 R13, [R12.64] ;  /* 0x000000040c0d7981 */ /* 0x0008a8000c1e1500 */
[----:B------:R-:W-:Y:S01]  /*2680*/  STL [R1+0x6c], R3 ;  /* 0x00006c0301007387 */ /* 0x000fe20000100800 */
[----:B0-----:R-:W-:-:S03]  /*2690*/  LEA.HI.X.SX32 R15, R23, R27, 0x1, P0 ;  /* 0x0000001b170f7211 */ /* 0x001fc600000f0eff */
[----:B------:R0:W-:Y:S01]  /*26a0*/  STL [R1+0x38c], R11 ;  /* 0x00038c0b01007387 */ /* 0x0001e20000100800 */
[----:B------:R-:W-:-:S03]  /*26b0*/  LEA R10, P0, R16, R26, 0x1 ;  /* 0x0000001a100a7211 */ /* 0x000fc600078008ff */
[----:B------:R3:W5:Y:S01]  /*26c0*/  LDG.E.U16 R15, [R14.64] ;  /* 0x000000040e0f7981 */ /* 0x000762000c1e1500 */
[----:B0-----:R-:W-:-:S05]  /*26d0*/  IMAD.MOV.U32 R11, RZ, RZ, R16 ;  /* 0x000000ffff0b7224 */ /* 0x001fca00078e0010 */
[----:B------:R-:W-:-:S06]  /*26e0*/  LEA.HI.X.SX32 R11, R11, R27, 0x1, P0 ;  /* 0x0000001b0b0b7211 */ /* 0x000fcc00000f0eff */
[----:B------:R-:W5:Y:S01]  /*26f0*/  LDG.E.U16 R11, [R10.64] ;  /* 0x000000040a0b7981 */ /* 0x000f62000c1e1500 */
[----:B------:R-:W-:-:S05]  /*2700*/  LEA R3, R0, R3, 0x1 ;  /* 0x0000000300037211 */ /* 0x000fca00078e08ff */
[----:B------:R-:W-:Y:S01]  /*2710*/  IMAD R23, R0, 0x2, R3 ;  /* 0x0000000200177824 */ /* 0x000fe200078e0203 */
[----:B----4-:R-:W-:-:S04]  /*2720*/  LEA R12, P1, R24, R26, 0x1 ;  /* 0x0000001a180c7211 */ /* 0x010fc800078208ff */
[----:B------:R-:W-:Y:S02]  /*2730*/  LEA R16, R0, R23, 0x1 ;  /* 0x0000001700107211 */ /* 0x000fe400078e08ff */
[----:B---3--:R-:W-:Y:S01]  /*2740*/  LEA R14, P0, R9, R26, 0x1 ;  /* 0x0000001a090e7211 */ /* 0x008fe200078008ff */
[----:B--2---:R0:W-:Y:S04]  /*2750*/  STL [R1+0x388], R13 ;  /* 0x0003880d01007387 */ /* 0x0041e80000100800 */
[----:B------:R1:W-:Y:S01]  /*2760*/  STL [R1+0x4c], R16 ;  /* 0x00004c1001007387 */ /* 0x0003e20000100800 */
[----:B0-----:R-:W-:-:S03]  /*2770*/  LEA.HI.X.SX32 R13, R24, R27, 0x1, P1 ;  /* 0x0000001b180d7211 */ /* 0x001fc600008f0eff */
[----:B------:R-:W2:Y:S01]  /*2780*/  LDL.LU R24, [R1+0x12d4] ;  /* 0x0012d40001187983 */ /* 0x000ea20000300800 */
[----:B-1----:R-:W-:-:S03]  /*2790*/  IMAD R16, R0, 0x2, R16 ;  /* 0x0000000200107824 */ /* 0x002fc600078e0210 */
[----:B-----5:R0:W-:Y:S04]  /*27a0*/  STL [R1+0x384], R15 ;  /* 0x0003840f01007387 */ /* 0x0201e80000100800 */
[----:B------:R1:W-:Y:S01]  /*27b0*/  STL [R1+0x1f8], R16 ;  /* 0x0001f81001007387 */ /* 0x0003e20000100800 */
[----:B0-----:R-:W-:-:S03]  /*27c0*/  LEA.HI.X.SX32 R15, R9, R27, 0x1, P0 ;  /* 0x0000001b090f7211 */ /* 0x001fc600000f0eff */
[----:B------:R-:W3:Y:S01]  /*27d0*/  LDL.LU R9, [R1+0x12d0] ;  /* 0x0012d00001097983 */ /* 0x000ee20000300800 */
[----:B-1----:R-:W-:-:S03]  /*27e0*/  IMAD R16, R0, 0x2, R16 ;  /* 0x0000000200107824 */ /* 0x002fc600078e0210 */
[----:B------:R-:W4:Y:S04]  /*27f0*/  LDG.E.U16 R15, [R14.64] ;  /* 0x000000040e0f7981 */ /* 0x000f28000c1e1500 */
[----:B------:R-:W-:Y:S04]  /*2800*/  STL [R1+0x1c], R16 ;  /* 0x00001c1001007387 */ /* 0x000fe80000100800 */
[----:B------:R0:W-:Y:S04]  /*2810*/  STL [R1+0x380], R11 ;  /* 0x0003800b01007387 */ /* 0x0001e80000100800 */
[----:B0-----:R0:W5:Y:S01]  /*2820*/  LDG.E.U16 R11, [R12.64] ;  /* 0x000000040c0b7981 */ /* 0x001162000c1e1500 */
[----:B------:R-:W-:-:S05]  /*2830*/  LEA R10, R0, R16, 0x1 ;  /* 0x00000010000a7211 */ /* 0x000fca00078e08ff */
[----:B------:R-:W-:Y:S01]  /*2840*/  IMAD R16, R0, 0x2, R10 ;  /* 0x0000000200107824 */ /* 0x000fe200078e020a */
[----:B0-----:R-:W-:-:S04]  /*2850*/  LEA R12, P0, R29, R26, 0x1 ;  /* 0x0000001a1d0c7211 */ /* 0x001fc800078008ff */
[----:B------:R-:W-:Y:S01]  /*2860*/  LEA.HI.X.SX32 R13, R29, R27, 0x1, P0 ;  /* 0x0000001b1d0d7211 */ /* 0x000fe200000f0eff */
[----:B-----5:R-:W-:Y:S04]  /*2870*/  STL [R1+0x37c], R11 ;  /* 0x00037c0b01007387 */ /* 0x020fe80000100800 */
[----:B------:R0:W-:Y:S04]  /*2880*/  STL [R1+0xc], R10 ;  /* 0x00000c0a01007387 */ /* 0x0001e80000100800 */
[----:B------:R-:W5:Y:S04]  /*2890*/  LDL.LU R29, [R1+0x12cc] ;  /* 0x0012cc00011d7983 */ /* 0x000f680000300800 */
[----:B------:R1:W-:Y:S01]  /*28a0*/  STL [R1+0x48], R16 ;  /* 0x0000481001007387 */ /* 0x0003e20000100800 */
[----:B0-----:R-:W-:-:S03]  /*28b0*/  LEA R10, P1, R28, R26, 0x1 ;  /* 0x0000001a1c0a7211 */ /* 0x001fc600078208ff */
[----:B------:R0:W2:Y:S01]  /*28c0*/  LDG.E.U16 R12, [R12.64] ;  /* 0x000000040c0c7981 */ /* 0x0000a2000c1e1500 */
[----:B------:R-:W-:-:S03]  /*28d0*/  LEA.HI.X.SX32 R11, R28, R27, 0x1, P1 ;  /* 0x0000001b1c0b7211 */ /* 0x000fc600008f0eff */
[----:B------:R-:W2:Y:S01]  /*28e0*/  LDL.LU R28, [R1+0x12c8] ;  /* 0x0012c800011c7983 */ /* 0x000ea20000300800 */
[----:B-1----:R-:W-:-:S03]  /*28f0*/  IMAD R16, R0, 0x2, R16 ;  /* 0x0000000200107824 */ /* 0x002fc600078e0210 */
[----:B----4-:R1:W-:Y:S04]  /*2900*/  STL [R1+0x378], R15 ;  /* 0x0003780f01007387 */ /* 0x0103e80000100800 */
[----:B------:R4:W-:Y:S01]  /*2910*/  STL [R1+0x5c], R16 ;  /* 0x00005c1001007387 */ /* 0x0009e20000100800 */
[----:B------:R-:W-:-:S03]  /*2920*/  LEA R14, P0, R25, R26, 0x1 ;  /* 0x0000001a190e7211 */ /* 0x000fc600078008ff */
[----:B------:R0:W2:Y:S04]  /*2930*/  LDG.E.U16 R10, [R10.64] ;  /* 0x000000040a0a7981 */ /* 0x0000a8000c1e1500 */
[----:B-1----:R-:W0:Y:S01]  /*2940*/  LDL.LU R15, [R1+0x8] ;  /* 0x00000800010f7983 */ /* 0x002e220000300800 */
[----:B----4-:R-:W-:Y:S01]  /*2950*/  LEA R16, R0, R16, 0x1 ;  /* 0x0000001000107211 */ /* 0x010fe200078e08ff */
[----:B0-----:R-:W-:Y:S01]  /*2960*/  IMAD.MOV.U32 R13, RZ, RZ, R15 ;  /* 0x000000ffff0d7224 */ /* 0x001fe200078e000f */
[----:B------:R-:W-:Y:S02]  /*2970*/  LEA.HI.X.SX32 R15, R25, R27, 0x1, P0 ;  /* 0x0000001b190f7211 */ /* 0x000fe400000f0eff */
[----:B------:R-:W4:Y:S04]  /*2980*/  LDL.LU R25, [R1+0x12c4] ;  /* 0x0012c40001197983 */ /* 0x000f280000300800 */
[----:B------:R-:W3:Y:S01]  /*2990*/  LDG.E.U16 R15, [R14.64] ;  /* 0x000000040e0f7981 */ /* 0x000ee2000c1e1500 */
[----:B------:R-:W-:-:S03]  /*29a0*/  MOV R11, R13 ;  /* 0x0000000d000b7202 */ /* 0x000fc60000000f00 */
[----:B------:R0:W-:Y:S02]  /*29b0*/  STL [R1+0x30], R16 ;  /* 0x0000301001007387 */ /* 0x0001e40000100800 */
[----:B------:R-:W-:Y:S02]  /*29c0*/  IMAD.MOV.U32 R13, RZ, RZ, R11 ;  /* 0x000000ffff0d7224 */ /* 0x000fe400078e000b */
[----:B--2---:R1:W-:Y:S01]  /*29d0*/  STL [R1+0x374], R12 ;  /* 0x0003740c01007387 */ /* 0x0043e20000100800 */
[----:B0-----:R-:W-:Y:S01]  /*29e0*/  IMAD R16, R0, 0x2, R16 ;  /* 0x0000000200107824 */ /* 0x001fe200078e0210 */
[----:B-1----:R-:W-:-:S04]  /*29f0*/  LEA R12, P0, R11, R26, 0x1 ;  /* 0x0000001a0b0c7211 */ /* 0x002fc800078008ff */
[----:B------:R0:W-:Y:S04]  /*2a00*/  STL [R1+0x2c], R16 ;  /* 0x00002c1001007387 */ /* 0x0001e80000100800 */
[----:B------:R1:W-:Y:S01]  /*2a10*/  STL [R1+0x370], R10 ;  /* 0x0003700a01007387 */ /* 0x0003e20000100800 */
[----:B------:R-:W-:Y:S01]  /*2a20*/  LEA.HI.X.SX32 R13, R13, R27, 0x1, P0 ;  /* 0x0000001b0d0d7211 */ /* 0x000fe200000f0eff */
[----:B0-----:R-:W-:-:S04]  /*2a30*/  IMAD R16, R0, 0x2, R16 ;  /* 0x0000000200107824 */ /* 0x001fc800078e0210 */
[----:B------:R0:W2:Y:S01]  /*2a40*/  LDG.E.U16 R12, [R12.64] ;  /* 0x000000040c0c7981 */ /* 0x0000a2000c1e1500 */
[----:B-1----:R-:W-:-:S03]  /*2a50*/  LEA R10, P1, R28, R26, 0x1 ;  /* 0x0000001a1c0a7211 */ /* 0x002fc600078208ff */
[----:B------:R1:W-:Y:S01]  /*2a60*/  STL [R1+0x44], R16 ;  /* 0x0000441001007387 */ /* 0x0003e20000100800 */
[----:B------:R-:W-:-:S05]  /*2a70*/  LEA.HI.X.SX32 R11, R28, R27, 0x1, P1 ;  /* 0x0000001b1c0b7211 */ /* 0x000fca00008f0eff */
[----:B0-----:R5:W2:Y:S01]  /*2a80*/  LDG.E.U16 R13, [R10.64] ;  /* 0x000000040a0d7981 */ /* 0x001aa2000c1e1500 */
[----:B-1----:R-:W-:-:S05]  /*2a90*/  LEA R16, R0, R16, 0x1 ;  /* 0x0000001000107211 */ /* 0x002fca00078e08ff */
[----:B------:R-:W-:Y:S01]  /*2aa0*/  IMAD R28, R0, 0x2, R16 ;  /* 0x00000002001c7824 */ /* 0x000fe200078e0210 */
[----:B---3--:R-:W-:Y:S04]  /*2ab0*/  STL [R1+0x36c], R15 ;  /* 0x00036c0f01007387 */ /* 0x008fe80000100800 */
[----:B------:R0:W-:Y:S04]  /*2ac0*/  STL [R1+0x1f0], R16 ;  /* 0x0001f01001007387 */ /* 0x0001e80000100800 */
[----:B0-----:R-:W3:Y:S01]  /*2ad0*/  LDL.LU R16, [R1+0x12c0] ;  /* 0x0012c00001107983 */ /* 0x001ee20000300800 */
[----:B----4-:R-:W-:-:S03]  /*2ae0*/  LEA R14, P0, R25, R26, 0x1 ;  /* 0x0000001a190e7211 */ /* 0x010fc600078008ff */
[----:B------:R0:W-:Y:S01]  /*2af0*/  STL [R1+0x28], R28 ;  /* 0x0000281c01007387 */ /* 0x0001e20000100800 */
[----:B------:R-:W-:Y:S01]  /*2b00*/  LEA.HI.X.SX32 R15, R25, R27, 0x1, P0 ;  /* 0x0000001b190f7211 */ /* 0x000fe200000f0eff */
[----:B0-----:R-:W-:-:S05]  /*2b10*/  IMAD R28, R0, 0x2, R28 ;  /* 0x00000002001c7824 */ /* 0x001fca00078e021c */
[----:B------:R0:W-:Y:S01]  /*2b20*/  STL [R1+0x24], R28 ;  /* 0x0000241c01007387 */ /* 0x0001e20000100800 */
[----:B------:R-:W-:-:S03]  /*2b30*/  LEA R25, R0, R28, 0x1 ;  /* 0x0000001c00197211 */ /* 0x000fc600078e08ff */
[----:B0-----:R0:W4:Y:S01]  /*2b40*/  LDG.E.U16 R28, [R14.64] ;  /* 0x000000040e1c7981 */ /* 0x001122000c1e1500 */
[----:B-----5:R-:W-:-:S03]  /*2b50*/  LEA R10, P0, R29, R26, 0x1 ;  /* 0x0000001a1d0a7211 */ /* 0x020fc600078008ff */
[----:B--2---:R-:W-:Y:S01]  /*2b60*/  STL [R1+0x364], R13 ;  /* 0x0003640d01007387 */ /* 0x004fe20000100800 */
[----:B------:R-:W-:-:S03]  /*2b70*/  LEA.HI.X.SX32 R11, R29, R27, 0x1, P0 ;  /* 0x0000001b1d0b7211 */ /* 0x000fc600000f0eff */
[----:B------:R-:W-:Y:S04]  /*2b80*/  STL [R1+0x368], R12 ;  /* 0x0003680c01007387 */ /* 0x000fe80000100800 */
[----:B------:R1:W2:Y:S04]  /*2b90*/  LDG.E.U16 R29, [R10.64] ;  /* 0x000000040a1d7981 */ /* 0x0002a8000c1e1500 */
[----:B------:R5:W-:Y:S01]  /*2ba0*/  STL [R1+0x40], R25 ;  /* 0x0000401901007387 */ /* 0x000be20000100800 */
[----:B0-----:R-:W-:Y:S01]  /*2bb0*/  LEA R14, P0, R9, R26, 0x1 ;  /* 0x0000001a090e7211 */ /* 0x001fe200078008ff */
[----:B-----5:R-:W-:-:S03]  /*2bc0*/  IMAD R25, R0, 0x2, R25 ;  /* 0x0000000200197824 */ /* 0x020fc600078e0219 */
[----:B------:R-:W-:Y:S02]  /*2bd0*/  LEA.HI.X.SX32 R15, R9, R27, 0x1, P0 ;  /* 0x0000001b090f7211 */ /* 0x000fe400000f0eff */
[----:B------:R0:W-:Y:S01]  /*2be0*/  STL [R1+0x1e4], R25 ;  /* 0x0001e41901007387 */ /* 0x0001e20000100800 */
[----:B-1----:R-:W-:Y:S01]  /*2bf0*/  LEA R10, P0, R24, R26, 0x1 ;  /* 0x0000001a180a7211 */ /* 0x002fe200078008ff */
[----:B0-----:R-:W-:-:S05]  /*2c00*/  IMAD R25, R0, 0x2, R25 ;  /* 0x0000000200197824 */ /* 0x001fca00078e0219 */
[----:B------:R-:W-:Y:S01]  /*2c10*/  STL [R1+0x20], R25 ;  /* 0x0000201901007387 */ /* 0x000fe20000100800 */
[----:B------:R-:W-:-:S05]  /*2c20*/  LEA.HI.X.SX32 R11, R24, R27, 0x1, P0 ;  /* 0x0000001b180b7211 */ /* 0x000fca00000f0eff */
[----:B------:R0:W5:Y:S01]  /*2c30*/  LDG.E.U16 R24, [R10.64] ;  /* 0x000000040a187981 */ /* 0x000162000c1e1500 */
[----:B---3--:R-:W-:-:S04]  /*2c40*/  LEA R12, P1, R16, R26, 0x1 ;  /* 0x0000001a100c7211 */ /* 0x008fc800078208ff */
[----:B------:R-:W-:-:S05]  /*2c50*/  LEA.HI.X.SX32 R13, R16, R27, 0x1, P1 ;  /* 0x0000001b100d7211 */ /* 0x000fca00008f0eff */
[----:B------:R1:W3:Y:S02]  /*2c60*/  LDG.E.U16 R16, [R12.64] ;  /* 0x000000040c107981 */ /* 0x0002e4000c1e1500 */
[----:B-1----:R-:W-:-:S04]  /*2c70*/  LEA R12, P1, R19, R26, 0x1 ;  /* 0x0000001a130c7211 */ /* 0x002fc800078208ff */
[----:B------:R-:W-:-:S05]  /*2c80*/  LEA.HI.X.SX32 R13, R19, R27, 0x1, P1 ;  /* 0x0000001b130d7211 */ /* 0x000fca00008f0eff */
[----:B------:R1:W5:Y:S04]  /*2c90*/  LDG.E.U16 R19, [R12.64] ;  /* 0x000000040c137981 */ /* 0x000368000c1e1500 */
[----:B----4-:R4:W-:Y:S04]  /*2ca0*/  STL [R1+0x360], R28 ;  /* 0x0003601c01007387 */ /* 0x0109e80000100800 */
[----:B----4-:R4:W5:Y:S01]  /*2cb0*/  LDG.E.U16 R28, [R14.64] ;  /* 0x000000040e1c7981 */ /* 0x010962000c1e1500 */
[----:B------:R-:W-:-:S05]  /*2cc0*/  LEA R25, R0, R25, 0x1 ;  /* 0x0000001900197211 */ /* 0x000fca00078e08ff */
[----:B------:R-:W-:-:S04]  /*2cd0*/  IMAD R9, R0, 0x2, R25 ;  /* 0x0000000200097824 */ /* 0x000fc800078e0219 */
[----:B------:R-:W-:-:S05]  /*2ce0*/  IMAD R9, R0, 0x2, R9 ;  /* 0x0000000200097824 */ /* 0x000fca00078e0209 */
[----:B------:R0:W-:Y:S04]  /*2cf0*/  STL [R1+0x1dc], R9 ;  /* 0x0001dc0901007387 */ /* 0x0001e80000100800 */
[----:B--2---:R2:W-:Y:S01]  /*2d00*/  STL [R1+0x35c], R29 ;  /* 0x00035c1d01007387 */ /* 0x0045e20000100800 */
[----:B0-----:R-:W-:-:S03]  /*2d10*/  LEA R9, R0, R9, 0x1 ;  /* 0x0000000900097211 */ /* 0x001fc600078e08ff */
[----:B--2---:R-:W2:Y:S04]  /*2d20*/  LDL.LU R29, [R1+0x58] ;  /* 0x00005800011d7983 */ /* 0x004ea80000300800 */
[----:B------:R-:W-:Y:S01]  /*2d30*/  STL [R1+0x14], R9 ;  /* 0x0000140901007387 */ /* 0x000fe20000100800 */
[----:B----4-:R-:W-:-:S04]  /*2d40*/  LEA R14, P0, R8, R26, 0x1 ;  /* 0x0000001a080e7211 */ /* 0x010fc800078008ff */
[----:B------:R-:W-:Y:S02]  /*2d50*/  LEA.HI.X.SX32 R15, R8, R27, 0x1, P0 ;  /* 0x0000001b080f7211 */ /* 0x000fe400000f0eff */
[-C--:B------:R-:W-:Y:S02]  /*2d60*/  LEA R8, P0, R21, R26.reuse, 0x1 ;  /* 0x0000001a15087211 */ /* 0x080fe400078008ff */
[----:B------:R-:W-:-:S04]  /*2d70*/  LEA R10, P1, R4, R26, 0x1 ;  /* 0x0000001a040a7211 */ /* 0x000fc800078208ff */
[----:B------:R-:W-:Y:S01]  /*2d80*/  LEA.HI.X.SX32 R11, R4, R27, 0x1, P1 ;  /* 0x0000001b040b7211 */ /* 0x000fe200008f0eff */
[----:B---3--:R0:W-:Y:S02]  /*2d90*/  STL [R1+0x358], R16 ;  /* 0x0003581001007387 */ /* 0x0081e40000100800 */
[----:B0-----:R-:W-:-:S05]  /*2da0*/  IMAD R16, R0, 0x2, R9 ;  /* 0x0000000200107824 */ /* 0x001fca00078e0209 */
[----:B------:R0:W-:Y:S02]  /*2db0*/  STL [R1+0x18], R16 ;  /* 0x0000181001007387 */ /* 0x0001e40000100800 */
[----:B0-----:R-:W-:-:S05]  /*2dc0*/  IMAD R16, R0, 0x2, R16 ;  /* 0x0000000200107824 */ /* 0x001fca00078e0210 */
[----:B------:R0:W-:Y:S04]  /*2dd0*/  STL [R1+0x38], R16 ;  /* 0x0000381001007387 */ /* 0x0001e80000100800 */
[----:B-----5:R3:W-:Y:S01]  /*2de0*/  STL [R1+0x354], R28 ;  /* 0x0003541c01007387 */ /* 0x0207e20000100800 */
[----:B0-----:R-:W-:Y:S02]  /*2df0*/  LEA R16, R0, R16, 0x1 ;  /* 0x0000001000107211 */ /* 0x001fe400078e08ff */
[----:B------:R-:W-:Y:S01]  /*2e00*/  LEA.HI.X.SX32 R9, R21, R27, 0x1, P0 ;  /* 0x0000001b15097211 */ /* 0x000fe200000f0eff */
[----:B---3--:R0:W3:Y:S04]  /*2e10*/  LDG.E.U16 R28, [R14.64] ;  /* 0x000000040e1c7981 */ /* 0x0080e8000c1e1500 */
[----:B------:R4:W-:Y:S01]  /*2e20*/  STL [R1+0x1d8], R16 ;  /* 0x0001d81001007387 */ /* 0x0009e20000100800 */
[----:B-1----:R-:W-:-:S03]  /*2e30*/  LEA R12, P0, R22, R26, 0x1 ;  /* 0x0000001a160c7211 */ /* 0x002fc600078008ff */
[----:B0-----:R0:W5:Y:S01]  /*2e40*/  LDG.E.U16 R15, [R8.64] ;  /* 0x00000004080f7981 */ /* 0x001162000c1e1500 */
[----:B----4-:R-:W-:-:S05]  /*2e50*/  IMAD R16, R0, 0x2, R16 ;  /* 0x0000000200107824 */ /* 0x010fca00078e0210 */
[----:B------:R-:W-:Y:S04]  /*2e60*/  STL [R1+0x10], R16 ;  /* 0x0000101001007387 */ /* 0x000fe80000100800 */
[----:B------:R1:W-:Y:S01]  /*2e70*/  STL [R1+0x350], R24 ;  /* 0x0003501801007387 */ /* 0x0003e20000100800 */
[----:B------:R-:W-:-:S05]  /*2e80*/  LEA.HI.X.SX32 R13, R22, R27, 0x1, P0 ;  /* 0x0000001b160d7211 */ /* 0x000fca00000f0eff */
[----:B------:R2:W4:Y:S04]  /*2e90*/  LDG.E.U16 R22, [R12.64] ;  /* 0x000000040c167981 */ /* 0x000528000c1e1500 */
[----:B-1----:R-:W4:Y:S04]  /*2ea0*/  LDL.LU R24, [R1+0x54] ;  /* 0x0000540001187983 */ /* 0x002f280000300800 */
[----:B------:R1:W-:Y:S04]  /*2eb0*/  STL [R1+0x34c], R19 ;  /* 0x00034c1301007387 */ /* 0x0003e80000100800 */
[----:B-1----:R1:W4:Y:S01]  /*2ec0*/  LDG.E.U16 R19, [R10.64] ;  /* 0x000000040a137981 */ /* 0x002322000c1e1500 */
[----:B------:R-:W-:-:S05]  /*2ed0*/  IMAD R4, R0, 0x2, R16 ;  /* 0x0000000200047824 */ /* 0x000fca00078e0210 */
[C---:B------:R-:W-:Y:S01]  /*2ee0*/  LEA R14, R0.reuse, R4, 0x1 ;  /* 0x00000004000e7211 */ /* 0x040fe200078e08ff */
[----:B------:R-:W-:Y:S04]  /*2ef0*/  STL [R1+0x8], R4 ;  /* 0x0000080401007387 */ /* 0x000fe80000100800 */
[----:B------:R1:W-:Y:S01]  /*2f00*/  STL [R1+0x34], R14 ;  /* 0x0000340e01007387 */ /* 0x0003e20000100800 */
[----:B0-----:R-:W-:Y:S01]  /*2f10*/  LEA R8, P0, R5, R26, 0x1 ;  /* 0x0000001a05087211 */ /* 0x001fe200078008ff */
[----:B-1----:R-:W-:-:S03]  /*2f20*/  IMAD R14, R0, 0x2, R14 ;  /* 0x00000002000e7824 */ /* 0x002fc600078e020e */
[----:B------:R-:W-:Y:S02]  /*2f30*/  LEA.HI.X.SX32 R9, R5, R27, 0x1, P0 ;  /* 0x0000001b05097211 */ /* 0x000fe400000f0eff */
[----:B------:R0:W-:Y:S01]  /*2f40*/  STL [R1+0x1d0], R14 ;  /* 0x0001d00e01007387 */ /* 0x0001e20000100800 */
[----:B------:R-:W-:-:S03]  /*2f50*/  LEA R4, P1, R2, R26, 0x1 ;  /* 0x0000001a02047211 */ /* 0x000fc600078208ff */
[----:B------:R1:W4:Y:S01]  /*2f60*/  LDG.E.U16 R21, [R8.64] ;  /* 0x0000000408157981 */ /* 0x000322000c1e1500 */
[----:B0-----:R-:W-:Y:S01]  /*2f70*/  IMAD R14, R0, 0x2, R14 ;  /* 0x00000002000e7824 */ /* 0x001fe200078e020e */
[----:B------:R-:W-:-:S04]  /*2f80*/  LEA.HI.X.SX32 R5, R2, R27, 0x1, P1 ;  /* 0x0000001b02057211 */ /* 0x000fc800008f0eff */
[----:B------:R-:W-:Y:S02]  /*2f90*/  LEA R16, R0, R14, 0x1 ;  /* 0x0000000e00107211 */ /* 0x000fe400078e08ff */
[----:B------:R-:W-:-:S03]  /*2fa0*/  LEA R10, P0, R7, R26, 0x1 ;  /* 0x0000001a070a7211 */ /* 0x000fc600078008ff */
[C---:B------:R-:W-:Y:S01]  /*2fb0*/  IMAD R2, R0.reuse, 0x2, R16 ;  /* 0x0000000200027824 */ /* 0x040fe200078e0210 */
[----:B------:R-:W-:Y:S02]  /*2fc0*/  LEA.HI.X.SX32 R11, R7, R27, 0x1, P0 ;  /* 0x0000001b070b7211 */ /* 0x000fe400000f0eff */
[----:B------:R0:W4:Y:S01]  /*2fd0*/  LDG.E.U16 R7, [R4.64] ;  /* 0x0000000404077981 */ /* 0x000122000c1e1500 */
[----:B------:R-:W-:Y:S01]  /*2fe0*/  IMAD R2, R0, 0x2, R2 ;  /* 0x0000000200027824 */ /* 0x000fe200078e0202 */
[-C--:B--2---:R-:W-:Y:S02]  /*2ff0*/  LEA R12, P0, R29, R26.reuse, 0x1 ;  /* 0x0000001a1d0c7211 */ /* 0x084fe400078008ff */
[----:B------:R2:W-:Y:S01]  /*3000*/  STL [R1], R14 ;  /* 0x0000000e01007387 */ /* 0x0005e20000100800 */
[----:B0-----:R-:W-:-:S04]  /*3010*/  LEA R4, P1, R18, R26, 0x1 ;  /* 0x0000001a12047211 */ /* 0x001fc800078208ff */
[-C--:B------:R-:W-:Y:S02]  /*3020*/  LEA.HI.X.SX32 R5, R18, R27.reuse, 0x1, P1 ;  /* 0x0000001b12057211 */ /* 0x080fe400008f0eff */
[----:B------:R-:W-:Y:S02]  /*3030*/  LEA R18, R0, R2, 0x1 ;  /* 0x0000000200127211 */ /* 0x000fe400078e08ff */
[----:B------:R-:W-:Y:S02]  /*3040*/  LEA.HI.X.SX32 R13, R29, R27, 0x1, P0 ;  /* 0x0000001b1d0d7211 */ /* 0x000fe400000f0eff */
[----:B-1----:R-:W-:-:S03]  /*3050*/  LEA R8, P0, R20, R26, 0x1 ;  /* 0x0000001a14087211 */ /* 0x002fc600078008ff */
[----:B--2---:R0:W2:Y:S01]  /*3060*/  LDG.E.U16 R14, [R12.64] ;  /* 0x000000040c0e7981 */ /* 0x0040a2000c1e1500 */
[----:B------:R-:W-:-:S03]  /*3070*/  LEA.HI.X.SX32 R9, R20, R27, 0x1, P0 ;  /* 0x0000001b14097211 */ /* 0x000fc600000f0eff */
[----:B0-----:R0:W2:Y:S04]  /*3080*/  LDG.E.U16 R13, [R4.64] ;  /* 0x00000004040d7981 */ /* 0x0010a8000c1e1500 */
[----:B------:R1:W2:Y:S04]  /*3090*/  LDG.E.U16 R12, [R8.64] ;  /* 0x00000004080c7981 */ /* 0x0002a8000c1e1500 */
[----:B---3--:R3:W-:Y:S04]  /*30a0*/  STL [R1+0x348], R28 ;  /* 0x0003481c01007387 */ /* 0x0087e80000100800 */
[----:B---3--:R-:W3:Y:S04]  /*30b0*/  LDL.LU R28, [R1+0x50] ;  /* 0x00005000011c7983 */ /* 0x008ee80000300800 */
[----:B------:R-:W-:Y:S04]  /*30c0*/  STL [R1+0x12ac], R16 ;  /* 0x0012ac1001007387 */ /* 0x000fe80000100800 */
[----:B-----5:R5:W-:Y:S04]  /*30d0*/  STL [R1+0x344], R15 ;  /* 0x0003440f01007387 */ /* 0x020be80000100800 */
[----:B------:R-:W-:Y:S04]  /*30e0*/  STL [R1+0x1c8], R2 ;  /* 0x0001c80201007387 */ /* 0x000fe80000100800 */
[----:B-----5:R5:W2:Y:S04]  /*30f0*/  LDG.E.U16 R15, [R10.64] ;  /* 0x000000040a0f7981 */ /* 0x020aa8000c1e1500 */
[----:B----4-:R4:W-:Y:S04]  /*3100*/  STL [R1+0x340], R19 ;  /* 0x0003401301007387 */ /* 0x0109e80000100800 */
[----:B------:R-:W-:Y:S01]  /*3110*/  STL [R1+0x12a4], R18 ;  /* 0x0012a41201007387 */ /* 0x000fe20000100800 */
[----:B----4-:R-:W-:-:S04]  /*3120*/  IMAD R19, R0, 0x2, R18 ;  /* 0x0000000200137824 */ /* 0x010fc800078e0212 */
[----:B------:R-:W-:Y:S01]  /*3130*/  IMAD R29, R0, 0x2, R19 ;  /* 0x00000002001d7824 */ /* 0x000fe200078e0213 */
[----:B------:R-:W-:Y:S04]  /*3140*/  STL [R1+0x12a0], R19 ;  /* 0x0012a01301007387 */ /* 0x000fe80000100800 */
[----:B------:R-:W-:Y:S04]  /*3150*/  STL [R1+0x33c], R22 ;  /* 0x00033c1601007387 */ /* 0x000fe80000100800 */
[----:B------:R-:W-:Y:S04]  /*3160*/  STL [R1+0x12a8], R29 ;  /* 0x0012a81d01007387 */ /* 0x000fe80000100800 */
[----:B------:R-:W4:Y:S01]  /*3170*/  LDL.LU R16, [R1+0x4c] ;  /* 0x00004c0001107983 */ /* 0x000f220000300800 */
[----:B-----5:R-:W-:-:S04]  /*3180*/  LEA R10, P0, R24, R26, 0x1 ;  /* 0x0000001a180a7211 */ /* 0x020fc800078008ff */
[----:B------:R-:W-:Y:S01]  /*3190*/  LEA.HI.X.SX32 R11, R24, R27, 0x1, P0 ;  /* 0x0000001b180b7211 */ /* 0x000fe200000f0eff */
[----:B------:R5:W-:Y:S01]  /*31a0*/  STL [R1+0x338], R21 ;  /* 0x0003381501007387 */ /* 0x000be20000100800 */
[CC--:B0-----:R-:W-:Y:S02]  /*31b0*/  LEA R4, P1, R17.reuse, R26.reuse, 0x1 ;  /* 0x0000001a11047211 */ /* 0x0c1fe400078208ff */
[C---:B------:R-:W-:Y:S02]  /*31c0*/  LEA R2, R0.reuse, R29, 0x1 ;  /* 0x0000001d00027211 */ /* 0x040fe400078e08ff */
[----:B------:R-:W-:Y:S01]  /*31d0*/  LEA.HI.X.SX32 R5, R17, R27, 0x1, P1 ;  /* 0x0000001b11057211 */ /* 0x000fe200008f0eff */
[----:B-----5:R0:W5:Y:S02]  /*31e0*/  LDG.E.U16 R21, [R10.64] ;  /* 0x000000040a157981 */ /* 0x020164000c1e1500 */
[----:B------:R-:W-:Y:S02]  /*31f0*/  IMAD R17, R0, 0x2, R2 ;  /* 0x0000000200117824 */ /* 0x000fe400078e0202 */
[----:B------:R0:W-:Y:S01]  /*3200*/  STL [R1+0x1bc], R2 ;  /* 0x0001bc0201007387 */ /* 0x0001e20000100800 */
[----:B-1----:R-:W-:-:S03]  /*3210*/  LEA R8, P0, R6, R26, 0x1 ;  /* 0x0000001a06087211 */ /* 0x002fc600078008ff */
[----:B------:R1:W5:Y:S04]  /*3220*/  LDG.E.U16 R20, [R4.64] ;  /* 0x0000000404147981 */ /* 0x000368000c1e1500 */
[----:B------:R-:W5:Y:S01]  /*3230*/  LDL.LU R22, [R1+0x1c] ;  /* 0x00001c0001167983 */ /* 0x000f620000300800 */
[----:B0-----:R-:W-:-:S03]  /*3240*/  IMAD R2, R0, 0x2, R17 ;  /* 0x0000000200027824 */ /* 0x001fc600078e0211 */
[----:B------:R0:W-:Y:S01]  /*3250*/  STL [R1+0x334], R7 ;  /* 0x0003340701007387 */ /* 0x0001e20000100800 */
[----:B------:R-:W-:Y:S02]  /*3260*/  LEA.HI.X.SX32 R9, R6, R27, 0x1, P0 ;  /* 0x0000001b06097211 */ /* 0x000fe400000f0eff */
[C---:B-1----:R-:W-:Y:S01]  /*3270*/  LEA R4, R0.reuse, R2, 0x1 ;  /* 0x0000000200047211 */ /* 0x042fe200078e08ff */
[----:B------:R-:W5:Y:S04]  /*3280*/  LDL.LU R24, [R1+0xc] ;  /* 0x00000c0001187983 */ /* 0x000f680000300800 */
[----:B------:R-:W-:Y:S01]  /*3290*/  STL [R1+0x12b0], R17 ;  /* 0x0012b01101007387 */ /* 0x000fe20000100800 */
[----:B------:R-:W-:Y:S01]  /*32a0*/  IMAD R5, R0, 0x2, R4 ;  /* 0x0000000200057824 */ /* 0x000fe200078e0204 */
[----:B------:R-:W-:-:S02]  /*32b0*/  LEA R10, P1, R3, R26, 0x1 ;  /* 0x0000001a030a7211 */ /* 0x000fc400078208ff */
[----:B------:R1:W5:Y:S02]  /*32c0*/  LDG.E.U16 R18, [R8.64] ;  /* 0x0000000408127981 */ /* 0x000364000c1e1500 */
[----:B------:R-:W-:Y:S01]  /*32d0*/  LEA.HI.X.SX32 R11, R3, R27, 0x1, P1 ;  /* 0x0000001b030b7211 */ /* 0x000fe200008f0eff */
[----:B-1----:R-:W-:Y:S01]  /*32e0*/  IMAD R8, R0, 0x2, R5 ;  /* 0x0000000200087824 */ /* 0x002fe200078e0205 */
[----:B---3--:R-:W-:-:S04]  /*32f0*/  LEA R6, P0, R28, R26, 0x1 ;  /* 0x0000001a1c067211 */ /* 0x008fc800078008ff */
[----:B0-----:R-:W-:Y:S01]  /*3300*/  LEA.HI.X.SX32 R7, R28, R27, 0x1, P0 ;  /* 0x0000001b1c077211 */ /* 0x001fe200000f0eff */
[----:B--2---:R-:W-:Y:S04]  /*3310*/  STL [R1+0x330], R15 ;  /* 0x0003300f01007387 */ /* 0x004fe80000100800 */
[----:B------:R0:W-:Y:S04]  /*3320*/  STL [R1+0x12b4], R2 ;  /* 0x0012b40201007387 */ /* 0x0001e80000100800 */
[----:B0-----:R-:W2:Y:S04]  /*3330*/  LDL.LU R2, [R1+0x48] ;  /* 0x0000480001027983 */ /* 0x001ea80000300800 */
[----:B------:R0:W-:Y:S04]  /*3340*/  STL [R1+0x32c], R14 ;  /* 0x00032c0e01007387 */ /* 0x0001e80000100800 */
[----:B------:R-:W3:Y:S04]  /*3350*/  LDL.LU R17, [R1+0x30] ;  /* 0x0000300001117983 */ /* 0x000ee80000300800 */
[----:B------:R1:W-:Y:S01]  /*3360*/  STL [R1+0x12b8], R4 ;  /* 0x0012b80401007387 */ /* 0x0003e20000100800 */
[----:B0-----:R-:W-:-:S03]  /*3370*/  LEA R14, P0, R23, R26, 0x1 ;  /* 0x0000001a170e7211 */ /* 0x001fc600078008ff */
[----:B------:R-:W-:Y:S01]  /*3380*/  STL [R1+0x328], R13 ;  /* 0x0003280d01007387 */ /* 0x000fe20000100800 */
[----:B------:R-:W-:-:S03]  /*3390*/  LEA.HI.X.SX32 R15, R23, R27, 0x1, P0 ;  /* 0x0000001b170f7211 */ /* 0x000fc600000f0eff */
[----:B------:R-:W-:Y:S04]  /*33a0*/  STL [R1+0x1b8], R5 ;  /* 0x0001b80501007387 */ /* 0x000fe80000100800 */
[----:B------:R-:W3:Y:S04]  /*33b0*/  LDL.LU R28, [R1+0x2c] ;  /* 0x00002c00011c7983 */ /* 0x000ee80000300800 */
[----:B------:R4:W-:Y:S04]  /*33c0*/  STL [R1+0x324], R12 ;  /* 0x0003240c01007387 */ /* 0x0009e80000100800 */
[----:B-1----:R0:W3:Y:S04]  /*33d0*/  LDG.E.U16 R4, [R6.64] ;  /* 0x0000000406047981 */ /* 0x0020e8000c1e1500 */
[----:B------:R1:W3:Y:S01]  /*33e0*/  LDG.E.U16 R9, [R14.64] ;  /* 0x000000040e097981 */ /* 0x0002e2000c1e1500 */
[----:B----4-:R-:W-:-:S03]  /*33f0*/  LEA R12, P0, R16, R26, 0x1 ;  /* 0x0000001a100c7211 */ /* 0x010fc600078008ff */
[----:B0-----:R0:W4:Y:S01]  /*3400*/  LDG.E.U16 R7, [R10.64] ;  /* 0x000000040a077981 */ /* 0x001122000c1e1500 */
[----:B------:R-:W-:-:S05]  /*3410*/  LEA.HI.X.SX32 R13, R16, R27, 0x1, P0 ;  /* 0x0000001b100d7211 */ /* 0x000fca00000f0eff */
[----:B------:R2:W4:Y:S04]  /*3420*/  LDG.E.U16 R23, [R12.64] ;  /* 0x000000040c177981 */ /* 0x000528000c1e1500 */
[----:B------:R-:W-:Y:S04]  /*3430*/  STL [R1+0x12bc], R8 ;  /* 0x0012bc0801007387 */ /* 0x000fe80000100800 */
[----:B------:R-:W4:Y:S04]  /*3440*/  LDL.LU R29, [R1+0x44] ;  /* 0x00004400011d7983 */ /* 0x000f280000300800 */
[----:B------:R-:W4:Y:S01]  /*3450*/  LDL.LU R19, [R1+0x28] ;  /* 0x0000280001137983 */ /* 0x000f220000300800 */
[----:B------:R-:W-:-:S03]  /*3460*/  LEA R6, R0, R8, 0x1 ;  /* 0x0000000800067211 */ /* 0x000fc600078e08ff */
[----:B-----5:R5:W-:Y:S04]  /*3470*/  STL [R1+0x320], R21 ;  /* 0x0003201501007387 */ /* 0x020be80000100800 */
[----:B------:R-:W4:Y:S01]  /*3480*/  LDL.LU R16, [R1+0x24] ;  /* 0x0000240001107983 */ /* 0x000f220000300800 */
[----:B-----5:R-:W-:-:S04]  /*3490*/  IMAD R21, R0, 0x2, R6 ;  /* 0x0000000200157824 */ /* 0x020fc800078e0206 */
[----:B------:R-:W-:Y:S01]  /*34a0*/  IMAD R3, R0, 0x2, R21 ;  /* 0x0000000200037824 */ /* 0x000fe200078e0215 */
[----:B------:R5:W-:Y:S01]  /*34b0*/  STL [R1+0x31c], R20 ;  /* 0x00031c1401007387 */ /* 0x000be20000100800 */
[----:B-1----:R-:W-:-:S03]  /*34c0*/  LEA R14, P0, R24, R26, 0x1 ;  /* 0x0000001a180e7211 */ /* 0x002fc600078008ff */
[----:B-----5:R-:W-:Y:S02]  /*34d0*/  LEA R20, R0, R3, 0x1 ;  /* 0x0000000300147211 */ /* 0x020fe400078e08ff */
[----:B0-----:R-:W-:-:S03]  /*34e0*/  LEA R10, P1, R22, R26, 0x1 ;  /* 0x0000001a160a7211 */ /* 0x001fc600078208ff */
[----:B------:R-:W-:Y:S01]  /*34f0*/  IMAD R5, R0, 0x2, R20 ;  /* 0x0000000200057824 */ /* 0x000fe200078e0214 */
[----:B------:R-:W-:-:S03]  /*3500*/  LEA.HI.X.SX32 R15, R24, R27, 0x1, P0 ;  /* 0x0000001b180f7211 */ /* 0x000fc600000f0eff */
[----:B------:R-:W-:Y:S01]  /*3510*/  IMAD R24, R0, 0x2, R5 ;  /* 0x0000000200187824 */ /* 0x000fe200078e0205 */
[----:B------:R-:W-:Y:S01]  /*3520*/  LEA.HI.X.SX32 R11, R22, R27, 0x1, P1 ;  /* 0x0000001b160b7211 */ /* 0x000fe200008f0eff */
[----:B------:R-:W-:Y:S04]  /*3530*/  STL [R1+0x1b0], R3 ;  /* 0x0001b00301007387 */ /* 0x000fe80000100800 */
[----:B------:R0:W-:Y:S04]  /*3540*/  STL [R1+0x318], R18 ;  /* 0x0003181201007387 */ /* 0x0001e80000100800 */
[----:B------:R3:W5:Y:S04]  /*3550*/  LDG.E.U16 R8, [R10.64] ;  /* 0x000000040a087981 */ /* 0x000768000c1e1500 */
[----:B0-----:R-:W5:Y:S04]  /*3560*/  LDL.LU R18, [R1+0x40] ;  /* 0x0000400001127983 */ /* 0x001f680000300800 */
[----:B------:R-:W5:Y:S01]  /*3570*/  LDL.LU R22, [R1+0x20] ;  /* 0x0000200001167983 */ /* 0x000f620000300800 */
[----:B--2---:R-:W-:-:S04]  /*3580*/  LEA R12, P0, R2, R26, 0x1 ;  /* 0x0000001a020c7211 */ /* 0x004fc800078008ff */
[----:B------:R-:W-:Y:S02]  /*3590*/  LEA.HI.X.SX32 R13, R2, R27, 0x1, P0 ;  /* 0x0000001b020d7211 */ /* 0x000fe400000f0eff */
[----:B------:R-:W-:Y:S02]  /*35a0*/  LEA R2, R0, R24, 0x1 ;  /* 0x0000001800027211 */ /* 0x000fe400078e08ff */
[----:B---3--:R-:W-:-:S04]  /*35b0*/  LEA R10, P1, R17, R26, 0x1 ;  /* 0x0000001a110a7211 */ /* 0x008fc800078208ff */
[----:B------:R-:W-:Y:S01]  /*35c0*/  LEA.HI.X.SX32 R11, R17, R27, 0x1, P1 ;  /* 0x0000001b110b7211 */ /* 0x000fe200008f0eff */
[----:B------:R0:W-:Y:S04]  /*35d0*/  STL [R1+0x314], R4 ;  /* 0x0003140401007387 */ /* 0x0001e80000100800 */
[----:B------:R-:W-:Y:S04]  /*35e0*/  STL [R1+0x130], R2 ;  /* 0x0001300201007387 */ /* 0x000fe80000100800 */
[----:B0-----:R0:W2:Y:S04]  /*35f0*/  LDG.E.U16 R4, [R14.64] ;  /* 0x000000040e047981 */ /* 0x0010a8000c1e1500 */
[----:B----4-:R-:W-:Y:S04]  /*3600*/  STL [R1+0x310], R7 ;  /* 0x0003100701007387 */ /* 0x010fe80000100800 */
[----:B------:R1:W-:Y:S01]  /*3610*/  STL [R1+0x30c], R9 ;  /* 0x00030c0901007387 */ /* 0x0003e20000100800 */
[----:B0-----:R-:W-:-:S03]  /*3620*/  LEA R14, P0, R28, R26, 0x1 ;  /* 0x0000001a1c0e7211 */ /* 0x001fc600078008ff */
[----:B------:R0:W-:Y:S04]  /*3630*/  STL [R1+0x308], R23 ;  /* 0x0003081701007387 */ /* 0x0001e80000100800 */
[----:B-1----:R1:W3:Y:S01]  /*3640*/  LDG.E.U16 R9, [R12.64] ;  /* 0x000000040c097981 */ /* 0x0022e2000c1e1500 */
[----:B------:R-:W-:-:S03]  /*3650*/  LEA.HI.X.SX32 R15, R28, R27, 0x1, P0 ;  /* 0x0000001b1c0f7211 */ /* 0x000fc600000f0eff */
[----:B0-----:R0:W4:Y:S04]  /*3660*/  LDG.E.U16 R23, [R10.64] ;  /* 0x000000040a177981 */ /* 0x001128000c1e1500 */
[----:B------:R0:W4:Y:S01]  /*3670*/  LDG.E.U16 R17, [R14.64] ;  /* 0x000000040e117981 */ /* 0x000122000c1e1500 */
[-C--:B-1----:R-:W-:Y:S02]  /*3680*/  LEA R12, P1, R19, R26.reuse, 0x1 ;  /* 0x0000001a130c7211 */ /* 0x082fe400078208ff */
[----:B0-----:R-:W-:-:S04]  /*3690*/  LEA R10, P0, R29, R26, 0x1 ;  /* 0x0000001a1d0a7211 */ /* 0x001fc800078008ff */
[-C--:B------:R-:W-:Y:S02]  /*36a0*/  LEA.HI.X.SX32 R11, R29, R27.reuse, 0x1, P0 ;  /* 0x0000001b1d0b7211 */ /* 0x080fe400000f0eff */
[----:B------:R-:W-:-:S03]  /*36b0*/  LEA.HI.X.SX32 R13, R19, R27, 0x1, P1 ;  /* 0x0000001b130d7211 */ /* 0x000fc600008f0eff */
[----:B------:R0:W4:Y:S01]  /*36c0*/  LDG.E.U16 R19, [R10.64] ;  /* 0x000000040a137981 */ /* 0x000122000c1e1500 */
[----:B------:R-:W-:Y:S01]  /*36d0*/  IMAD R7, R0, 0x2, R2 ;  /* 0x0000000200077824 */ /* 0x000fe200078e0202 */
[----:B------:R-:W-:Y:S02]  /*36e0*/  LEA R14, P0, R16, R26, 0x1 ;  /* 0x0000001a100e7211 */ /* 0x000fe400078008ff */
[----:B------:R1:W4:Y:S01]  /*36f0*/  LDG.E.U16 R29, [R12.64] ;  /* 0x000000040c1d7981 */ /* 0x000322000c1e1500 */
[----:B------:R-:W-:-:S05]  /*3700*/  IMAD R3, R0, 0x2, R7 ;  /* 0x0000000200037824 */ /* 0x000fca00078e0207 */
[----:B------:R-:W-:-:S05]  /*3710*/  LEA R28, R0, R3, 0x1 ;  /* 0x00000003001c7211 */ /* 0x000fca00078e08ff */
[----:B------:R-:W-:Y:S01]  /*3720*/  IMAD R2, R0, 0x2, R28 ;  /* 0x0000000200027824 */ /* 0x000fe200078e021c */
[----:B-----5:R5:W-:Y:S04]  /*3730*/  STL [R1+0x304], R8 ;  /* 0x0003040801007387 */ /* 0x020be80000100800 */
[----:B-----5:R-:W5:Y:S01]  /*3740*/  LDL.LU R8, [R1+0x14] ;  /* 0x0000140001087983 */ /* 0x020f620000300800 */
[----:B------:R-:W-:Y:S02]  /*3750*/  LEA.HI.X.SX32 R15, R16, R27, 0x1, P0 ;  /* 0x0000001b100f7211 */ /* 0x000fe400000f0eff */
[----:B0-----:R-:W-:-:S04]  /*3760*/  LEA R10, P0, R18, R26, 0x1 ;  /* 0x0000001a120a7211 */ /* 0x001fc800078008ff */
[----:B------:R-:W-:-:S06]  /*3770*/  LEA.HI.X.SX32 R11, R18, R27, 0x1, P0 ;  /* 0x0000001b120b7211 */ /* 0x000fcc00000f0eff */
[----:B------:R-:W5:Y:S04]  /*3780*/  LDG.E.U16 R11, [R10.64] ;  /* 0x000000040a0b7981 */ /* 0x000f68000c1e1500 */
[----:B--2---:R0:W-:Y:S04]  /*3790*/  STL [R1+0x300], R4 ;  /* 0x0003000401007387 */ /* 0x0041e80000100800 */
[----:B0-----:R-:W2:Y:S04]  /*37a0*/  LDL.LU R4, [R1+0x18] ;  /* 0x0000180001047983 */ /* 0x001ea80000300800 */
[----:B------:R-:W-:Y:S04]  /*37b0*/  STL [R1+0x140], R2 ;  /* 0x0001400201007387 */ /* 0x000fe80000100800 */
[----:B---3--:R0:W-:Y:S04]  /*37c0*/  STL [R1+0x2fc], R9 ;  /* 0x0002fc0901007387 */ /* 0x0081e80000100800 */
[----:B----4-:R3:W-:Y:S01]  /*37d0*/  STL [R1+0x2f8], R23 ;  /* 0x0002f81701007387 */ /* 0x0107e20000100800 */
[----:B0-----:R-:W-:-:S03]  /*37e0*/  IMAD R9, R0, 0x2, R2 ;  /* 0x0000000200097824 */ /* 0x001fc600078e0202 */
[----:B------:R-:W4:Y:S02]  /*37f0*/  LDL.LU R2, [R1+0x38] ;  /* 0x0000380001027983 */ /* 0x000f240000300800 */
[C---:B---3--:R-:W-:Y:S02]  /*3800*/  LEA R23, R0.reuse, R9, 0x1 ;  /* 0x0000000900177211 */ /* 0x048fe400078e08ff */
[----:B------:R0:W-:Y:S03]  /*3810*/  STL [R1+0x2f4], R17 ;  /* 0x0002f41101007387 */ /* 0x0001e60000100800 */
[----:B------:R-:W-:-:S04]  /*3820*/  IMAD R16, R0, 0x2, R23 ;  /* 0x0000000200107824 */ /* 0x000fc800078e0217 */
[----:B------:R-:W-:Y:S01]  /*3830*/  IMAD R18, R0, 0x2, R16 ;  /* 0x0000000200127824 */ /* 0x000fe200078e0210 */
[----:B0-----:R-:W3:Y:S04]  /*3840*/  LDL.LU R17, [R1+0x10] ;  /* 0x0000100001117983 */ /* 0x001ee80000300800 */
[----:B------:R0:W-:Y:S04]  /*3850*/  STL [R1+0xc], R16 ;  /* 0x00000c1001007387 */ /* 0x0001e80000100800 */
[----:B0-----:R-:W2:Y:S04]  /*3860*/  LDL.LU R16, [R1+0x8] ;  /* 0x0000080001107983 */ /* 0x001ea80000300800 */
[----:B------:R0:W-:Y:S04]  /*3870*/  STL [R1+0x2f0], R19 ;  /* 0x0002f01301007387 */ /* 0x0001e80000100800 */
[----:B0-----:R0:W2:Y:S01]  /*3880*/  LDG.E.U16 R19, [R14.64] ;  /* 0x000000040e137981 */ /* 0x0010a2000c1e1500 */
[----:B-1----:R-:W-:-:S03]  /*3890*/  LEA R12, P1, R22, R26, 0x1 ;  /* 0x0000001a160c7211 */ /* 0x002fc600078208ff */
[----:B------:R-:W-:Y:S01]  /*38a0*/  STL [R1+0x134], R18 ;  /* 0x0001341201007387 */ /* 0x000fe20000100800 */
[----:B------:R-:W-:Y:S02]  /*38b0*/  LEA.HI.X.SX32 R13, R22, R27, 0x1, P1 ;  /* 0x0000001b160d7211 */ /* 0x000fe400008f0eff */
[----:B------:R-:W-:Y:S01]  /*38c0*/  LEA R22, R0, R18, 0x1 ;  /* 0x0000001200167211 */ /* 0x000fe200078e08ff */
[----:B------:R1:W-:Y:S01]  /*38d0*/  STL [R1+0x2ec], R29 ;  /* 0x0002ec1d01007387 */ /* 0x0003e20000100800 */
[----:B0-----:R-:W-:-:S03]  /*38e0*/  LEA R14, P0, R25, R26, 0x1 ;  /* 0x0000001a190e7211 */ /* 0x001fc600078008ff */
[----:B------:R-:W3:Y:S01]  /*38f0*/  LDG.E.U16 R13, [R12.64] ;  /* 0x000000040c0d7981 */ /* 0x000ee2000c1e1500 */
[----:B------:R-:W-:-:S03]  /*3900*/  LEA.HI.X.SX32 R15, R25, R27, 0x1, P0 ;  /* 0x0000001b190f7211 */ /* 0x000fc600000f0eff */
[----:B-1----:R-:W3:Y:S04]  /*3910*/  LDL.LU R29, [R1+0x34] ;  /* 0x00003400011d7983 */ /* 0x002ee80000300800 */
[----:B------:R-:W3:Y:S04]  /*3920*/  LDL.LU R18, [R1] ;  /* 0x0000000001127983 */ /* 0x000ee80000300800 */
[----:B------:R0:W3:Y:S04]  /*3930*/  LDG.E.U16 R15, [R14.64] ;  /* 0x000000040e0f7981 */ /* 0x0000e8000c1e1500 */
[----:B--2---:R1:W-:Y:S04]  /*3940*/  STL [R1+0x2e8], R19 ;  /* 0x0002e81301007387 */ /* 0x0043e80000100800 */
[----:B-----5:R2:W-:Y:S01]  /*3950*/  STL [R1+0x2e4], R11 ;  /* 0x0002e40b01007387 */ /* 0x0205e20000100800 */
[----:B-1----:R-:W-:-:S05]  /*3960*/  IMAD R19, R0, 0x2, R25 ;  /* 0x0000000200137824 */ /* 0x002fca00078e0219 */
[----:B------:R-:W-:Y:S02]  /*3970*/  LEA R10, P0, R19, R26, 0x1 ;  /* 0x0000001a130a7211 */ /* 0x000fe400078008ff */
[----:B--2---:R-:W-:-:S04]  /*3980*/  MOV R11, R19 ;  /* 0x00000013000b7202 */ /* 0x004fc80000000f00 */
[----:B------:R-:W-:-:S06]  /*3990*/  LEA.HI.X.SX32 R11, R11, R27, 0x1, P0 ;  /* 0x0000001b0b0b7211 */ /* 0x000fcc00000f0eff */
[----:B------:R-:W2:Y:S01]  /*39a0*/  LDG.E.U16 R11, [R10.64] ;  /* 0x000000040a0b7981 */ /* 0x000ea2000c1e1500 */
[----:B------:R-:W-:-:S04]  /*39b0*/  IMAD R25, R0, 0x2, R22 ;  /* 0x0000000200197824 */ /* 0x000fc800078e0216 */
[----:B------:R-:W-:Y:S01]  /*39c0*/  IMAD R19, R0, 0x2, R25 ;  /* 0x0000000200137824 */ /* 0x000fe200078e0219 */
[----:B---3--:R1:W-:Y:S01]  /*39d0*/  STL [R1+0x2e0], R13 ;  /* 0x0002e00d01007387 */ /* 0x0083e20000100800 */
[----:B------:R-:W-:-:S03]  /*39e0*/  LEA R12, P1, R8, R26, 0x1 ;  /* 0x0000001a080c7211 */ /* 0x000fc600078208ff */
[----:B------:R3:W-:Y:S01]  /*39f0*/  STL [R1+0x1c], R19 ;  /* 0x00001c1301007387 */ /* 0x0007e20000100800 */
[----:B0-----:R-:W-:Y:S02]  /*3a00*/  LEA R14, P0, R4, R26, 0x1 ;  /* 0x0000001a040e7211 */ /* 0x001fe400078008ff */
[----:B-1----:R-:W-:Y:S02]  /*3a10*/  LEA.HI.X.SX32 R13, R8, R27, 0x1, P1 ;  /* 0x0000001b080d7211 */ /* 0x002fe400008f0eff */
[----:B------:R-:W5:Y:S01]  /*3a20*/  LDL.LU R8, [R1+0x12bc] ;  /* 0x0012bc0001087983 */ /* 0x000f620000300800 */
[----:B---3--:R-:W-:-:S03]  /*3a30*/  IMAD R19, R0, 0x2, R19 ;  /* 0x0000000200137824 */ /* 0x008fc600078e0213 */
[----:B------:R0:W-:Y:S04]  /*3a40*/  STL [R1+0x2dc], R15 ;  /* 0x0002dc0f01007387 */ /* 0x0001e80000100800 */
[----:B------:R1:W-:Y:S01]  /*3a50*/  STL [R1+0x138], R19 ;  /* 0x0001381301007387 */ /* 0x0003e20000100800 */
[----:B0-----:R-:W-:-:S03]  /*3a60*/  LEA.HI.X.SX32 R15, R4, R27, 0x1, P0 ;  /* 0x0000001b040f7211 */ /* 0x001fc600000f0eff */
[----:B------:R-:W3:Y:S01]  /*3a70*/  LDL.LU R4, [R1+0x12b8] ;  /* 0x0012b80001047983 */ /* 0x000ee20000300800 */
[----:B-1----:R-:W-:-:S03]  /*3a80*/  LEA R19, R0, R19, 0x1 ;  /* 0x0000001300137211 */ /* 0x002fc600078e08ff */
[----:B------:R0:W3:Y:S04]  /*3a90*/  LDG.E.U16 R15, [R14.64] ;  /* 0x000000040e0f7981 */ /* 0x0000e8000c1e1500 */
[----:B------:R-:W-:Y:S04]  /*3aa0*/  STL [R1+0x14], R19 ;  /* 0x0000141301007387 */ /* 0x000fe80000100800 */
[----:B--2---:R1:W-:Y:S04]  /*3ab0*/  STL [R1+0x2d8], R11 ;  /* 0x0002d80b01007387 */ /* 0x0043e80000100800 */
[----:B-1----:R4:W2:Y:S02]  /*3ac0*/  LDG.E.U16 R11, [R12.64] ;  /* 0x000000040c0b7981 */ /* 0x0028a4000c1e1500 */
[----:B----4-:R-:W-:-:S04]  /*3ad0*/  LEA R12, P0, R2, R26, 0x1 ;  /* 0x0000001a020c7211 */ /* 0x010fc800078008ff */
[----:B------:R-:W-:Y:S01]  /*3ae0*/  LEA.HI.X.SX32 R13, R2, R27, 0x1, P0 ;  /* 0x0000001b020d7211 */ /* 0x000fe200000f0eff */
[----:B------:R-:W-:-:S05]  /*3af0*/  IMAD R10, R0, 0x2, R19 ;  /* 0x00000002000a7824 */ /* 0x000fca00078e0213 */
[----:B------:R1:W4:Y:S01]  /*3b00*/  LDG.E.U16 R13, [R12.64] ;  /* 0x000000040c0d7981 */ /* 0x000322000c1e1500 */
[----:B------:R-:W-:-:S03]  /*3b10*/  IMAD R19, R0, 0x2, R10 ;  /* 0x0000000200137824 */ /* 0x000fc600078e020a */
[----:B------:R1:W-:Y:S01]  /*3b20*/  STL [R1+0x18], R10 ;  /* 0x0000180a01007387 */ /* 0x0003e20000100800 */
[-C--:B0-----:R-:W-:Y:S02]  /*3b30*/  LEA R14, P0, R16, R26.reuse, 0x1 ;  /* 0x0000001a100e7211 */ /* 0x081fe400078008ff */
[C---:B-1----:R-:W-:Y:S01]  /*3b40*/  LEA R10, P1, R17.reuse, R26, 0x1 ;  /* 0x0000001a110a7211 */ /* 0x042fe200078208ff */
[----:B--2---:R0:W-:Y:S04]  /*3b50*/  STL [R1+0x2d4], R11 ;  /* 0x0002d40b01007387 */ /* 0x0041e80000100800 */
[----:B------:R-:W2:Y:S04]  /*3b60*/  LDL.LU R2, [R1+0x12b4] ;  /* 0x0012b40001027983 */ /* 0x000ea80000300800 */
[----:B------:R1:W-:Y:S01]  /*3b70*/  STL [R1+0x20], R19 ;  /* 0x0000201301007387 */ /* 0x0003e20000100800 */
[----:B0-----:R-:W-:-:S03]  /*3b80*/  LEA.HI.X.SX32 R11, R17, R27, 0x1, P1 ;  /* 0x0000001b110b7211 */ /* 0x001fc600008f0eff */
[----:B------:R-:W2:Y:S04]  /*3b90*/  LDL.LU R17, [R1+0x12b0] ;  /* 0x0012b00001117983 */ /* 0x000ea80000300800 */
[----:B---3--:R0:W-:Y:S01]  /*3ba0*/  STL [R1+0x2d0], R15 ;  /* 0x0002d00f01007387 */ /* 0x0081e20000100800 */
[----:B-1----:R-:W-:-:S03]  /*3bb0*/  LEA R19, R0, R19, 0x1 ;  /* 0x0000001300137211 */ /* 0x002fc600078e08ff */
[----:B------:R1:W3:Y:S04]  /*3bc0*/  LDG.E.U16 R11, [R10.64] ;  /* 0x000000040a0b7981 */ /* 0x0002e8000c1e1500 */
[----:B------:R1:W-:Y:S01]  /*3bd0*/  STL [R1+0x13c], R19 ;  /* 0x00013c1301007387 */ /* 0x0003e20000100800 */
[----:B0-----:R-:W-:-:S03]  /*3be0*/  LEA.HI.X.SX32 R15, R16, R27, 0x1, P0 ;  /* 0x0000001b100f7211 */ /* 0x001fc600000f0eff */
[----:B------:R-:W2:Y:S04]  /*3bf0*/  LDL.LU R16, [R1+0x12ac] ;  /* 0x0012ac0001107983 */ /* 0x000ea80000300800 */
[----:B------:R2:W5:Y:S01]  /*3c00*/  LDG.E.U16 R15, [R14.64] ;  /* 0x000000040e0f7981 */ /* 0x000562000c1e1500 */
[----:B-1----:R-:W-:Y:S01]  /*3c10*/  IMAD R19, R0, 0x2, R19 ;  /* 0x0000000200137824 */ /* 0x002fe200078e0213 */
[----:B------:R-:W-:-:S04]  /*3c20*/  LEA R12, P0, R29, R26, 0x1 ;  /* 0x0000001a1d0c7211 */ /* 0x000fc800078008ff */
[----:B------:R-:W-:Y:S04]  /*3c30*/  STL [R1+0x10], R19 ;  /* 0x0000101301007387 */ /* 0x000fe80000100800 */
[----:B----4-:R0:W-:Y:S02]  /*3c40*/  STL [R1+0x2cc], R13 ;  /* 0x0002cc0d01007387 */ /* 0x0101e40000100800 */
[----:B0-----:R-:W-:Y:S01]  /*3c50*/  LEA.HI.X.SX32 R13, R29, R27, 0x1, P0 ;  /* 0x0000001b1d0d7211 */ /* 0x001fe200000f0eff */
[----:B------:R-:W-:-:S05]  /*3c60*/  IMAD R19, R0, 0x2, R19 ;  /* 0x0000000200137824 */ /* 0x000fca00078e0213 */
[----:B------:R0:W4:Y:S01]  /*3c70*/  LDG.E.U16 R13, [R12.64] ;  /* 0x000000040c0d7981 */ /* 0x000122000c1e1500 */
[----:B------:R-:W-:-:S03]  /*3c80*/  LEA R10, P1, R18, R26, 0x1 ;  /* 0x0000001a120a7211 */ /* 0x000fc600078208ff */
[----:B------:R1:W-:Y:S02]  /*3c90*/  STL [R1+0x38], R19 ;  /* 0x0000381301007387 */ /* 0x0003e40000100800 */
[----:B-1----:R-:W-:Y:S02]  /*3ca0*/  LEA R19, R0, R19, 0x1 ;  /* 0x0000001300137211 */ /* 0x002fe400078e08ff */
[----:B---3--:R1:W-:Y:S04]  /*3cb0*/  STL [R1+0x2c8], R11 ;  /* 0x0002c80b01007387 */ /* 0x0083e80000100800 */
[----:B------:R-:W3:Y:S01]  /*3cc0*/  LDL.LU R29, [R1+0x12a8] ;  /* 0x0012a800011d7983 */ /* 0x000ee20000300800 */
[----:B--2---:R-:W-:-:S03]  /*3cd0*/  LEA R14, P0, R16, R26, 0x1 ;  /* 0x0000001a100e7211 */ /* 0x004fc600078008ff */
[----:B------:R-:W-:Y:S01]  /*3ce0*/  STL [R1+0x3c], R19 ;  /* 0x00003c1301007387 */ /* 0x000fe20000100800 */
[----:B-1----:R-:W-:-:S03]  /*3cf0*/  LEA.HI.X.SX32 R11, R18, R27, 0x1, P1 ;  /* 0x0000001b120b7211 */ /* 0x002fc600008f0eff */
[----:B------:R-:W2:Y:S01]  /*3d00*/  LDL.LU R18, [R1+0x12a4] ;  /* 0x0012a40001127983 */ /* 0x000ea20000300800 */
[----:B0-----:R-:W-:-:S03]  /*3d10*/  LEA R12, R0, R16, 0x1 ;  /* 0x00000010000c7211 */ /* 0x001fc600078e08ff */
[----:B-----5:R0:W-:Y:S02]  /*3d20*/  STL [R1+0x2c4], R15 ;  /* 0x0002c40f01007387 */ /* 0x0201e40000100800 */
[----:B0-----:R-:W-:Y:S02]  /*3d30*/  LEA.HI.X.SX32 R15, R16, R27, 0x1, P0 ;  /* 0x0000001b100f7211 */ /* 0x001fe400000f0eff */
[----:B------:R0:W5:Y:S01]  /*3d40*/  LDG.E.U16 R16, [R10.64] ;  /* 0x000000040a107981 */ /* 0x000162000c1e1500 */
[----:B------:R-:W-:-:S03]  /*3d50*/  IMAD R19, R0, 0x2, R19 ;  /* 0x0000000200137824 */ /* 0x000fc600078e0213 */
[----:B------:R-:W3:Y:S04]  /*3d60*/  LDG.E.U16 R15, [R14.64] ;  /* 0x000000040e0f7981 */ /* 0x000ee8000c1e1500 */
[----:B------:R1:W-:Y:S02]  /*3d70*/  STL [R1+0x148], R19 ;  /* 0x0001481301007387 */ /* 0x0003e40000100800 */
[----:B-1----:R-:W-:-:S05]  /*3d80*/  IMAD R19, R0, 0x2, R19 ;  /* 0x0000000200137824 */ /* 0x002fca00078e0213 */
[----:B------:R-:W-:Y:S04]  /*3d90*/  STL [R1], R19 ;  /* 0x0000001301007387 */ /* 0x000fe80000100800 */
[----:B----4-:R1:W-:Y:S01]  /*3da0*/  STL [R1+0x2c0], R13 ;  /* 0x0002c00d01007387 */ /* 0x0103e20000100800 */
[----:B0-----:R-:W-:Y:S01]  /*3db0*/  IMAD.MOV.U32 R11, RZ, RZ, R12 ;  /* 0x000000ffff0b7224 */ /* 0x001fe200078e000c */
[----:B------:R-:W-:Y:S01]  /*3dc0*/  LEA R10, P0, R12, R26, 0x1 ;  /* 0x0000001a0c0a7211 */ /* 0x000fe200078008ff */
[----:B-1----:R-:W-:Y:S02]  /*3dd0*/  IMAD R13, R0, 0x2, R19 ;  /* 0x00000002000d7824 */ /* 0x002fe400078e0213 */
[----:B------:R-:W4:Y:S01]  /*3de0*/  LDL.LU R19, [R1+0x12a0] ;  /* 0x0012a00001137983 */ /* 0x000f220000300800 */
[----:B------:R-:W-:-:S03]  /*3df0*/  LEA.HI.X.SX32 R11, R11, R27, 0x1, P0 ;  /* 0x0000001b0b0b7211 */ /* 0x000fc600000f0eff */
[----:B------:R-:W-:Y:S04]  /*3e00*/  STL [R1+0x2c], R13 ;  /* 0x00002c0d01007387 */ /* 0x000fe80000100800 */
[----:B------:R-:W4:Y:S01]  /*3e10*/  LDG.E.U16 R11, [R10.64] ;  /* 0x000000040a0b7981 */ /* 0x000f22000c1e1500 */
[----:B--2---:R-:W-:-:S03]  /*3e20*/  LEA R12, P1, R18, R26, 0x1 ;  /* 0x0000001a120c7211 */ /* 0x004fc600078208ff */
[----:B-----5:R0:W-:Y:S02]  /*3e30*/  STL [R1+0x2bc], R16 ;  /* 0x0002bc1001007387 */ /* 0x0201e40000100800 */
[----:B0-----:R-:W-:Y:S02]  /*3e40*/  LEA R16, R0, R13, 0x1 ;  /* 0x0000000d00107211 */ /* 0x001fe400078e08ff */
[----:B------:R-:W-:-:S05]  /*3e50*/  LEA.HI.X.SX32 R13, R18, R27, 0x1, P1 ;  /* 0x0000001b120d7211 */ /* 0x000fca00008f0eff */
[----:B------:R-:W2:Y:S04]  /*3e60*/  LDG.E.U16 R18, [R12.64] ;  /* 0x000000040c127981 */ /* 0x000ea8000c1e1500 */
[----:B------:R0:W-:Y:S04]  /*3e70*/  STL [R1+0x48], R16 ;  /* 0x0000481001007387 */ /* 0x0001e80000100800 */
[----:B---3--:R1:W-:Y:S01]  /*3e80*/  STL [R1+0x2b8], R15 ;  /* 0x0002b80f01007387 */ /* 0x0083e20000100800 */
[----:B0-----:R-:W-:Y:S01]  /*3e90*/  IMAD R16, R0, 0x2, R16 ;  /* 0x0000000200107824 */ /* 0x001fe200078e0210 */
[----:B----4-:R-:W-:-:S04]  /*3ea0*/  LEA R14, P0, R19, R26, 0x1 ;  /* 0x0000001a130e7211 */ /* 0x010fc800078008ff */
[----:B------:R0:W-:Y:S01]  /*3eb0*/  STL [R1+0x144], R16 ;  /* 0x0001441001007387 */ /* 0x0001e20000100800 */
[----:B-1----:R-:W-:Y:S02]  /*3ec0*/  LEA.HI.X.SX32 R15, R19, R27, 0x1, P0 ;  /* 0x0000001b130f7211 */ /* 0x002fe400000f0eff */
[----:B------:R-:W-:Y:S01]  /*3ed0*/  MOV R19, c[0x0][0x198] ;  /* 0x0000660000137a02 */ /* 0x000fe20000000f00 */
[----:B0-----:R-:W-:-:S04]  /*3ee0*/  IMAD R16, R0, 0x2, R16 ;  /* 0x0000000200107824 */ /* 0x001fc800078e0210 */
[C---:B------:R-:W-:Y:S01]  /*3ef0*/  IMAD R0, R19.reuse, 0x2, R16 ;  /* 0x0000000213007824 */ /* 0x040fe200078e0210 */
[----:B------:R-:W-:Y:S04]  /*3f00*/  STL [R1+0x2b4], R11 ;  /* 0x0002b40b01007387 */ /* 0x000fe80000100800 */
[----:B------:R0:W-:Y:S02]  /*3f10*/  STL [R1+0x28], R0 ;  /* 0x0000280001007387 */ /* 0x0001e40000100800 */
[----:B0-----:R-:W-:-:S05]  /*3f20*/  IMAD R0, R19, 0x2, R0 ;  /* 0x0000000213007824 */ /* 0x001fca00078e0200 */
[----:B------:R-:W-:Y:S04]  /*3f30*/  STL [R1+0x44], R0 ;  /* 0x0000440001007387 */ /* 0x000fe80000100800 */
[----:B--2---:R0:W-:Y:S04]  /*3f40*/  STL [R1+0x2b0], R18 ;  /* 0x0002b01201007387 */ /* 0x0041e80000100800 */
[----:B0-----:R0:W2:Y:S01]  /*3f50*/  LDG.E.U16 R18, [R14.64] ;  /* 0x000000040e127981 */ /* 0x0010a2000c1e1500 */
[----:B------:R-:W-:-:S04]  /*3f60*/  LEA R10, P0, R29, R26, 0x1 ;  /* 0x0000001a1d0a7211 */ /* 0x000fc800078008ff */
[----:B------:R-:W-:Y:S02]  /*3f70*/  LEA.HI.X.SX32 R11, R29, R27, 0x1, P0 ;  /* 0x0000001b1d0b7211 */ /* 0x000fe400000f0eff */
[----:B------:R-:W-:-:S03]  /*3f80*/  LEA R12, P1, R17, R26, 0x1 ;  /* 0x0000001a110c7211 */ /* 0x000fc600078208ff */
[----:B------:R1:W3:Y:S01]  /*3f90*/  LDG.E.U16 R29, [R10.64] ;  /* 0x000000040a1d7981 */ /* 0x0002e2000c1e1500 */
[----:B------:R-:W-:Y:S02]  /*3fa0*/  LEA R0, R19, R0, 0x1 ;  /* 0x0000000013007211 */ /* 0x000fe400078e08ff */
[----:B------:R-:W-:-:S03]  /*3fb0*/  LEA.HI.X.SX32 R13, R17, R27, 0x1, P1 ;  /* 0x0000001b110d7211 */ /* 0x000fc600008f0eff */
[----:B------:R4:W-:Y:S01]  /*3fc0*/  STL [R1+0x190], R0 ;  /* 0x0001900001007387 */ /* 0x0009e20000100800 */
[----:B------:R-:W-:Y:S01]  /*3fd0*/  IMAD R17, R19, 0x2, R0 ;  /* 0x0000000213117824 */ /* 0x000fe200078e0200 */
[----:B0-----:R-:W-:-:S03]  /*3fe0*/  LEA R14, P0, R2, R26, 0x1 ;  /* 0x0000001a020e7211 */ /* 0x001fc600078008ff */
[----:B----4-:R-:W-:Y:S01]  /*3ff0*/  IMAD R0, R19, 0x2, R17 ;  /* 0x0000000213007824 */ /* 0x010fe200078e0211 */
[----:B--2---:R0:W-:Y:S04]  /*4000*/  STL [R1+0x2ac], R18 ;  /* 0x0002ac1201007387 */ /* 0x0041e80000100800 */
[----:B0-----:R0:W2:Y:S04]  /*4010*/  LDG.E.U16 R18, [R12.64] ;  /* 0x000000040c127981 */ /* 0x0010a8000c1e1500 */
[----:B------:R4:W-:Y:S01]  /*4020*/  STL [R1+0x8], R0 ;  /* 0x0000080001007387 */ /* 0x0009e20000100800 */
[----:B------:R-:W-:-:S02]  /*4030*/  LEA.HI.X.SX32 R15, R2, R27, 0x1, P0 ;  /* 0x0000001b020f7211 */ /* 0x000fc400000f0eff */
[----:B-1----:R-:W-:Y:S02]  /*4040*/  LEA R10, P0, R4, R26, 0x1 ;  /* 0x0000001a040a7211 */ /* 0x002fe400078008ff */
[----:B----4-:R-:W-:-:S05]  /*4050*/  LEA R0, R19, R0, 0x1 ;  /* 0x0000000013007211 */ /* 0x010fca00078e08ff */
[----:B------:R1:W-:Y:S01]  /*4060*/  STL [R1+0x40], R0 ;  /* 0x0000400001007387 */ /* 0x0003e20000100800 */
[----:B------:R-:W-:-:S03]  /*4070*/  LEA.HI.X.SX32 R11, R4, R27, 0x1, P0 ;  /* 0x0000001b040b7211 */ /* 0x000fc600000f0eff */
[----:B------:R4:W5:Y:S01]  /*4080*/  LDG.E.U16 R4, [R14.64] ;  /* 0x000000040e047981 */ /* 0x000962000c1e1500 */
[----:B-1----:R-:W-:-:S04]  /*4090*/  IMAD R0, R19, 0x2, R0 ;  /* 0x0000000213007824 */ /* 0x002fc800078e0200 */
[----:B------:R-:W-:Y:S01]  /*40a0*/  IMAD R2, R19, 0x2, R0 ;  /* 0x0000000213027824 */ /* 0x000fe200078e0200 */
[-C--:B0-----:R-:W-:Y:S01]  /*40b0*/  LEA R12, P1, R8, R26.reuse, 0x1 ;  /* 0x0000001a080c7211 */ /* 0x081fe200078208ff */
[----:B------:R0:W-:Y:S01]  /*40c0*/  STL [R1+0x14c], R0 ;  /* 0x00014c0001007387 */ /* 0x0001e20000100800 */
[----:B----4-:R-:W-:-:S03]  /*40d0*/  LEA R14, P0, R6, R26, 0x1 ;  /* 0x0000001a060e7211 */ /* 0x010fc600078008ff */
[----:B---3--:R1:W-:Y:S01]  /*40e0*/  STL [R1+0x2a8], R29 ;  /* 0x0002a81d01007387 */ /* 0x0083e20000100800 */
[-C--:B------:R-:W-:Y:S02]  /*40f0*/  LEA.HI.X.SX32 R13, R8, R27.reuse, 0x1, P1 ;  /* 0x0000001b080d7211 */ /* 0x080fe400008f0eff */
[----:B0-----:R-:W-:Y:S01]  /*4100*/  LEA R0, R19, R2, 0x1 ;  /* 0x0000000213007211 */ /* 0x001fe200078e08ff */
[----:B-1----:R0:W3:Y:S01]  /*4110*/  LDG.E.U16 R29, [R10.64] ;  /* 0x000000040a1d7981 */ /* 0x0020e2000c1e1500 */
[----:B------:R-:W-:-:S03]  /*4120*/  LEA.HI.X.SX32 R15, R6, R27, 0x1, P0 ;  /* 0x0000001b060f7211 */ /* 0x000fc600000f0eff */
[----:B------:R1:W-:Y:S04]  /*4130*/  STL [R1+0x4], R0 ;  /* 0x0000040001007387 */ /* 0x0003e80000100800 */
[----:B------:R4:W3:Y:S01]  /*4140*/  LDG.E.U16 R6, [R12.64] ;  /* 0x000000040c067981 */ /* 0x0008e2000c1e1500 */
[----:B-1----:R-:W-:-:S05]  /*4150*/  IMAD R0, R19, 0x2, R0 ;  /* 0x0000000213007824 */ /* 0x002fca00078e0200 */
[----:B------:R-:W-:Y:S04]  /*4160*/  STL [R1+0x34], R0 ;  /* 0x0000340001007387 */ /* 0x000fe80000100800 */
[----:B--2---:R1:W-:Y:S04]  /*4170*/  STL [R1+0x2a4], R18 ;  /* 0x0002a41201007387 */ /* 0x0043e80000100800 */
[----:B-1----:R1:W2:Y:S01]  /*4180*/  LDG.E.U16 R18, [R14.64] ;  /* 0x000000040e127981 */ /* 0x0022a2000c1e1500 */
[----:B------:R-:W-:Y:S01]  /*4190*/  IMAD R0, R19, 0x2, R0 ;  /* 0x0000000213007824 */ /* 0x000fe200078e0200 */
[----:B0-----:R-:W-:-:S04]  /*41a0*/  LEA R10, P0, R21, R26, 0x1 ;  /* 0x0000001a150a7211 */ /* 0x001fc800078008ff */
[----:B------:R-:W-:Y:S01]  /*41b0*/  STL [R1+0x150], R0 ;  /* 0x0001500001007387 */ /* 0x000fe20000100800 */
[----:B----4-:R-:W-:-:S03]  /*41c0*/  LEA R12, P1, R20, R26, 0x1 ;  /* 0x0000001a140c7211 */ /* 0x010fc600078208ff */
[----:B-----5:R0:W-:Y:S01]  /*41d0*/  STL [R1+0x2a0], R4 ;  /* 0x0002a00401007387 */ /* 0x0201e20000100800 */
[-C--:B------:R-:W-:Y:S02]  /*41e0*/  LEA.HI.X.SX32 R11, R21, R27.reuse, 0x1, P0 ;  /* 0x0000001b150b7211 */ /* 0x080fe400000f0eff */
[----:B-1----:R-:W-:Y:S02]  /*41f0*/  LEA R14, P0, R5, R26, 0x1 ;  /* 0x0000001a050e7211 */ /* 0x002fe400078008ff */
[----:B------:R-:W-:Y:S01]  /*4200*/  LEA.HI.X.SX32 R13, R20, R27, 0x1, P1 ;  /* 0x0000001b140d7211 */ /* 0x000fe200008f0eff */
[----:B------:R1:W4:Y:S01]  /*4210*/  LDG.E.U16 R8, [R10.64] ;  /* 0x000000040a087981 */ /* 0x000322000c1e1500 */
[----:B0-----:R-:W-:-:S03]  /*4220*/  LEA R4, R19, R0, 0x1 ;  /* 0x0000000013047211 */ /* 0x001fc600078e08ff */
[----:B------:R0:W5:Y:S01]  /*4230*/  LDG.E.U16 R21, [R12.64] ;  /* 0x000000040c157981 */ /* 0x000162000c1e1500 */
[----:B------:R-:W-:Y:S02]  /*4240*/  LEA.HI.X.SX32 R15, R5, R27, 0x1, P0 ;  /* 0x0000001b050f7211 */ /* 0x000fe400000f0eff */
[----:B-1----:R-:W-:Y:S01]  /*4250*/  LEA R10, P0, R24, R26, 0x1 ;  /* 0x0000001a180a7211 */ /* 0x002fe200078008ff */
[----:B---3--:R1:W-:Y:S04]  /*4260*/  STL [R1+0x29c], R29 ;  /* 0x00029c1d01007387 */ /* 0x0083e80000100800 */
[----:B------:R-:W5:Y:S01]  /*4270*/  LDL.LU R20, [R1+0xc] ;  /* 0x00000c0001147983 */ /* 0x000f620000300800 */
[----:B-1----:R-:W-:-:S04]  /*4280*/  IMAD R29, R19, 0x2, R4 ;  /* 0x00000002131d7824 */ /* 0x002fc800078e0204 */
[----:B------:R-:W-:Y:S01]  /*4290*/  IMAD R0, R19, 0x2, R29 ;  /* 0x0000000213007824 */ /* 0x000fe200078e021d */
[----:B------:R-:W-:Y:S01]  /*42a0*/  STL [R1+0x1298], R29 ;  /* 0x0012981d01007387 */ /* 0x000fe20000100800 */
[----:B------:R-:W-:-:S03]  /*42b0*/  LEA.HI.X.SX32 R11, R24, R27, 0x1, P0 ;  /* 0x0000001b180b7211 */ /* 0x000fc600000f0eff */
[----:B------:R1:W-:Y:S04]  /*42c0*/  STL [R1+0x298], R6 ;  /* 0x0002980601007387 */ /* 0x0003e80000100800 */
[----:B------:R-:W-:Y:S01]  /*42d0*/  STL [R1+0x30], R0 ;  /* 0x0000300001007387 */ /* 0x000fe20000100800 */
[----:B-1----:R-:W-:-:S04]  /*42e0*/  LEA R6, P1, R7, R26, 0x1 ;  /* 0x0000001a07067211 */ /* 0x002fc800078208ff */
[----:B------:R-:W-:-:S05]  /*42f0*/  LEA.HI.X.SX32 R7, R7, R27, 0x1, P1 ;  /* 0x0000001b07077211 */ /* 0x000fca00008f0eff */
[----:B------:R1:W5:Y:S04]  /*4300*/  LDG.E.U16 R29, [R6.64] ;  /* 0x00000004061d7981 */ /* 0x000368000c1e1500 */
[----:B--2---:R2:W-:Y:S04]  /*4310*/  STL [R1+0x294], R18 ;  /* 0x0002941201007387 */ /* 0x0045e80000100800 */
[----:B--2---:R2:W3:Y:S04]  /*4320*/  LDG.E.U16 R18, [R14.64] ;  /* 0x000000040e127981 */ /* 0x0044e8000c1e1500 */
[----:B--2---:R2:W3:Y:S01]  /*4330*/  LDG.E.U16 R15, [R10.64] ;  /* 0x000000040a0f7981 */ /* 0x0044e2000c1e1500 */
[----:B------:R-:W-:-:S02]  /*4340*/  LEA R0, R19, R0, 0x1 ;  /* 0x0000000013007211 */ /* 0x000fc400078e08ff */
[----:B0-----:R-:W-:-:S03]  /*4350*/  LEA R12, P0, R3, R26, 0x1 ;  /* 0x0000001a030c7211 */ /* 0x001fc600078008ff */
[----:B------:R-:W-:Y:S01]  /*4360*/  IMAD R5, R19, 0x2, R0 ;  /* 0x0000000213057824 */ /* 0x000fe200078e0200 */
[----:B------:R-:W-:-:S03]  /*4370*/  LEA.HI.X.SX32 R13, R3, R27, 0x1, P0 ;  /* 0x0000001b030d7211 */ /* 0x000fc600000f0eff */
[C---:B------:R-:W-:Y:S01]  /*4380*/  IMAD R24, R19.reuse, 0x2, R5 ;  /* 0x0000000213187824 */ /* 0x040fe200078e0205 */
[C---:B-1----:R-:W-:Y:S01]  /*4390*/  LEA R6, P0, R28.reuse, R26, 0x1 ;  /* 0x0000001a1c067211 */ /* 0x042fe200078008ff */
[----:B------:R0:W-:Y:S03]  /*43a0*/  STL [R1+0x154], R0 ;  /* 0x0001540001007387 */ /* 0x0001e60000100800 */
[----:B------:R-:W-:Y:S01]  /*43b0*/  LEA.HI.X.SX32 R7, R28, R27, 0x1, P0 ;  /* 0x0000001b1c077211 */ /* 0x000fe200000f0eff */
[----:B------:R1:W-:Y:S04]  /*43c0*/  STL [R1+0x129c], R24 ;  /* 0x00129c1801007387 */ /* 0x0003e80000100800 */
[----:B------:R-:W3:Y:S01]  /*43d0*/  LDG.E.U16 R13, [R12.64] ;  /* 0x000000040c0d7981 */ /* 0x000ee2000c1e1500 */
[----:B0-----:R-:W-:-:S03]  /*43e0*/  LEA R0, R19, R24, 0x1 ;  /* 0x0000001813007211 */ /* 0x001fc600078e08ff */
[----:B------:R0:W3:Y:S02]  /*43f0*/  LDG.E.U16 R7, [R6.64] ;  /* 0x0000000406077981 */ /* 0x0000e4000c1e1500 */
[C---:B------:R-:W-:Y:S02]  /*4400*/  IMAD R3, R19.reuse, 0x2, R0 ;  /* 0x0000000213037824 */ /* 0x040fe400078e0200 */
[----:B-1----:R-:W3:Y:S02]  /*4410*/  LDL.LU R24, [R1+0x14] ;  /* 0x0000140001187983 */ /* 0x002ee40000300800 */
[----:B------:R-:W-:Y:S02]  /*4420*/  IMAD R14, R19, 0x2, R3 ;  /* 0x00000002130e7824 */ /* 0x000fe400078e0203 */
[----:B----4-:R1:W-:Y:S01]  /*4430*/  STL [R1+0x290], R8 ;  /* 0x0002900801007387 */ /* 0x0103e20000100800 */
[----:B--2---:R-:W-:-:S03]  /*4440*/  LEA R10, P0, R23, R26, 0x1 ;  /* 0x0000001a170a7211 */ /* 0x004fc600078008ff */
[----:B-----5:R2:W-:Y:S01]  /*4450*/  STL [R1+0x28c], R21 ;  /* 0x00028c1501007387 */ /* 0x0205e20000100800 */
[----:B-1----:R-:W-:-:S03]  /*4460*/  LEA R8, P1, R9, R26, 0x1 ;  /* 0x0000001a09087211 */ /* 0x002fc600078208ff */
[----:B--2---:R-:W2:Y:S01]  /*4470*/  LDL.LU R21, [R1+0x18] ;  /* 0x0000180001157983 */ /* 0x004ea20000300800 */
[----:B------:R-:W-:-:S03]  /*4480*/  LEA.HI.X.SX32 R9, R9, R27, 0x1, P1 ;  /* 0x0000001b09097211 */ /* 0x000fc600008f0eff */
[----:B------:R-:W-:Y:S01]  /*4490*/  STL [R1+0x180], R3 ;  /* 0x0001800301007387 */ /* 0x000fe20000100800 */
[----:B------:R-:W-:-:S03]  /*44a0*/  LEA.HI.X.SX32 R11, R23, R27, 0x1, P0 ;  /* 0x0000001b170b7211 */ /* 0x000fc600000f0eff */
[----:B------:R1:W4:Y:S04]  /*44b0*/  LDG.E.U16 R23, [R8.64] ;  /* 0x0000000408177981 */ /* 0x000328000c1e1500 */
[----:B------:R-:W5:Y:S01]  /*44c0*/  LDG.E.U16 R11, [R10.64] ;  /* 0x000000040a0b7981 */ /* 0x000f62000c1e1500 */
[----:B-1----:R-:W-:-:S04]  /*44d0*/  LEA R8, P0, R20, R26, 0x1 ;  /* 0x0000001a14087211 */ /* 0x002fc800078008ff */
[----:B------:R-:W-:-:S06]  /*44e0*/  LEA.HI.X.SX32 R9, R20, R27, 0x1, P0 ;  /* 0x0000001b14097211 */ /* 0x000fcc00000f0eff */
[----:B------:R-:W2:Y:S04]  /*44f0*/  LDG.E.U16 R9, [R8.64] ;  /* 0x0000000408097981 */ /* 0x000ea8000c1e1500 */
[----:B---3--:R1:W-:Y:S02]  /*4500*/  STL [R1+0x288], R18 ;  /* 0x0002881201007387 */ /* 0x0083e40000100800 */
[C---:B-1----:R-:W-:Y:S02]  /*4510*/  LEA R18, R19.reuse, R14, 0x1 ;  /* 0x0000000e13127211 */ /* 0x042fe400078e08ff */
[----:B------:R1:W-:Y:S03]  /*4520*/  STL [R1+0x284], R15 ;  /* 0x0002840f01007387 */ /* 0x0003e60000100800 */
[C---:B------:R-:W-:Y:S01]  /*4530*/  IMAD R28, R19.reuse, 0x2, R18 ;  /* 0x00000002131c7824 */ /* 0x040fe200078e0212 */
[----:B-1----:R-:W3:Y:S04]  /*4540*/  LDL.LU R15, [R1+0x20] ;  /* 0x00002000010f7983 */ /* 0x002ee80000300800 */
[----:B------:R1:W-:Y:S04]  /*4550*/  STL [R1+0x280], R29 ;  /* 0x0002801d01007387 */ /* 0x0003e80000100800 */
[----:B-1----:R-:W3:Y:S04]  /*4560*/  LDL.LU R29, [R1+0x10] ;  /* 0x00001000011d7983 */ /* 0x002ee80000300800 */
[----:B------:R1:W-:Y:S04]  /*4570*/  STL [R1+0x1294], R18 ;  /* 0x0012941201007387 */ /* 0x0003e80000100800 */
[----:B-1----:R-:W3:Y:S01]  /*4580*/  LDL.LU R18, [R1+0x1c] ;  /* 0x00001c0001127983 */ /* 0x002ee20000300800 */
[----:B------:R-:W-:Y:S01]  /*4590*/  IMAD R3, R19, 0x2, R28 ;  /* 0x0000000213037824 */ /* 0x000fe200078e021c */
[----:B0-----:R-:W-:-:S02]  /*45a0*/  LEA R6, P0, R25, R26, 0x1 ;  /* 0x0000001a19067211 */ /* 0x001fc400078008ff */
[----:B------:R0:W-:Y:S01]  /*45b0*/  STL [R1+0x27c], R13 ;  /* 0x00027c0d01007387 */ /* 0x0001e20000100800 */
[----:B------:R-:W-:-:S03]  /*45c0*/  LEA R12, P1, R22, R26, 0x1 ;  /* 0x0000001a160c7211 */ /* 0x000fc600078208ff */
[----:B------:R-:W3:Y:S04]  /*45d0*/  LDL.LU R20, [R1] ;  /* 0x0000000001147983 */ /* 0x000ee80000300800 */
[----:B------:R1:W-:Y:S04]  /*45e0*/  STL [R1+0x278], R7 ;  /* 0x0002780701007387 */ /* 0x0003e80000100800 */
[----:B------:R4:W-:Y:S01]  /*45f0*/  STL [R1+0x178], R3 ;  /* 0x0001780301007387 */ /* 0x0009e20000100800 */
[-C--:B0-----:R-:W-:Y:S02]  /*4600*/  LEA.HI.X.SX32 R13, R22, R27.reuse, 0x1, P1 ;  /* 0x0000001b160d7211 */ /* 0x081fe400008f0eff */
[----:B-1----:R-:W-:Y:S01]  /*4610*/  LEA.HI.X.SX32 R7, R25, R27, 0x1, P0 ;  /* 0x0000001b19077211 */ /* 0x002fe200000f0eff */
[----:B------:R-:W-:-:S02]  /*4620*/  IMAD.MOV.U32 R25, RZ, RZ, c[0x0][0x198] ;  /* 0x00006600ff197624 */ /* 0x000fc400078e00ff */
[----:B------:R3:W3:Y:S01]  /*4630*/  LDG.E.U16 R22, [R12.64] ;  /* 0x000000040c167981 */ /* 0x0006e2000c1e1500 */
[----:B----4-:R-:W-:-:S03]  /*4640*/  LEA R3, R19, R3, 0x1 ;  /* 0x0000000313037211 */ /* 0x010fc600078e08ff */
[----:B------:R0:W-:Y:S02]  /*4650*/  STL [R1+0x274], R23 ;  /* 0x0002741701007387 */ /* 0x0001e40000100800 */
[C---:B------:R-:W-:Y:S02]  /*4660*/  IMAD R19, R25.reuse, 0x2, R3 ;  /* 0x0000000219137824 */ /* 0x040fe400078e0203 */
[----:B------:R1:W4:Y:S03]  /*4670*/  LDG.E.U16 R6, [R6.64] ;  /* 0x0000000406067981 */ /* 0x000326000c1e1500 */
[----:B0-----:R-:W-:Y:S01]  /*4680*/  LEA R23, R25, R19, 0x1 ;  /* 0x0000001319177211 */ /* 0x001fe200078e08ff */
[----:B-----5:R-:W-:Y:S04]  /*4690*/  STL [R1+0x270], R11 ;  /* 0x0002700b01007387 */ /* 0x020fe80000100800 */
[----:B--2---:R-:W-:Y:S01]  /*46a0*/  STL [R1+0x26c], R9 ;  /* 0x00026c0901007387 */ /* 0x004fe20000100800 */
[----:B---3--:R-:W-:-:S04]  /*46b0*/  LEA R12, P0, R18, R26, 0x1 ;  /* 0x0000001a120c7211 */ /* 0x008fc800078008ff */
[----:B------:R-:W-:Y:S01]  /*46c0*/  LEA.HI.X.SX32 R13, R18, R27, 0x1, P0 ;  /* 0x0000001b120d7211 */ /* 0x000fe200000f0eff */
[----:B------:R-:W-:-:S04]  /*46d0*/  IMAD R18, R25, 0x2, R23 ;  /* 0x0000000219127824 */ /* 0x000fc800078e0217 */
[----:B-1----:R-:W-:Y:S01]  /*46e0*/  IMAD R7, R25, 0x2, R18 ;  /* 0x0000000219077824 */ /* 0x002fe200078e0212 */
[----:B------:R0:W-:Y:S04]  /*46f0*/  STL [R1+0x170], R18 ;  /* 0x0001701201007387 */ /* 0x0001e80000100800 */
[----:B0-----:R0:W2:Y:S01]  /*4700*/  LDG.E.U16 R18, [R12.64] ;  /* 0x000000040c127981 */ /* 0x0010a2000c1e1500 */
[CC--:B------:R-:W-:Y:S02]  /*4710*/  LEA R10, P1, R24.reuse, R26.reuse, 0x1 ;  /* 0x0000001a180a7211 */ /* 0x0c0fe400078208ff */
[----:B------:R-:W-:Y:S02]  /*4720*/  LEA R8, P0, R21, R26, 0x1 ;  /* 0x0000001a15087211 */ /* 0x000fe400078008ff */
[----:B------:R-:W-:-:S02]  /*4730*/  LEA.HI.X.SX32 R11, R24, R27, 0x1, P1 ;  /* 0x0000001b180b7211 */ /* 0x000fc400008f0eff */
[----:B------:R-:W-:Y:S01]  /*4740*/  LEA.HI.X.SX32 R9, R21, R27, 0x1, P0 ;  /* 0x0000001b15097211 */ /* 0x000fe200000f0eff */
[----:B------:R-:W-:Y:S04]  /*4750*/  STL [R1+0x268], R22 ;  /* 0x0002681601007387 */ /* 0x000fe80000100800 */
[----:B------:R1:W3:Y:S04]  /*4760*/  LDG.E.U16 R24, [R10.64] ;  /* 0x000000040a187981 */ /* 0x0002e8000c1e1500 */
[----:B----4-:R-:W-:Y:S01]  /*4770*/  STL [R1+0x264], R6 ;  /* 0x0002640601007387 */ /* 0x010fe20000100800 */
[----:B0-----:R-:W-:-:S02]  /*4780*/  LEA R12, P1, R29, R26, 0x1 ;  /* 0x0000001a1d0c7211 */ /* 0x001fc400078208ff */
[----:B-1----:R-:W-:-:S04]  /*4790*/  LEA R10, P0, R15, R26, 0x1 ;  /* 0x0000001a0f0a7211 */ /* 0x002fc800078008ff */
[-C--:B------:R-:W-:Y:S02]  /*47a0*/  LEA.HI.X.SX32 R11, R15, R27.reuse, 0x1, P0 ;  /* 0x0000001b0f0b7211 */ /* 0x080fe400000f0eff */
[----:B------:R-:W-:-:S03]  /*47b0*/  LEA.HI.X.SX32 R13, R29, R27, 0x1, P1 ;  /* 0x0000001b1d0d7211 */ /* 0x000fc600008f0eff */
[----:B------:R0:W4:Y:S04]  /*47c0*/  LDG.E.U16 R29, [R10.64] ;  /* 0x000000040a1d7981 */ /* 0x000128000c1e1500 */
[----:B--2---:R1:W-:Y:S04]  /*47d0*/  STL [R1+0x260], R18 ;  /* 0x0002601201007387 */ /* 0x0043e80000100800 */
[----:B-1----:R1:W2:Y:S01]  /*47e0*/  LDG.E.U16 R18, [R8.64] ;  /* 0x0000000408127981 */ /* 0x0022a2000c1e1500 */
[----:B------:R-:W-:-:S05]  /*47f0*/  LEA R21, R25, R7, 0x1 ;  /* 0x0000000719157211 */ /* 0x000fca00078e08ff */
[----:B------:R-:W-:-:S04]  /*4800*/  IMAD R22, R25, 0x2, R21 ;  /* 0x0000000219167824 */ /* 0x000fc800078e0215 */
[----:B------:R-:W-:Y:S01]  /*4810*/  IMAD R6, R25, 0x2, R22 ;  /* 0x0000000219067824 */ /* 0x000fe200078e0216 */
[----:B-1----:R-:W-:-:S04]  /*4820*/  LEA R8, P0, R20, R26, 0x1 ;  /* 0x0000001a14087211 */ /* 0x002fc800078008ff */
[----:B------:R1:W-:Y:S01]  /*4830*/  STL [R1+0x168], R6 ;  /* 0x0001680601007387 */ /* 0x0003e20000100800 */
[-C--:B------:R-:W-:Y:S02]  /*4840*/  LEA.HI.X.SX32 R9, R20, R27.reuse, 0x1, P0 ;  /* 0x0000001b14097211 */ /* 0x080fe400000f0eff */
[C---:B-1----:R-:W-:Y:S01]  /*4850*/  LEA R6, R25.reuse, R6, 0x1 ;  /* 0x0000000619067211 */ /* 0x042fe200078e08ff */
[----:B---3--:R1:W-:Y:S04]  /*4860*/  STL [R1+0x25c], R24 ;  /* 0x00025c1801007387 */ /* 0x0083e80000100800 */
[C---:B------:R-:W-:Y:S01]  /*4870*/  IMAD R20, R25.reuse, 0x2, R6 ;  /* 0x0000000219147824 */ /* 0x040fe200078e0206 */
[C---:B0-----:R-:W-:Y:S01]  /*4880*/  LEA R10, P0, R16.reuse, R26, 0x1 ;  /* 0x0000001a100a7211 */ /* 0x041fe200078008ff */
[----:B------:R0:W3:Y:S02]  /*4890*/  LDG.E.U16 R9, [R8.64] ;  /* 0x0000000408097981 */ /* 0x0000e4000c1e1500 */
[C---:B------:R-:W-:Y:S01]  /*48a0*/  IMAD R15, R25.reuse, 0x2, R20 ;  /* 0x00000002190f7824 */ /* 0x040fe200078e0214 */
[----:B------:R-:W-:Y:S01]  /*48b0*/  LEA.HI.X.SX32 R11, R16, R27, 0x1, P0 ;  /* 0x0000001b100b7211 */ /* 0x000fe200000f0eff */
[----:B-1----:R1:W5:Y:S04]  /*48c0*/  LDG.E.U16 R24, [R12.64] ;  /* 0x000000040c187981 */ /* 0x002368000c1e1500 */
[----:B--2---:R2:W-:Y:S02]  /*48d0*/  STL [R1+0x258], R18 ;  /* 0x0002581201007387 */ /* 0x0045e40000100800 */
[----:B--2---:R-:W-:-:S05]  /*48e0*/  LEA R18, R25, R15, 0x1 ;  /* 0x0000000f19127211 */ /* 0x004fca00078e08ff */
[----:B------:R-:W-:Y:S04]  /*48f0*/  STL [R1+0x160], R18 ;  /* 0x0001601201007387 */ /* 0x000fe80000100800 */
[----:B----4-:R2:W-:Y:S04]  /*4900*/  STL [R1+0x254], R29 ;  /* 0x0002541d01007387 */ /* 0x0105e80000100800 */
[----:B--2---:R2:W4:Y:S01]  /*4910*/  LDG.E.U16 R29, [R10.64] ;  /* 0x000000040a1d7981 */ /* 0x004522000c1e1500 */
[-C--:B-1----:R-:W-:Y:S01]  /*4920*/  LEA R12, P1, R17, R26.reuse, 0x1 ;  /* 0x0000001a110c7211 */ /* 0x082fe200078208ff */
[----:B0-----:R-:W-:Y:S01]  /*4930*/  IMAD R8, R25, 0x2, R18 ;  /* 0x0000000219087824 */ /* 0x001fe200078e0212 */
[----:B------:R-:W-:-:S02]  /*4940*/  LEA R16, P0, R2, R26, 0x1 ;  /* 0x0000001a02107211 */ /* 0x000fc400078008ff */
[-C--:B------:R-:W-:Y:S02]  /*4950*/  LEA.HI.X.SX32 R13, R17, R27.reuse, 0x1, P1 ;  /* 0x0000001b110d7211 */ /* 0x080fe400008f0eff */
[-C--:B------:R-:W-:Y:S01]  /*4960*/  LEA.HI.X.SX32 R17, R2, R27.reuse, 0x1, P0 ;  /* 0x0000001b02117211 */ /* 0x080fe200000f0eff */
[C---:B------:R-:W-:Y:S01]  /*4970*/  IMAD R2, R25.reuse, 0x2, R8 ;  /* 0x0000000219027824 */ /* 0x040fe200078e0208 */
[C---:B--2---:R-:W-:Y:S01]  /*4980*/  LEA R10, P0, R4.reuse, R26, 0x1 ;  /* 0x0000001a040a7211 */ /* 0x044fe200078008ff */
[----:B-----5:R0:W-:Y:S03]  /*4990*/  STL [R1+0x250], R24 ;  /* 0x0002501801007387 */ /* 0x0201e60000100800 */
[----:B------:R-:W-:Y:S01]  /*49a0*/  LEA.HI.X.SX32 R11, R4, R27, 0x1, P0 ;  /* 0x0000001b040b7211 */ /* 0x000fe200000f0eff */
[----:B---3--:R1:W-:Y:S05]  /*49b0*/  STL [R1+0x24c], R9 ;  /* 0x00024c0901007387 */ /* 0x0083ea0000100800 */
[----:B------:R2:W3:Y:S04]  /*49c0*/  LDG.E.U16 R11, [R10.64] ;  /* 0x000000040a0b7981 */ /* 0x0004e8000c1e1500 */
[----:B0-----:R0:W5:Y:S01]  /*49d0*/  LDG.E.U16 R24, [R12.64] ;  /* 0x000000040c187981 */ /* 0x001162000c1e1500 */
[----:B-1----:R-:W-:-:S05]  /*49e0*/  LEA R9, R25, R2, 0x1 ;  /* 0x0000000219097211 */ /* 0x002fca00078e08ff */
[----:B------:R-:W-:Y:S01]  /*49f0*/  IMAD R18, R25, 0x2, R9 ;  /* 0x0000000219127824 */ /* 0x000fe200078e0209 */
[----:B0-----:R-:W-:-:S04]  /*4a00*/  LEA R12, P1, R5, R26, 0x1 ;  /* 0x0000001a050c7211 */ /* 0x001fc800078208ff */
[----:B------:R-:W-:Y:S01]  /*4a10*/  LEA.HI.X.SX32 R13, R5, R27, 0x1, P1 ;  /* 0x0000001b050d7211 */ /* 0x000fe200008f0eff */
[----:B------:R-:W-:Y:S01]  /*4a20*/  IMAD R4, R25, 0x2, R18 ;  /* 0x0000000219047824 */ /* 0x000fe200078e0212 */
[----:B----4-:R0:W-:Y:S04]  /*4a30*/  STL [R1+0x248], R29 ;  /* 0x0002481d01007387 */ /* 0x0101e80000100800 */
[----:B0-----:R0:W4:Y:S04]  /*4a40*/  LDG.E.U16 R29, [R16.64] ;  /* 0x00000004101d7981 */ /* 0x001128000c1e1500 */
[----:B------:R1:W-:Y:S01]  /*4a50*/  STL [R1+0x15c], R18 ;  /* 0x00015c1201007387 */ /* 0x0003e20000100800 */
[----:B0-----:R-:W-:-:S04]  /*4a60*/  LEA R16, P0, R14, R26, 0x1 ;  /* 0x0000001a0e107211 */ /* 0x001fc800078008ff */
[----:B------:R-:W-:Y:S01]  /*4a70*/  LEA.HI.X.SX32 R17, R14, R27, 0x1, P0 ;  /* 0x0000001b0e117211 */ /* 0x000fe200000f0eff */
[----:B-1----:R0:W3:Y:S05]  /*4a80*/  LDG.E.U16 R18, [R12.64] ;  /* 0x000000040c127981 */ /* 0x0020ea000c1e1500 */
[----:B------:R1:W3:Y:S01]  /*4a90*/  LDG.E.U16 R17, [R16.64] ;  /* 0x0000000410117981 */ /* 0x0002e2000c1e1500 */
[----:B------:R-:W-:Y:S02]  /*4aa0*/  LEA R5, R25, R4, 0x1 ;  /* 0x0000000419057211 */ /* 0x000fe400078e08ff */
[-C--:B--2---:R-:W-:Y:S01]  /*4ab0*/  LEA R10, P0, R3, R26.reuse, 0x1 ;  /* 0x0000001a030a7211 */ /* 0x084fe200078008ff */
[----:B-----5:R2:W-:Y:S01]  /*4ac0*/  STL [R1+0x244], R24 ;  /* 0x0002441801007387 */ /* 0x0205e20000100800 */
[----:B0-----:R-:W-:Y:S01]  /*4ad0*/  LEA R12, P1, R7, R26, 0x1 ;  /* 0x0000001a070c7211 */ /* 0x001fe200078208ff */
[----:B------:R-:W-:-:S02]  /*4ae0*/  IMAD R14, R25, 0x2, R5 ;  /* 0x00000002190e7824 */ /* 0x000fc400078e0205 */
[----:B--2---:R-:W2:Y:S01]  /*4af0*/  LDL.LU R24, [R1+0x3c] ;  /* 0x00003c0001187983 */ /* 0x004ea20000300800 */
[----:B------:R-:W-:-:S03]  /*4b00*/  LEA.HI.X.SX32 R13, R7, R27, 0x1, P1 ;  /* 0x0000001b070d7211 */ /* 0x000fc600008f0eff */
[----:B----4-:R0:W-:Y:S04]  /*4b10*/  STL [R1+0x240], R29 ;  /* 0x0002401d01007387 */ /* 0x0101e80000100800 */
[----:B0-----:R-:W4:Y:S04]  /*4b20*/  LDL.LU R29, [R1+0x2c] ;  /* 0x00002c00011d7983 */ /* 0x001f280000300800 */
[----:B---3--:R0:W-:Y:S04]  /*4b30*/  STL [R1+0x23c], R11 ;  /* 0x00023c0b01007387 */ /* 0x0081e80000100800 */
[----:B------:R3:W-:Y:S01]  /*4b40*/  STL [R1+0x238], R18 ;  /* 0x0002381201007387 */ /* 0x0007e20000100800 */
[-C--:B0-----:R-:W-:Y:S01]  /*4b50*/  LEA.HI.X.SX32 R11, R3, R27.reuse, 0x1, P0 ;  /* 0x0000001b030b7211 */ /* 0x081fe200000f0eff */
[----:B------:R-:W-:Y:S01]  /*4b60*/  IMAD R3, R25, 0x2, R14 ;  /* 0x0000000219037824 */ /* 0x000fe200078e020e */
[C---:B-1----:R-:W-:Y:S01]  /*4b70*/  LEA R16, P0, R6.reuse, R26, 0x1 ;  /* 0x0000001a06107211 */ /* 0x042fe200078008ff */
[----:B---3--:R-:W3:Y:S04]  /*4b80*/  LDL.LU R18, [R1+0x28] ;  /* 0x0000280001127983 */ /* 0x008ee80000300800 */
[----:B------:R-:W-:Y:S04]  /*4b90*/  STL [R1+0x158], R3 ;  /* 0x0001580301007387 */ /* 0x000fe80000100800 */
[----:B------:R0:W5:Y:S04]  /*4ba0*/  LDG.E.U16 R10, [R10.64] ;  /* 0x000000040a0a7981 */ /* 0x000168000c1e1500 */
[----:B------:R1:W-:Y:S04]  /*4bb0*/  STL [R1+0x234], R17 ;  /* 0x0002341101007387 */ /* 0x0003e80000100800 */
[----:B0-----:R0:W2:Y:S01]  /*4bc0*/  LDG.E.U16 R11, [R12.64] ;  /* 0x000000040c0b7981 */ /* 0x0010a2000c1e1500 */
[----:B-1----:R-:W-:-:S02]  /*4bd0*/  LEA.HI.X.SX32 R17, R6, R27, 0x1, P0 ;  /* 0x0000001b06117211 */ /* 0x002fc400000f0eff */
[----:B0-----:R-:W-:-:S04]  /*4be0*/  LEA R12, P0, R8, R26, 0x1 ;  /* 0x0000001a080c7211 */ /* 0x001fc800078008ff */
[----:B------:R0:W3:Y:S01]  /*4bf0*/  LDG.E.U16 R17, [R16.64] ;  /* 0x0000000410117981 */ /* 0x0000e2000c1e1500 */
[----:B------:R-:W-:-:S06]  /*4c00*/  LEA.HI.X.SX32 R13, R8, R27, 0x1, P0 ;  /* 0x0000001b080d7211 */ /* 0x000fcc00000f0eff */
[----:B------:R-:W4:Y:S01]  /*4c10*/  LDG.E.U16 R13, [R12.64] ;  /* 0x000000040c0d7981 */ /* 0x000f22000c1e1500 */
[----:B------:R-:W-:-:S04]  /*4c20*/  LEA R7, R25, R3, 0x1 ;  /* 0x0000000319077211 */ /* 0x000fc800078e08ff */
[-C--:B0-----:R-:W-:Y:S01]  /*4c30*/  LEA R16, P0, R7, R26.reuse, 0x1 ;  /* 0x0000001a07107211 */ /* 0x081fe200078008ff */
[----:B------:R-:W-:Y:S01]  /*4c40*/  IMAD R3, R25, 0x2, R7 ;  /* 0x0000000219037824 */ /* 0x000fe200078e0207 */
[----:B--2---:R-:W-:Y:S04]  /*4c50*/  STL [R1+0x22c], R11 ;  /* 0x00022c0b01007387 */ /* 0x004fe80000100800 */
[----:B-----5:R0:W-:Y:S04]  /*4c60*/  STL [R1+0x230], R10 ;  /* 0x0002300a01007387 */ /* 0x0201e80000100800 */
[----:B------:R-:W2:Y:S01]  /*4c70*/  LDL.LU R8, [R1+0x4] ;  /* 0x0000040001087983 */ /* 0x000ea20000300800 */
[----:B0-----:R-:W-:-:S03]  /*4c80*/  LEA R10, P1, R4, R26, 0x1 ;  /* 0x0000001a040a7211 */ /* 0x001fc600078208ff */
[----:B---3--:R0:W-:Y:S01]  /*4c90*/  STL [R1+0x228], R17 ;  /* 0x0002281101007387 */ /* 0x0081e20000100800 */
[----:B------:R-:W-:-:S06]  /*4ca0*/  LEA.HI.X.SX32 R11, R4, R27, 0x1, P1 ;  /* 0x0000001b040b7211 */ /* 0x000fcc00008f0eff */
[----:B------:R-:W3:Y:S01]  /*4cb0*/  LDG.E.U16 R11, [R10.64] ;  /* 0x000000040a0b7981 */ /* 0x000ee2000c1e1500 */
[----:B0-----:R-:W-:-:S03]  /*4cc0*/  LEA.HI.X.SX32 R17, R7, R27, 0x1, P0 ;  /* 0x0000001b07117211 */ /* 0x001fc600000f0eff */
[----:B------:R-:W5:Y:S04]  /*4cd0*/  LDL.LU R7, [R1+0x8] ;  /* 0x0000080001077983 */ /* 0x000f680000300800 */
[----:B----4-:R0:W-:Y:S04]  /*4ce0*/  STL [R1+0x224], R13 ;  /* 0x0002240d01007387 */ /* 0x0101e80000100800 */
[----:B------:R-:W4:Y:S04]  /*4cf0*/  LDG.E.U16 R17, [R16.64] ;  /* 0x0000000410117981 */ /* 0x000f28000c1e1500 */
[----:B0-----:R-:W2:Y:S01]  /*4d00*/  LDL.LU R13, [R1+0x38] ;  /* 0x00003800010d7983 */ /* 0x001ea20000300800 */
[----:B------:R-:W-:-:S02]  /*4d10*/  IMAD R6, R25, 0x2, R3 ;  /* 0x0000000219067824 */ /* 0x000fc400078e0203 */
[----:B------:R-:W-:-:S03]  /*4d20*/  IMAD.MOV.U32 R4, RZ, RZ, c[0x0][0x198] ;  /* 0x00006600ff047624 */ /* 0x000fc600078e00ff */
[----:B------:R-:W-:-:S05]  /*4d30*/  LEA R25, R25, R6, 0x1 ;  /* 0x0000000619197211 */ /* 0x000fca00078e08ff */
[----:B------:R-:W-:-:S05]  /*4d40*/  IMAD R4, R4, 0x2, R25 ;  /* 0x0000000204047824 */ /* 0x000fca00078e0219 */
[CC--:B------:R-:W-:Y:S01]  /*4d50*/  LEA R12, P1, R4.reuse, R26.reuse, 0x1 ;  /* 0x0000001a040c7211 */ /* 0x0c0fe200078208ff */
[----:B---3--:R0:W-:Y:S04]  /*4d60*/  STL [R1+0x220], R11 ;  /* 0x0002200b01007387 */ /* 0x0081e80000100800 */
[----:B----4-:R1:W-:Y:S01]  /*4d70*/  STL [R1+0x21c], R17 ;  /* 0x00021c1101007387 */ /* 0x0103e20000100800 */
[----:B--2---:R-:W-:Y:S02]  /*4d80*/  LEA R10, P0, R13, R26, 0x1 ;  /* 0x0000001a0d0a7211 */ /* 0x004fe400078008ff */
[----:B0-----:R-:W-:Y:S02]  /*4d90*/  MOV R11, R13 ;  /* 0x0000000d000b7202 */ /* 0x001fe40000000f00 */
[----:B------:R-:W-:-:S02]  /*4da0*/  LEA.HI.X.SX32 R13, R4, R27, 0x1, P1 ;  /* 0x0000001b040d7211 */ /* 0x000fc400008f0eff */
[----:B------:R-:W-:-:S03]  /*4db0*/  LEA.HI.X.SX32 R11, R11, R27, 0x1, P0 ;  /* 0x0000001b0b0b7211 */ /* 0x000fc600000f0eff */
[----:B-1----:R0:W2:Y:S04]  /*4dc0*/  LDG.E.U16 R17, [R12.64] ;  /* 0x000000040c117981 */ /* 0x0020a8000c1e1500 */
[----:B------:R-:W3:Y:S01]  /*4dd0*/  LDG.E.U16 R11, [R10.64] ;  /* 0x000000040a0b7981 */ /* 0x000ee2000c1e1500 */
[-C--:B------:R-:W-:Y:S02]  /*4de0*/  LEA R16, P0, R24, R26.reuse, 0x1 ;  /* 0x0000001a18107211 */ /* 0x080fe400078008ff */
[----:B0-----:R-:W-:-:S04]  /*4df0*/  LEA R12, P1, R29, R26, 0x1 ;  /* 0x0000001a1d0c7211 */ /* 0x001fc800078208ff */
[----:B------:R-:W-:-:S06]  /*4e00*/  LEA.HI.X.SX32 R13, R29, R27, 0x1, P1 ;  /* 0x0000001b1d0d7211 */ /* 0x000fcc00008f0eff */
[----:B------:R0:W4:Y:S04]  /*4e10*/  LDG.E.U16 R13, [R12.64] ;  /* 0x000000040c0d7981 */ /* 0x000128000c1e1500 */
[----:B--2---:R1:W-:Y:S02]  /*4e20*/  STL [R1+0x218], R17 ;  /* 0x0002181101007387 */ /* 0x0043e40000100800 */
[----:B-1----:R-:W-:Y:S02]  /*4e30*/  LEA.HI.X.SX32 R17, R24, R27, 0x1, P0 ;  /* 0x0000001b18117211 */ /* 0x002fe400000f0eff */
[----:B------:R-:W2:Y:S04]  /*4e40*/  LDL.LU R24, [R1+0x129c] ;  /* 0x00129c0001187983 */ /* 0x000ea80000300800 */
[----:B------:R-:W2:Y:S04]  /*4e50*/  LDL.LU R29, [R1+0x1298] ;  /* 0x00129800011d7983 */ /* 0x000ea80000300800 */
[----:B---3--:R1:W-:Y:S04]  /*4e60*/  STL [R1+0x214], R11 ;  /* 0x0002140b01007387 */ /* 0x0083e80000100800 */
[----:B-1----:R5:W3:Y:S01]  /*4e70*/  LDG.E.U16 R11, [R16.64] ;  /* 0x00000004100b7981 */ /* 0x002ae2000c1e1500 */
[----:B------:R-:W-:-:S02]  /*4e80*/  LEA R10, P0, R18, R26, 0x1 ;  /* 0x0000001a120a7211 */ /* 0x000fc400078008ff */
[----:B-----5:R-:W-:-:S04]  /*4e90*/  LEA R16, P1, R7, R26, 0x1 ;  /* 0x0000001a07107211 */ /* 0x020fc800078208ff */
[-C--:B------:R-:W-:Y:S01]  /*4ea0*/  LEA.HI.X.SX32 R17, R7, R27.reuse, 0x1, P1 ;  /* 0x0000001b07117211 */ /* 0x080fe200008f0eff */
[----:B---3--:R1:W-:Y:S02]  /*4eb0*/  STL [R1+0x210], R11 ;  /* 0x0002100b01007387 */ /* 0x0083e40000100800 */
[----:B-1----:R-:W-:Y:S02]  /*4ec0*/  LEA.HI.X.SX32 R11, R18, R27, 0x1, P0 ;  /* 0x0000001b120b7211 */ /* 0x002fe400000f0eff */
[----:B------:R-:W3:Y:S04]  /*4ed0*/  LDL.LU R18, [R1+0x1294] ;  /* 0x0012940001127983 */ /* 0x000ee80000300800 */
[----:B------:R-:W5:Y:S01]  /*4ee0*/  LDG.E.U16 R7, [R10.64] ;  /* 0x000000040a077981 */ /* 0x000f62000c1e1500 */
[----:B0-----:R-:W-:-:S03]  /*4ef0*/  LEA R12, P0, R8, R26, 0x1 ;  /* 0x0000001a080c7211 */ /* 0x001fc600078008ff */
[----:B----4-:R0:W-:Y:S02]  /*4f00*/  STL [R1+0x20c], R13 ;  /* 0x00020c0d01007387 */ /* 0x0101e40000100800 */
[----:B0-----:R-:W-:Y:S02]  /*4f10*/  LEA.HI.X.SX32 R13, R8, R27, 0x1, P0 ;  /* 0x0000001b080d7211 */ /* 0x001fe400000f0eff */
[----:B------:R0:W4:Y:S04]  /*4f20*/  LDG.E.U16 R8, [R16.64] ;  /* 0x0000000410087981 */ /* 0x000128000c1e1500 */
[----:B-----5:R1:W-:Y:S04]  /*4f30*/  STL [R1+0x208], R7 ;  /* 0x0002080701007387 */ /* 0x0203e80000100800 */
[----:B-1----:R-:W5:Y:S01]  /*4f40*/  LDG.E.U16 R7, [R12.64] ;  /* 0x000000040c077981 */ /* 0x002f62000c1e1500 */
[----:B--2---:R-:W-:-:S02]  /*4f50*/  LEA R10, P1, R29, R26, 0x1 ;  /* 0x0000001a1d0a7211 */ /* 0x004fc400078208ff */
[C---:B0-----:R-:W-:Y:S02]  /*4f60*/  LEA R16, P0, R24.reuse, R26, 0x1 ;  /* 0x0000001a18107211 */ /* 0x041fe400078008ff */
[-C--:B------:R-:W-:Y:S01]  /*4f70*/  LEA.HI.X.SX32 R11, R29, R27.reuse, 0x1, P1 ;  /* 0x0000001b1d0b7211 */ /* 0x080fe200008f0eff */
[----:B----4-:R0:W-:Y:S01]  /*4f80*/  STL [R1+0x204], R8 ;  /* 0x0002040801007387 */ /* 0x0101e20000100800 */
[----:B------:R-:W-:-:S03]  /*4f90*/  LEA.HI.X.SX32 R17, R24, R27, 0x1, P0 ;  /* 0x0000001b18117211 */ /* 0x000fc600000f0eff */
[----:B------:R-:W2:Y:S04]  /*4fa0*/  LDL.LU R24, [R1+0x40] ;  /* 0x0000400001187983 */ /* 0x000ea80000300800 */
[----:B------:R-:W4:Y:S04]  /*4fb0*/  LDL.LU R29, [R1+0x34] ;  /* 0x00003400011d7983 */ /* 0x000f280000300800 */
[----:B0-----:R0:W2:Y:S04]  /*4fc0*/  LDG.E.U16 R8, [R10.64] ;  /* 0x000000040a087981 */ /* 0x0010a8000c1e1500 */
[----:B-----5:R1:W-:Y:S04]  /*4fd0*/  STL [R1+0x200], R7 ;  /* 0x0002000701007387 */ /* 0x0203e80000100800 */
[----:B-1----:R-:W5:Y:S01]  /*4fe0*/  LDG.E.U16 R7, [R16.64] ;  /* 0x0000000410077981 */ /* 0x002f62000c1e1500 */
[----:B---3--:R-:W-:-:S04]  /*4ff0*/  LEA R12, P1, R18, R26, 0x1 ;  /* 0x0000001a120c7211 */ /* 0x008fc800078208ff */
[-C--:B------:R-:W-:Y:S02]  /*5000*/  LEA.HI.X.SX32 R13, R18, R27.reuse, 0x1, P1 ;  /* 0x0000001b120d7211 */ /* 0x080fe400008f0eff */
[-C--:B------:R-:W-:Y:S02]  /*5010*/  LEA R18, P0, R19, R26.reuse, 0x1 ;  /* 0x0000001a13127211 */ /* 0x080fe400078008ff */
[-C--:B0-----:R-:W-:Y:S01]  /*5020*/  LEA R10, P1, R21, R26.reuse, 0x1 ;  /* 0x0000001a150a7211 */ /* 0x081fe200078208ff */
[----:B--2---:R0:W-:Y:S01]  /*5030*/  STL [R1+0x1fc], R8 ;  /* 0x0001fc0801007387 */ /* 0x0041e20000100800 */
[-C--:B------:R-:W-:Y:S02]  /*5040*/  LEA.HI.X.SX32 R19, R19, R27.reuse, 0x1, P0 ;  /* 0x0000001b13137211 */ /* 0x080fe400000f0eff */
[----:B------:R-:W-:Y:S01]  /*5050*/  LEA.HI.X.SX32 R11, R21, R27, 0x1, P1 ;  /* 0x0000001b150b7211 */ /* 0x000fe200008f0eff */
[----:B------:R1:W2:Y:S04]  /*5060*/  LDG.E.U16 R13, [R12.64] ;  /* 0x000000040c0d7981 */ /* 0x0002a8000c1e1500 */
[----:B0-----:R-:W3:Y:S04]  /*5070*/  LDL.LU R8, [R1+0x30] ;  /* 0x0000300001087983 */ /* 0x001ee80000300800 */
[----:B------:R-:W2:Y:S04]  /*5080*/  LDL.LU R21, [R1+0x44] ;  /* 0x0000440001157983 */ /* 0x000ea80000300800 */
[----:B-----5:R0:W-:Y:S04]  /*5090*/  STL [R1+0x1f4], R7 ;  /* 0x0001f40701007387 */ /* 0x0201e80000100800 */
[----:B0-----:R0:W5:Y:S04]  /*50a0*/  LDG.E.U16 R7, [R18.64] ;  /* 0x0000000412077981 */ /* 0x001168000c1e1500 */
[----:B0-----:R0:W3:Y:S04]  /*50b0*/  LDG.E.U16 R18, [R10.64] ;  /* 0x000000040a127981 */ /* 0x0010e8000c1e1500 */
[----:B------:R-:W4:Y:S01]  /*50c0*/  LDL.LU R19, [R1+0x48] ;  /* 0x0000480001137983 */ /* 0x000f220000300800 */
[----:B------:R-:W-:-:S04]  /*50d0*/  LEA R16, P0, R20, R26, 0x1 ;  /* 0x0000001a14107211 */ /* 0x000fc800078008ff */
[----:B------:R-:W-:Y:S02]  /*50e0*/  LEA.HI.X.SX32 R17, R20, R27, 0x1, P0 ;  /* 0x0000001b14117211 */ /* 0x000fe400000f0eff */
[-C--:B-1----:R-:W-:Y:S01]  /*50f0*/  LEA R12, P0, R2, R26.reuse, 0x1 ;  /* 0x0000001a020c7211 */ /* 0x082fe200078008ff */
[----:B--2---:R1:W-:Y:S01]  /*5100*/  STL [R1+0x1ec], R13 ;  /* 0x0001ec0d01007387 */ /* 0x0043e20000100800 */
[----:B0-----:R-:W-:-:S03]  /*5110*/  LEA R10, P1, R5, R26, 0x1 ;  /* 0x0000001a050a7211 */ /* 0x001fc600078208ff */
[----:B------:R0:W2:Y:S01]  /*5120*/  LDG.E.U16 R20, [R16.64] ;  /* 0x0000000410147981 */ /* 0x0000a2000c1e1500 */
[-C--:B------:R-:W-:Y:S02]  /*5130*/  LEA.HI.X.SX32 R11, R5, R27.reuse, 0x1, P1 ;  /* 0x0000001b050b7211 */ /* 0x080fe400008f0eff */
[----:B-1----:R-:W-:-:S03]  /*5140*/  LEA.HI.X.SX32 R13, R2, R27, 0x1, P0 ;  /* 0x0000001b020d7211 */ /* 0x002fc600000f0eff */
[----:B------:R4:W2:Y:S04]  /*5150*/  LDG.E.U16 R5, [R10.64] ;  /* 0x000000040a057981 */ /* 0x0008a8000c1e1500 */
[----:B-----5:R-:W-:Y:S04]  /*5160*/  STL [R1+0x1e8], R7 ;  /* 0x0001e80701007387 */ /* 0x020fe80000100800 */
[----:B---3--:R1:W-:Y:S04]  /*5170*/  STL [R1+0x1e0], R18 ;  /* 0x0001e01201007387 */ /* 0x0083e80000100800 */
[----:B-1----:R1:W3:Y:S01]  /*5180*/  LDG.E.U16 R18, [R12.64] ;  /* 0x000000040c127981 */ /* 0x0022e2000c1e1500 */
[----:B------:R-:W-:-:S04]  /*5190*/  IMAD.MOV.U32 R7, RZ, RZ, c[0x0][0x198] ;  /* 0x00006600ff077624 */ /* 0x000fc800078e00ff */
[----:B------:R-:W-:Y:S01]  /*51a0*/  IMAD R4, R7, 0x2, R4 ;  /* 0x0000000207047824 */ /* 0x000fe200078e0204 */
[----:B------:R-:W-:-:S04]  /*51b0*/  LEA R2, P0, R3, R26, 0x1 ;  /* 0x0000001a03027211 */ /* 0x000fc800078008ff */
[CC--:B-1----:R-:W-:Y:S02]  /*51c0*/  LEA R12, P1, R4.reuse, R26.reuse, 0x1 ;  /* 0x0000001a040c7211 */ /* 0x0c2fe400078208ff */
[-C--:B------:R-:W-:Y:S02]  /*51d0*/  LEA.HI.X.SX32 R3, R3, R27.reuse, 0x1, P0 ;  /* 0x0000001b03037211 */ /* 0x080fe400000f0eff */
[-C--:B------:R-:W-:Y:S02]  /*51e0*/  LEA.HI.X.SX32 R13, R4, R27.reuse, 0x1, P1 ;  /* 0x0000001b040d7211 */ /* 0x080fe400008f0eff */
[CC--:B----4-:R-:W-:Y:S01]  /*51f0*/  LEA R10, P0, R19.reuse, R26.reuse, 0x1 ;  /* 0x0000001a130a7211 */ /* 0x0d0fe200078008ff */
[----:B0-----:R0:W4:Y:S03]  /*5200*/  LDG.E.U16 R16, [R2.64] ;  /* 0x0000000402107981 */ /* 0x001126000c1e1500 */
[----:B------:R-:W-:Y:S01]  /*5210*/  LEA.HI.X.SX32 R11, R19, R27, 0x1, P0 ;  /* 0x0000001b130b7211 */ /* 0x000fe200000f0eff */
[----:B------:R1:W5:Y:S04]  /*5220*/  LDG.E.U16 R17, [R12.64] ;  /* 0x000000040c117981 */ /* 0x000368000c1e1500 */
[----:B------:R2:W4:Y:S01]  /*5230*/  LDG.E.U16 R19, [R10.64] ;  /* 0x000000040a137981 */ /* 0x000522000c1e1500 */
[----:B0-----:R-:W-:-:S02]  /*5240*/  LEA R2, P1, R21, R26, 0x1 ;  /* 0x0000001a15027211 */ /* 0x001fc400078208ff */
[CC--:B-1----:R-:W-:Y:S02]  /*5250*/  LEA R12, P0, R24.reuse, R26.reuse, 0x1 ;  /* 0x0000001a180c7211 */ /* 0x0c2fe400078008ff */
[-C--:B------:R-:W-:Y:S02]  /*5260*/  LEA.HI.X.SX32 R3, R21, R27.reuse, 0x1, P1 ;  /* 0x0000001b15037211 */ /* 0x080fe400008f0eff */
[C---:B--2---:R-:W-:Y:S02]  /*5270*/  LEA R10, P1, R29.reuse, R26, 0x1 ;  /* 0x0000001a1d0a7211 */ /* 0x044fe400078208ff */
[-C--:B------:R-:W-:Y:S01]  /*5280*/  LEA.HI.X.SX32 R13, R24, R27.reuse, 0x1, P0 ;  /* 0x0000001b180d7211 */ /* 0x080fe200000f0eff */
[----:B------:R0:W4:Y:S01]  /*5290*/  LDG.E.U16 R21, [R2.64] ;  /* 0x0000000402157981 */ /* 0x000122000c1e1500 */
[----:B------:R-:W-:-:S03]  /*52a0*/  LEA.HI.X.SX32 R11, R29, R27, 0x1, P1 ;  /* 0x0000001b1d0b7211 */ /* 0x000fc600008f0eff */
[----:B------:R1:W4:Y:S01]  /*52b0*/  LDG.E.U16 R24, [R12.64] ;  /* 0x000000040c187981 */ /* 0x000322000c1e1500 */
[----:B0-----:R-:W-:-:S03]  /*52c0*/  LEA R2, P0, R8, R26, 0x1 ;  /* 0x0000001a08027211 */ /* 0x001fc600078008ff */
[----:B------:R0:W-:Y:S01]  /*52d0*/  STL [R1+0x1d4], R20 ;  /* 0x0001d41401007387 */ /* 0x0001e20000100800 */
[----:B-1----:R-:W-:Y:S02]  /*52e0*/  LEA R12, P1, R0, R26, 0x1 ;  /* 0x0000001a000c7211 */ /* 0x002fe400078208ff */
[-C--:B------:R-:W-:Y:S01]  /*52f0*/  LEA.HI.X.SX32 R3, R8, R27.reuse, 0x1, P0 ;  /* 0x0000001b08037211 */ /* 0x080fe200000f0eff */
[----:B0-----:R0:W4:Y:S01]  /*5300*/  LDG.E.U16 R20, [R10.64] ;  /* 0x000000040a147981 */ /* 0x001122000c1e1500 */
[----:B------:R-:W-:-:S03]  /*5310*/  LEA.HI.X.SX32 R13, R0, R27, 0x1, P1 ;  /* 0x0000001b000d7211 */ /* 0x000fc600008f0eff */
[----:B------:R-:W4:Y:S01]  /*5320*/  LDL.LU R0, [R1+0x1290] ;  /* 0x0012900001007983 */ /* 0x000f220000300800 */
[----:B0-----:R-:W-:-:S04]  /*5330*/  LEA R10, P0, R28, R26, 0x1 ;  /* 0x0000001a1c0a7211 */ /* 0x001fc800078008ff */
[----:B------:R-:W-:-:S06]  /*5340*/  LEA.HI.X.SX32 R11, R28, R27, 0x1, P0 ;  /* 0x0000001b1c0b7211 */ /* 0x000fcc00000f0eff */
[----:B------:R0:W4:Y:S04]  /*5350*/  LDG.E.U16 R11, [R10.64] ;  /* 0x000000040a0b7981 */ /* 0x000128000c1e1500 */
[----:B---3--:R1:W-:Y:S04]  /*5360*/  STL [R1+0x1cc], R18 ;  /* 0x0001cc1201007387 */ /* 0x0083e80000100800 */
[----:B------:R3:W-:Y:S04]  /*5370*/  STL [R1+0x1c4], R5 ;  /* 0x0001c40501007387 */ /* 0x0007e80000100800 */
[----:B-1----:R1:W2:Y:S04]  /*5380*/  LDG.E.U16 R18, [R2.64] ;  /* 0x0000000402127981 */ /* 0x0022a8000c1e1500 */
[----:B---3--:R3:W2:Y:S01]  /*5390*/  LDG.E.U16 R5, [R12.64] ;  /* 0x000000040c057981 */ /* 0x0086a2000c1e1500 */
[----:B-1----:R-:W-:-:S03]  /*53a0*/  LEA R2, P1, R23, R26, 0x1 ;  /* 0x0000001a17027211 */ /* 0x002fc600078208ff */
[----:B-----5:R-:W-:Y:S01]  /*53b0*/  STL [R1+0x1b4], R17 ;  /* 0x0001b41101007387 */ /* 0x020fe20000100800 */
[----:B------:R-:W-:-:S03]  /*53c0*/  LEA.HI.X.SX32 R3, R23, R27, 0x1, P1 ;  /* 0x0000001b17037211 */ /* 0x000fc600008f0eff */
[----:B----4-:R1:W-:Y:S01]  /*53d0*/  STL [R1+0x1c0], R16 ;  /* 0x0001c01001007387 */ /* 0x0103e20000100800 */
[----:B---3--:R-:W-:-:S04]  /*53e0*/  LEA R12, P0, R22, R26, 0x1 ;  /* 0x0000001a160c7211 */ /* 0x008fc800078008ff */
[----:B------:R-:W-:Y:S02]  /*53f0*/  LEA.HI.X.SX32 R13, R22, R27, 0x1, P0 ;  /* 0x0000001b160d7211 */ /* 0x000fe400000f0eff */
[----:B-1----:R-:W-:-:S04]  /*5400*/  LEA R16, P1, R15, R26, 0x1 ;  /* 0x0000001a0f107211 */ /* 0x002fc800078208ff */
[----:B------:R-:W-:Y:S02]  /*5410*/  LEA.HI.X.SX32 R17, R15, R27, 0x1, P1 ;  /* 0x0000001b0f117211 */ /* 0x000fe400008f0eff */
[----:B------:R-:W3:Y:S04]  /*5420*/  LDL.LU R15, [R1+0xc0] ;  /* 0x0000c000010f7983 */ /* 0x000ee80000300800 */
[----:B------:R1:W-:Y:S04]  /*5430*/  STL [R1+0x1ac], R19 ;  /* 0x0001ac1301007387 */ /* 0x0003e80000100800 */
[----:B------:R4:W-:Y:S04]  /*5440*/  STL [R1+0x1a8], R21 ;  /* 0x0001a81501007387 */ /* 0x0009e80000100800 */
[----:B------:R-:W5:Y:S04]  /*5450*/  LDL.LU R29, [R1+0xcc] ;  /* 0x0000cc00011d7983 */ /* 0x000f680000300800 */
[----:B-1----:R1:W3:Y:S04]  /*5460*/  LDG.E.U16 R19, [R2.64] ;  /* 0x0000000402137981 */ /* 0x0022e8000c1e1500 */
[----:B----4-:R4:W5:Y:S01]  /*5470*/  LDG.E.U16 R21, [R12.64] ;  /* 0x000000040c157981 */ /* 0x010962000c1e1500 */
[----:B-1----:R-:W-:-:S03]  /*5480*/  LEA R2, P0, R9, R26, 0x1 ;  /* 0x0000001a09027211 */ /* 0x002fc600078008ff */
[----:B----4-:R-:W4:Y:S01]  /*5490*/  LDL.LU R13, [R1+0xc4] ;  /* 0x0000c400010d7983 */ /* 0x010f220000300800 */
[----:B------:R-:W-:-:S03]  /*54a0*/  LEA.HI.X.SX32 R3, R9, R27, 0x1, P0 ;  /* 0x0000001b09037211 */ /* 0x000fc600000f0eff */
[----:B------:R1:W-:Y:S01]  /*54b0*/  STL [R1+0x1a4], R24 ;  /* 0x0001a41801007387 */ /* 0x0003e20000100800 */
[C---:B------:R-:W-:Y:S02]  /*54c0*/  LEA R8, P0, R14.reuse, R26, 0x1 ;  /* 0x0000001a0e087211 */ /* 0x040fe400078008ff */
[----:B------:R-:W-:Y:S01]  /*54d0*/  LEA R28, R7, R4, 0x1 ;  /* 0x00000004071c7211 */ /* 0x000fe200078e08ff */
[----:B------:R0:W4:Y:S01]  /*54e0*/  LDG.E.U16 R2, [R2.64] ;  /* 0x0000000402027981 */ /* 0x000122000c1e1500 */
[----:B------:R-:W-:-:S03]  /*54f0*/  LEA.HI.X.SX32 R9, R14, R27, 0x1, P0 ;  /* 0x0000001b0e097211 */ /* 0x000fc600000f0eff */
[----:B-1----:R1:W4:Y:S01]  /*5500*/  LDG.E.U16 R24, [R16.64] ;  /* 0x0000000410187981 */ /* 0x002322000c1e1500 */
[-C--:B0-----:R-:W-:Y:S02]  /*5510*/  LEA R10, P0, R28, R26.reuse, 0x1 ;  /* 0x0000001a1c0a7211 */ /* 0x081fe400078008ff */
[C---:B------:R-:W-:Y:S01]  /*5520*/  LEA R4, P1, R6.reuse, R26, 0x1 ;  /* 0x0000001a06047211 */ /* 0x040fe200078208ff */
[----:B------:R0:W4:Y:S04]  /*5530*/  LDG.E.U16 R3, [R8.64] ;  /* 0x0000000408037981 */ /* 0x000128000c1e1500 */
[----:B-1----:R-:W4:Y:S04]  /*5540*/  LDL.LU R16, [R1+0xd4] ;  /* 0x0000d40001107983 */ /* 0x002f280000300800 */
[----:B------:R-:W4:Y:S04]  /*5550*/  LDL.LU R17, [R1+0xd0] ;  /* 0x0000d00001117983 */ /* 0x000f280000300800 */
[----:B------:R-:W4:Y:S04]  /*5560*/  LDL.LU R12, [R1+0xc8] ;  /* 0x0000c800010c7983 */ /* 0x000f280000300800 */
[----:B------:R-:W4:Y:S04]  /*5570*/  LDL.LU R22, [R1+0xbc] ;  /* 0x0000bc0001167983 */ /* 0x000f280000300800 */
[----:B------:R-:W4:Y:S04]  /*5580*/  LDL.LU R23, [R1+0xb8] ;  /* 0x0000b80001177983 */ /* 0x000f280000300800 */
[----:B------:R1:W-:Y:S04]  /*5590*/  STL [R1+0x1a0], R20 ;  /* 0x0001a01401007387 */ /* 0x0003e80000100800 */
[----:B-1----:R-:W4:Y:S04]  /*55a0*/  LDL.LU R20, [R1+0xb4] ;  /* 0x0000b40001147983 */ /* 0x002f280000300800 */
[----:B--2---:R1:W-:Y:S04]  /*55b0*/  STL [R1+0x19c], R18 ;  /* 0x00019c1201007387 */ /* 0x0043e80000100800 */
[----:B-1----:R-:W2:Y:S04]  /*55c0*/  LDL.LU R18, [R1+0xb0] ;  /* 0x0000b00001127983 */ /* 0x002ea80000300800 */
[----:B------:R1:W-:Y:S04]  /*55d0*/  STL [R1+0x198], R5 ;  /* 0x0001980501007387 */ /* 0x0003e80000100800 */
[----:B------:R-:W2:Y:S04]  /*55e0*/  LDL.LU R14, [R1+0xd8] ;  /* 0x0000d800010e7983 */ /* 0x000ea80000300800 */
[----:B------:R0:W-:Y:S01]  /*55f0*/  STL [R1+0x194], R11 ;  /* 0x0001940b01007387 */ /* 0x0001e20000100800 */
[----:B-1----:R-:W-:-:S03]  /*5600*/  LEA.HI.X.SX32 R5, R6, R27, 0x1, P1 ;  /* 0x0000001b06057211 */ /* 0x002fc600008f0eff */
[----:B------:R-:W2:Y:S04]  /*5610*/  LDL.LU R6, [R1+0xdc] ;  /* 0x0000dc0001067983 */ /* 0x000ea80000300800 */
[----:B0-----:R4:W2:Y:S01]  /*5620*/  LDG.E.U16 R8, [R4.64] ;  /* 0x0000000404087981 */ /* 0x0018a2000c1e1500 */
[----:B------:R-:W-:-:S05]  /*5630*/  LEA.HI.X.SX32 R11, R28, R27, 0x1, P0 ;  /* 0x0000001b1c0b7211 */ /* 0x000fca00000f0eff */
[----:B------:R0:W2:Y:S01]  /*5640*/  LDG.E.U16 R9, [R10.64] ;  /* 0x000000040a097981 */ /* 0x0000a2000c1e1500 */
[----:B------:R-:W-:-:S03]  /*5650*/  IMAD R28, R7, 0x2, R28 ;  /* 0x00000002071c7824 */ /* 0x000fc600078e021c */
[----:B---3--:R1:W-:Y:S04]  /*5660*/  STL [R1+0x18c], R19 ;  /* 0x00018c1301007387 */ /* 0x0083e80000100800 */
[----:B-1----:R-:W3:Y:S04]  /*5670*/  LDL.LU R19, [R1+0xac] ;  /* 0x0000ac0001137983 */ /* 0x002ee80000300800 */
[----:B-----5:R1:W-:Y:S01]  /*5680*/  STL [R1+0x188], R21 ;  /* 0x0001881501007387 */ /* 0x0203e20000100800 */
[----:B----4-:R-:W-:-:S03]  /*5690*/  LEA R4, P0, R13, R26, 0x1 ;  /* 0x0000001a0d047211 */ /* 0x010fc600078008ff */
[----:B-1----:R-:W4:Y:S04]  /*56a0*/  LDL.LU R21, [R1+0xa8] ;  /* 0x0000a80001157983 */ /* 0x002f280000300800 */
[----:B------:R1:W-:Y:S01]  /*56b0*/  STL [R1+0x184], R24 ;  /* 0x0001841801007387 */ /* 0x0003e20000100800 */
[----:B------:R-:W-:-:S03]  /*56c0*/  LEA.HI.X.SX32 R5, R13, R27, 0x1, P0 ;  /* 0x0000001b0d057211 */ /* 0x000fc600000f0eff */
[----:B------:R5:W-:Y:S04]  /*56d0*/  STS.U16 [R0+0x2000], R29 ;  /* 0x0020001d00007388 */ /* 0x000be80000000400 */
[----:B-1----:R-:W3:Y:S04]  /*56e0*/  LDL.LU R24, [R1+0xa4] ;  /* 0x0000a40001187983 */ /* 0x002ee80000300800 */
[----:B------:R-:W4:Y:S04]  /*56f0*/  LDL.LU R7, [R1+0xa0] ;  /* 0x0000a00001077983 */ /* 0x000f280000300800 */
[----:B------:R-:W-:Y:S04]  /*5700*/  STL [R1+0x174], R3 ;  /* 0x0001740301007387 */ /* 0x000fe80000100800 */
[----:B------:R1:W-:Y:S04]  /*5710*/  STL [R1+0x17c], R2 ;  /* 0x00017c0201007387 */ /* 0x0003e80000100800 */
[----:B-----5:R-:W5:Y:S01]  /*5720*/  LDL.LU R29, [R1+0x9c] ;  /* 0x00009c00011d7983 */ /* 0x020f620000300800 */
[----:B-1----:R-:W-:-:S03]  /*5730*/  LEA R2, P1, R15, R26, 0x1 ;  /* 0x0000001a0f027211 */ /* 0x002fc600078208ff */
[----:B------:R-:W-:Y:S01]  /*5740*/  STS.U16 [R0+0x1000], R16 ;  /* 0x0010001000007388 */ /* 0x000fe20000000400 */
[----:B------:R-:W-:-:S03]  /*5750*/  LEA.HI.X.SX32 R3, R15, R27, 0x1, P1 ;  /* 0x0000001b0f037211 */ /* 0x000fc600008f0eff */
[----:B------:R-:W-:Y:S04]  /*5760*/  STS.U16 [R0+0x1800], R17 ;  /* 0x0018001100007388 */ /* 0x000fe80000000400 */
[----:B------:R-:W-:Y:S01]  /*5770*/  STS.U16 [R0+0x2800], R12 ;  /* 0x0028000c00007388 */ /* 0x000fe20000000400 */
[----:B0-----:R-:W-:-:S04]  /*5780*/  LEA R10, P0, R22, R26, 0x1 ;  /* 0x0000001a160a7211 */ /* 0x001fc800078008ff */
[----:B------:R-:W-:Y:S01]  /*5790*/  LEA.HI.X.SX32 R11, R22, R27, 0x1, P0 ;  /* 0x0000001b160b7211 */ /* 0x000fe200000f0eff */
[----:B--2---:R0:W-:Y:S04]  /*57a0*/  STS.U16 [R0+0x800], R14 ;  /* 0x0008000e00007388 */ /* 0x0041e80000000400 */
[----:B0-----:R-:W2:Y:S04]  /*57b0*/  LDL.LU R14, [R1+0x98] ;  /* 0x00009800010e7983 */ /* 0x001ea80000300800 */
[----:B------:R-:W2:Y:S04]  /*57c0*/  LDL.LU R16, [R1+0x94] ;  /* 0x0000940001107983 */ /* 0x000ea80000300800 */
[----:B------:R-:W2:Y:S04]  /*57d0*/  LDL.LU R17, [R1+0x90] ;  /* 0x0000900001117983 */ /* 0x000ea80000300800 */
[----:B------:R-:W-:Y:S04]  /*57e0*/  STL [R1+0x164], R9 ;  /* 0x0001640901007387 */ /* 0x000fe80000100800 */
[----:B------:R0:W-:Y:S04]  /*57f0*/  STL [R1+0x16c], R8 ;  /* 0x00016c0801007387 */ /* 0x0001e80000100800 */
[----:B------:R1:W-:Y:S04]  /*5800*/  STL.64 [R1+0x128], R4 ;  /* 0x0001280401007387 */ /* 0x0003e80000100a00 */
[----:B------:R0:W-:Y:S04]  /*5810*/  STL.64 [R1+0x120], R2 ;  /* 0x0001200201007387 */ /* 0x0001e80000100a00 */
[----:B------:R-:W2:Y:S04]  /*5820*/  LDL.LU R12, [R1+0x8c] ;  /* 0x00008c00010c7983 */ /* 0x000ea80000300800 */
[----:B------:R-:W2:Y:S04]  /*5830*/  LDL.LU R13, [R1+0x88] ;  /* 0x00008800010d7983 */ /* 0x000ea80000300800 */
[----:B------:R-:W2:Y:S04]  /*5840*/  LDL.LU R15, [R1+0x84] ;  /* 0x00008400010f7983 */ /* 0x000ea80000300800 */
[----:B------:R3:W-:Y:S04]  /*5850*/  STL.64 [R1+0x118], R10 ;  /* 0x0001180a01007387 */ /* 0x0007e80000100a00 */
[----:B------:R-:W2:Y:S01]  /*5860*/  LDL.LU R22, [R1+0x80] ;  /* 0x0000800001167983 */ /* 0x000ea20000300800 */
[----:B0-----:R-:W-:-:S02]  /*5870*/  LEA R8, P1, R23, R26, 0x1 ;  /* 0x0000001a17087211 */ /* 0x001fc400078208ff */
[-C--:B-1----:R-:W-:Y:S02]  /*5880*/  LEA R4, P2, R20, R26.reuse, 0x1 ;  /* 0x0000001a14047211 */ /* 0x082fe400078408ff */
[-C--:B------:R-:W-:Y:S02]  /*5890*/  LEA R2, P3, R18, R26.reuse, 0x1 ;  /* 0x0000001a12027211 */ /* 0x080fe400078608ff */
[-C--:B------:R-:W-:Y:S02]  /*58a0*/  LEA.HI.X.SX32 R9, R23, R27.reuse, 0x1, P1 ;  /* 0x0000001b17097211 */ /* 0x080fe400008f0eff */
[-C--:B------:R-:W-:Y:S02]  /*58b0*/  LEA.HI.X.SX32 R5, R20, R27.reuse, 0x1, P2 ;  /* 0x0000001b14057211 */ /* 0x080fe400010f0eff */
[----:B------:R-:W-:Y:S01]  /*58c0*/  LEA.HI.X.SX32 R3, R18, R27, 0x1, P3 ;  /* 0x0000001b12037211 */ /* 0x000fe200018f0eff */
[----:B------:R4:W-:Y:S01]  /*58d0*/  STL.64 [R1+0x110], R8 ;  /* 0x0001100801007387 */ /* 0x0009e20000100a00 */
[----:B---3--:R-:W-:-:S03]  /*58e0*/  LEA R10, P0, R19, R26, 0x1 ;  /* 0x0000001a130a7211 */ /* 0x008fc600078008ff */
[----:B------:R0:W-:Y:S01]  /*58f0*/  STL.64 [R1+0x108], R4 ;  /* 0x0001080401007387 */ /* 0x0001e20000100a00 */
[----:B------:R-:W-:-:S03]  /*5900*/  LEA.HI.X.SX32 R11, R19, R27, 0x1, P0 ;  /* 0x0000001b130b7211 */ /* 0x000fc600000f0eff */
[----:B------:R1:W-:Y:S04]  /*5910*/  STL.64 [R1+0x100], R2 ;  /* 0x0001000201007387 */ /* 0x0003e80000100a00 */
[----:B------:R-:W3:Y:S01]  /*5920*/  LDL.LU R23, [R1+0x78] ;  /* 0x0000780001177983 */ /* 0x000ee20000300800 */
[----:B----4-:R-:W-:-:S03]  /*5930*/  LEA R8, P1, R21, R26, 0x1 ;  /* 0x0000001a15087211 */ /* 0x010fc600078208ff */
[----:B------:R-:W4:Y:S01]  /*5940*/  LDL.LU R20, [R1+0x70] ;  /* 0x0000700001147983 */ /* 0x000f220000300800 */
[-C--:B0-----:R-:W-:Y:S02]  /*5950*/  LEA R4, P2, R24, R26.reuse, 0x1 ;  /* 0x0000001a18047211 */ /* 0x081fe400078408ff */
[----:B------:R-:W-:Y:S01]  /*5960*/  LEA.HI.X.SX32 R9, R21, R27, 0x1, P1 ;  /* 0x0000001b15097211 */ /* 0x000fe200008f0eff */
[----:B------:R-:W4:Y:S01]  /*5970*/  LDL.LU R18, [R1+0x68] ;  /* 0x0000680001127983 */ /* 0x000f220000300800 */
[----:B-1----:R-:W-:-:S03]  /*5980*/  LEA R2, P3, R7, R26, 0x1 ;  /* 0x0000001a07027211 */ /* 0x002fc600078608ff */
[----:B------:R-:W-:Y:S01]  /*5990*/  STL.64 [R1+0xf8], R10 ;  /* 0x0000f80a01007387 */ /* 0x000fe20000100a00 */
[----:B------:R-:W-:-:S03]  /*59a0*/  LEA.HI.X.SX32 R5, R24, R27, 0x1, P2 ;  /* 0x0000001b18057211 */ /* 0x000fc600010f0eff */
[----:B------:R-:W4:Y:S01]  /*59b0*/  LDL.LU R19, [R1+0x60] ;  /* 0x0000600001137983 */ /* 0x000f220000300800 */
[----:B------:R-:W-:-:S03]  /*59c0*/  LEA.HI.X.SX32 R3, R7, R27, 0x1, P3 ;  /* 0x0000001b07037211 */ /* 0x000fc600018f0eff */
[----:B------:R5:W-:Y:S04]  /*59d0*/  STS.U16 [R0], R6 ;  /* 0x0000000600007388 */ /* 0x000be80000000400 */
[----:B------:R-:W-:Y:S01]  /*59e0*/  STL.64 [R1+0xf0], R8 ;  /* 0x0000f00801007387 */ /* 0x000fe20000100a00 */
[----:B-----5:R-:W-:-:S03]  /*59f0*/  LEA R6, P0, R29, R26, 0x1 ;  /* 0x0000001a1d067211 */ /* 0x020fc600078008ff */
[----:B------:R-:W-:Y:S01]  /*5a00*/  STL.64 [R1+0xe8], R4 ;  /* 0x0000e80401007387 */ /* 0x000fe20000100a00 */
[----:B------:R-:W-:-:S03]  /*5a10*/  LEA.HI.X.SX32 R7, R29, R27, 0x1, P0 ;  /* 0x0000001b1d077211 */ /* 0x000fc600000f0eff */
[----:B------:R-:W-:Y:S04]  /*5a20*/  STL.64 [R1+0xe0], R2 ;  /* 0x0000e00201007387 */ /* 0x000fe80000100a00 */
[----:B------:R-:W4:Y:S04]  /*5a30*/  LDL.LU R21, [R1+0x7c] ;  /* 0x00007c0001157983 */ /* 0x000f280000300800 */
[----:B------:R-:W4:Y:S04]  /*5a40*/  LDL.LU R24, [R1+0x74] ;  /* 0x0000740001187983 */ /* 0x000f280000300800 */
[----:B------:R-:W4:Y:S04]  /*5a50*/  LDL.LU R29, [R1+0x6c] ;  /* 0x00006c00011d7983 */ /* 0x000f280000300800 */
[----:B------:R0:W-:Y:S04]  /*5a60*/  STL.64 [R1+0xd8], R6 ;  /* 0x0000d80601007387 */ /* 0x0001e80000100a00 */
[----:B0-----:R-:W4:Y:S01]  /*5a70*/  LDL.LU R7, [R1+0x1f8] ;  /* 0x0001f80001077983 */ /* 0x001f220000300800 */
[----:B--2---:R-:W-:-:S02]  /*5a80*/  LEA R8, P1, R14, R26, 0x1 ;  /* 0x0000001a0e087211 */ /* 0x004fc400078208ff */
[-C--:B------:R-:W-:Y:S02]  /*5a90*/  LEA R4, P2, R16, R26.reuse, 0x1 ;  /* 0x0000001a10047211 */ /* 0x080fe400078408ff */
[-C--:B------:R-:W-:Y:S02]  /*5aa0*/  LEA.HI.X.SX32 R9, R14, R27.reuse, 0x1, P1 ;  /* 0x0000001b0e097211 */ /* 0x080fe400008f0eff */
[C---:B------:R-:W-:Y:S02]  /*5ab0*/  LEA R2, P3, R17.reuse, R26, 0x1 ;  /* 0x0000001a11027211 */ /* 0x040fe400078608ff */
[-C--:B------:R-:W-:Y:S01]  /*5ac0*/  LEA.HI.X.SX32 R5, R16, R27.reuse, 0x1, P2 ;  /* 0x0000001b10057211 */ /* 0x080fe200010f0eff */
[----:B------:R0:W-:Y:S01]  /*5ad0*/  STL.64 [R1+0xd0], R8 ;  /* 0x0000d00801007387 */ /* 0x0001e20000100a00 */
[----:B------:R-:W-:-:S03]  /*5ae0*/  LEA.HI.X.SX32 R3, R17, R27, 0x1, P3 ;  /* 0x0000001b11037211 */ /* 0x000fc600018f0eff */
[----:B------:R1:W-:Y:S04]  /*5af0*/  STL.64 [R1+0xc8], R4 ;  /* 0x0000c80401007387 */ /* 0x0003e80000100a00 */
[----:B------:R2:W-:Y:S04]  /*5b00*/  STL.64 [R1+0xc0], R2 ;  /* 0x0000c00201007387 */ /* 0x0005e80000100a00 */
[----:B------:R-:W5:Y:S01]  /*5b10*/  LDL.LU R16, [R1+0x5c] ;  /* 0x00005c0001107983 */ /* 0x000f620000300800 */
[-C--:B------:R-:W-:Y:S02]  /*5b20*/  LEA R10, P0, R12, R26.reuse, 0x1 ;  /* 0x0000001a0c0a7211 */ /* 0x080fe400078008ff */
[----:B0-----:R-:W-:-:S02]  /*5b30*/  LEA R8, P1, R13, R26, 0x1 ;  /* 0x0000001a0d087211 */ /* 0x001fc400078208ff */
[-C--:B------:R-:W-:Y:S02]  /*5b40*/  LEA.HI.X.SX32 R11, R12, R27.reuse, 0x1, P0 ;  /* 0x0000001b0c0b7211 */ /* 0x080fe400000f0eff */
[-C--:B------:R-:W-:Y:S02]  /*5b50*/  LEA.HI.X.SX32 R9, R13, R27.reuse, 0x1, P1 ;  /* 0x0000001b0d097211 */ /* 0x080fe400008f0eff */
[C---:B-1----:R-:W-:Y:S01]  /*5b60*/  LEA R4, P2, R15.reuse, R26, 0x1 ;  /* 0x0000001a0f047211 */ /* 0x042fe200078408ff */
[----:B------:R3:W-:Y:S04]  /*5b70*/  STL.64 [R1+0xb8], R10 ;  /* 0x0000b80a01007387 */ /* 0x0007e80000100a00 */
[----:B------:R-:W5:Y:S01]  /*5b80*/  LDL.LU R17, [R1+0x1f0] ;  /* 0x0001f00001117983 */ /* 0x000f620000300800 */
[----:B------:R-:W-:-:S02]  /*5b90*/  LEA.HI.X.SX32 R5, R15, R27, 0x1, P2 ;  /* 0x0000001b0f057211 */ /* 0x000fc400010f0eff */
[C---:B--2---:R-:W-:Y:S01]  /*5ba0*/  LEA R2, P3, R22.reuse, R26, 0x1 ;  /* 0x0000001a16027211 */ /* 0x044fe200078608ff */
[----:B------:R4:W-:Y:S04]  /*5bb0*/  STL.64 [R1+0xb0], R8 ;  /* 0x0000b00801007387 */ /* 0x0009e80000100a00 */
[----:B------:R-:W2:Y:S01]  /*5bc0*/  LDL.LU R12, [R1+0x1e4] ;  /* 0x0001e400010c7983 */ /* 0x000ea20000300800 */
[----:B------:R-:W-:-:S03]  /*5bd0*/  LEA.HI.X.SX32 R3, R22, R27, 0x1, P3 ;  /* 0x0000001b16037211 */ /* 0x000fc600018f0eff */
[----:B------:R0:W-:Y:S04]  /*5be0*/  STL.64 [R1+0xa8], R4 ;  /* 0x0000a80401007387 */ /* 0x0001e80000100a00 */
[----:B------:R-:W2:Y:S04]  /*5bf0*/  LDL.LU R13, [R1+0x1dc] ;  /* 0x0001dc00010d7983 */ /* 0x000ea80000300800 */
[----:B------:R1:W-:Y:S04]  /*5c00*/  STL.64 [R1+0xa0], R2 ;  /* 0x0000a00201007387 */ /* 0x0003e80000100a00 */
[----:B------:R-:W2:Y:S04]  /*5c10*/  LDL.LU R15, [R1+0x1d8] ;  /* 0x0001d800010f7983 */ /* 0x000ea80000300800 */
[----:B------:R-:W2:Y:S01]  /*5c20*/  LDL.LU R22, [R1+0x1d0] ;  /* 0x0001d00001167983 */ /* 0x000ea20000300800 */
[----:B---3--:R-:W-:-:S02]  /*5c30*/  LEA R10, P0, R23, R26, 0x1 ;  /* 0x0000001a170a7211 */ /* 0x008fc400078008ff */
[-C--:B----4-:R-:W-:Y:S02]  /*5c40*/  LEA R8, P1, R20, R26.reuse, 0x1 ;  /* 0x0000001a14087211 */ /* 0x090fe400078208ff */
[-C--:B------:R-:W-:Y:S02]  /*5c50*/  LEA.HI.X.SX32 R11, R23, R27.reuse, 0x1, P0 ;  /* 0x0000001b170b7211 */ /* 0x080fe400000f0eff */
[-C--:B0-----:R-:W-:Y:S02]  /*5c60*/  LEA R4, P2, R18, R26.reuse, 0x1 ;  /* 0x0000001a12047211 */ /* 0x081fe400078408ff */
[----:B------:R-:W-:Y:S01]  /*5c70*/  LEA.HI.X.SX32 R9, R20, R27, 0x1, P1 ;  /* 0x0000001b14097211 */ /* 0x000fe200008f0eff */
[----:B------:R0:W-:Y:S01]  /*5c80*/  STL.64 [R1+0x98], R10 ;  /* 0x0000980a01007387 */ /* 0x0001e20000100a00 */
[----:B-1----:R-:W-:-:S03]  /*5c90*/  LEA R2, P3, R19, R26, 0x1 ;  /* 0x0000001a13027211 */ /* 0x002fc600078608ff */
[----:B------:R-:W3:Y:S01]  /*5ca0*/  LDL.LU R23, [R1+0x1c8] ;  /* 0x0001c80001177983 */ /* 0x000ee20000300800 */
[-C--:B------:R-:W-:Y:S02]  /*5cb0*/  LEA.HI.X.SX32 R5, R18, R27.reuse, 0x1, P2 ;  /* 0x0000001b12057211 */ /* 0x080fe400010f0eff */
[----:B------:R-:W-:Y:S01]  /*5cc0*/  LEA.HI.X.SX32 R3, R19, R27, 0x1, P3 ;  /* 0x0000001b13037211 */ /* 0x000fe200018f0eff */
[----:B------:R1:W-:Y:S04]  /*5cd0*/  STL.64 [R1+0x90], R8 ;  /* 0x0000900801007387 */ /* 0x0003e80000100a00 */
[----:B------:R-:W3:Y:S04]  /*5ce0*/  LDL.LU R20, [R1+0x1bc] ;  /* 0x0001bc0001147983 */ /* 0x000ee80000300800 */
[----:B------:R1:W-:Y:S04]  /*5cf0*/  STL.64 [R1+0x88], R4 ;  /* 0x0000880401007387 */ /* 0x0003e80000100a00 */
[----:B------:R1:W-:Y:S04]  /*5d00*/  STL.64 [R1+0x80], R2 ;  /* 0x0000800201007387 */ /* 0x0003e80000100a00 */
[----:B------:R-:W3:Y:S01]  /*5d10*/  LDL.LU R18, [R1+0x1b8] ;  /* 0x0001b80001127983 */ /* 0x000ee20000300800 */
[----:B0-----:R-:W-:-:S03]  /*5d20*/  LEA R10, P0, R21, R26, 0x1 ;  /* 0x0000001a150a7211 */ /* 0x001fc600078008ff */
[----:B------:R-:W3:Y:S01]  /*5d30*/  LDL.LU R19, [R1+0x1b0] ;  /* 0x0001b00001137983 */ /* 0x000ee20000300800 */
[CC--:B-1----:R-:W-:Y:S02]  /*5d40*/  LEA R8, P1, R24.reuse, R26.reuse, 0x1 ;  /* 0x0000001a18087211 */ /* 0x0c2fe400078208ff */
[-C--:B------:R-:W-:Y:S02]  /*5d50*/  LEA.HI.X.SX32 R11, R21, R27.reuse, 0x1, P0 ;  /* 0x0000001b150b7211 */ /* 0x080fe400000f0eff */
[CC--:B------:R-:W-:Y:S01]  /*5d60*/  LEA R4, P2, R29.reuse, R26.reuse, 0x1 ;  /* 0x0000001a1d047211 */ /* 0x0c0fe200078408ff */
[----:B------:R-:W3:Y:S01]  /*5d70*/  LDL.LU R21, [R1+0x130] ;  /* 0x0001300001157983 */ /* 0x000ee20000300800 */
[-C--:B------:R-:W-:Y:S02]  /*5d80*/  LEA.HI.X.SX32 R9, R24, R27.reuse, 0x1, P1 ;  /* 0x0000001b18097211 */ /* 0x080fe400008f0eff */
[----:B------:R-:W-:Y:S01]  /*5d90*/  LEA.HI.X.SX32 R5, R29, R27, 0x1, P2 ;  /* 0x0000001b1d057211 */ /* 0x000fe200010f0eff */
[----:B------:R5:W-:Y:S04]  /*5da0*/  STL.64 [R1+0x78], R10 ;  /* 0x0000780a01007387 */ /* 0x000be80000100a00 */
[----:B------:R-:W3:Y:S04]  /*5db0*/  LDL.LU R24, [R1+0x140] ;  /* 0x0001400001187983 */ /* 0x000ee80000300800 */
[----:B------:R0:W-:Y:S01]  /*5dc0*/  STL.64 [R1+0x70], R8 ;  /* 0x0000700801007387 */ /* 0x0001e20000100a00 */
[----:B------:R-:W-:-:S03]  /*5dd0*/  LEA R2, P3, R7, R26, 0x1 ;  /* 0x0000001a07027211 */ /* 0x000fc600078608ff */
[----:B------:R-:W3:Y:S01]  /*5de0*/  LDL.LU R29, [R1+0x134] ;  /* 0x00013400011d7983 */ /* 0x000ee20000300800 */
[----:B------:R-:W-:-:S03]  /*5df0*/  LEA.HI.X.SX32 R3, R7, R27, 0x1, P3 ;  /* 0x0000001b07037211 */ /* 0x000fc600018f0eff */
[----:B------:R2:W-:Y:S04]  /*5e00*/  STL.64 [R1+0x68], R4 ;  /* 0x0000680401007387 */ /* 0x0005e80000100a00 */
[----:B------:R-:W3:Y:S04]  /*5e10*/  LDL.LU R7, [R1+0x138] ;  /* 0x0001380001077983 */ /* 0x000ee80000300800 */
[----:B------:R1:W-:Y:S01]  /*5e20*/  STL.64 [R1+0x60], R2 ;  /* 0x0000600201007387 */ /* 0x0003e20000100a00 */
[----:B-----5:R-:W-:-:S04]  /*5e30*/  LEA R10, P0, R16, R26, 0x1 ;  /* 0x0000001a100a7211 */ /* 0x020fc800078008ff */
[----:B------:R-:W-:-:S05]  /*5e40*/  LEA.HI.X.SX32 R11, R16, R27, 0x1, P0 ;  /* 0x0000001b100b7211 */ /* 0x000fca00000f0eff */
[----:B------:R5:W-:Y:S01]  /*5e50*/  STL.64 [R1+0x58], R10 ;  /* 0x0000580a01007387 */ /* 0x000be20000100a00 */
[----:B0-----:R-:W-:-:S04]  /*5e60*/  LEA R8, P1, R17, R26, 0x1 ;  /* 0x0000001a11087211 */ /* 0x001fc800078208ff */
[----:B------:R-:W-:Y:S02]  /*5e70*/  LEA.HI.X.SX32 R9, R17, R27, 0x1, P1 ;  /* 0x0000001b11097211 */ /* 0x000fe400008f0eff */
[----:B------:R-:W4:Y:S01]  /*5e80*/  LDL.LU R17, [R1+0x13c] ;  /* 0x00013c0001117983 */ /* 0x000f220000300800 */
[----:B--2---:R-:W-:-:S03]  /*5e90*/  LEA R4, P2, R12, R26, 0x1 ;  /* 0x0000001a0c047211 */ /* 0x004fc600078408ff */
[----:B------:R0:W-:Y:S01]  /*5ea0*/  STL.64 [R1+0x50], R8 ;  /* 0x0000500801007387 */ /* 0x0001e20000100a00 */
[----:B------:R-:W-:-:S03]  /*5eb0*/  LEA.HI.X.SX32 R5, R12, R27, 0x1, P2 ;  /* 0x0000001b0c057211 */ /* 0x000fc600010f0eff */
[----:B------:R-:W2:Y:S01]  /*5ec0*/  LDL.LU R12, [R1+0x148] ;  /* 0x00014800010c7983 */ /* 0x000ea20000300800 */
[----:B-1----:R-:W-:-:S03]  /*5ed0*/  LEA R2, P3, R13, R26, 0x1 ;  /* 0x0000001a0d027211 */ /* 0x002fc600078608ff */
[----:B------:R3:W-:Y:S01]  /*5ee0*/  STL.64 [R1+0x48], R4 ;  /* 0x0000480401007387 */ /* 0x0007e20000100a00 */
[----:B------:R-:W-:-:S03]  /*5ef0*/  LEA.HI.X.SX32 R3, R13, R27, 0x1, P3 ;  /* 0x0000001b0d037211 */ /* 0x000fc600018f0eff */
[----:B------:R-:W2:Y:S01]  /*5f00*/  LDL.LU R13, [R1+0x144] ;  /* 0x00014400010d7983 */ /* 0x000ea20000300800 */
[CC--:B-----5:R-:W-:Y:S02]  /*5f10*/  LEA R10, P0, R15.reuse, R26.reuse, 0x1 ;  /* 0x0000001a0f0a7211 */ /* 0x0e0fe400078008ff */
[CC--:B0-----:R-:W-:Y:S02]  /*5f20*/  LEA R8, P1, R22.reuse, R26.reuse, 0x1 ;  /* 0x0000001a16087211 */ /* 0x0c1fe400078208ff */
[-C--:B------:R-:W-:Y:S02]  /*5f30*/  LEA.HI.X.SX32 R11, R15, R27.reuse, 0x1, P0 ;  /* 0x0000001b0f0b7211 */ /* 0x080fe400000f0eff */
[----:B------:R-:W-:Y:S01]  /*5f40*/  LEA.HI.X.SX32 R9, R22, R27, 0x1, P1 ;  /* 0x0000001b16097211 */ /* 0x000fe200008f0eff */
[----:B------:R0:W-:Y:S04]  /*5f50*/  STL.64 [R1+0x40], R2 ;  /* 0x0000400201007387 */ /* 0x0001e80000100a00 */
[----:B------:R-:W-:Y:S04]  /*5f60*/  STL.64 [R1+0x38], R10 ;  /* 0x0000380a01007387 */ /* 0x000fe80000100a00 */
[----:B------:R-:W5:Y:S04]  /*5f70*/  LDL.LU R15, [R1+0x190] ;  /* 0x00019000010f7983 */ /* 0x000f680000300800 */
[----:B------:R1:W-:Y:S04]  /*5f80*/  STL.64 [R1+0x30], R8 ;  /* 0x0000300801007387 */ /* 0x0003e80000100a00 */
[----:B------:R-:W5:Y:S01]  /*5f90*/  LDL.LU R22, [R1+0x14c] ;  /* 0x00014c0001167983 */ /* 0x000f620000300800 */
[----:B---3--:R-:W-:-:S02]  /*5fa0*/  LEA R4, P2, R23, R26, 0x1 ;  /* 0x0000001a17047211 */ /* 0x008fc400078408ff */
[C---:B0-----:R-:W-:Y:S02]  /*5fb0*/  LEA R2, P3, R20.reuse, R26, 0x1 ;  /* 0x0000001a14027211 */ /* 0x041fe400078608ff */
[-C--:B------:R-:W-:Y:S02]  /*5fc0*/  LEA.HI.X.SX32 R5, R23, R27.reuse, 0x1, P2 ;  /* 0x0000001b17057211 */ /* 0x080fe400010f0eff */
[----:B------:R-:W-:-:S03]  /*5fd0*/  LEA.HI.X.SX32 R3, R20, R27, 0x1, P3 ;  /* 0x0000001b14037211 */ /* 0x000fc600018f0eff */
[----:B------:R0:W-:Y:S01]  /*5fe0*/  STL.64 [R1+0x28], R4 ;  /* 0x0000280401007387 */ /* 0x0001e20000100a00 */
[----:B-1----:R-:W-:-:S03]  /*5ff0*/  LEA R8, P0, R18, R26, 0x1 ;  /* 0x0000001a12087211 */ /* 0x002fc600078008ff */
[----:B------:R-:W3:Y:S01]  /*6000*/  LDL.LU R23, [R1+0x150] ;  /* 0x0001500001177983 */ /* 0x000ee20000300800 */
[-C--:B------:R-:W-:Y:S02]  /*6010*/  LEA.HI.X.SX32 R9, R18, R27.reuse, 0x1, P0 ;  /* 0x0000001b12097211 */ /* 0x080fe400000f0eff */
[CC--:B0-----:R-:W-:Y:S01]  /*6020*/  LEA R4, P1, R19.reuse, R26.reuse, 0x1 ;  /* 0x0000001a13047211 */ /* 0x0c1fe200078208ff */
[----:B------:R0:W-:Y:S03]  /*6030*/  STL.64 [R1+0x20], R2 ;  /* 0x0000200201007387 */ /* 0x0001e60000100a00 */
[----:B------:R-:W-:Y:S01]  /*6040*/  LEA.HI.X.SX32 R5, R19, R27, 0x1, P1 ;  /* 0x0000001b13057211 */ /* 0x000fe200008f0eff */
[----:B------:R-:W3:Y:S04]  /*6050*/  LDL.LU R20, [R1+0x154] ;  /* 0x0001540001147983 */ /* 0x000ee80000300800 */
[----:B------:R1:W-:Y:S01]  /*6060*/  STL.64 [R1+0x18], R8 ;  /* 0x0000180801007387 */ /* 0x0003e20000100a00 */
[----:B0-----:R-:W-:-:S03]  /*6070*/  LEA R2, P2, R21, R26, 0x1 ;  /* 0x0000001a15027211 */ /* 0x001fc600078408ff */
[----:B------:R-:W3:Y:S01]  /*6080*/  LDL.LU R18, [R1+0x180] ;  /* 0x0001800001127983 */ /* 0x000ee20000300800 */
        /* <DEDUP_REMOVED lines=9> */
[----:B------:R4:W-:Y:S01]  /*6120*/  STL.64 [R1], R8 ;  /* 0x0000000801007387 */ /* 0x0009e20000100a00 */
[----:B0-----:R-:W-:-:S03]  /*6130*/  LEA R2, P2, R7, R26, 0x1 ;  /* 0x0000001a07027211 */ /* 0x001fc600078408ff */
[----:B------:R-:W3:Y:S04]  /*6140*/  LDL.LU R24, [R1+0x168] ;  /* 0x0001680001187983 */ /* 0x000ee80000300800 */
[----:B------:R2:W-:Y:S01]  /*6150*/  STL.64 [R1+0x130], R4 ;  /* 0x0001300401007387 */ /* 0x0005e20000100a00 */
[----:B------:R-:W-:-:S03]  /*6160*/  LEA.HI.X.SX32 R3, R7, R27, 0x1, P2 ;  /* 0x0000001b07037211 */ /* 0x000fc600010f0eff */
[----:B------:R-:W3:Y:S04]  /*6170*/  LDL.LU R29, [R1+0x160] ;  /* 0x00016000011d7983 */ /* 0x000ee80000300800 */
[----:B------:R-:W-:Y:S04]  /*6180*/  STL [R1+0x1168], R3 ;  /* 0x0011680301007387 */ /* 0x000fe80000100800 */
[----:B------:R-:W-:Y:S01]  /*6190*/  STL [R1+0x116c], R2 ;  /* 0x00116c0201007387 */ /* 0x000fe20000100800 */
[-C--:B----4-:R-:W-:Y:S02]  /*61a0*/  LEA R8, P0, R17, R26.reuse, 0x1 ;  /* 0x0000001a11087211 */ /* 0x090fe400078008ff */
[----:B--2---:R-:W-:-:S02]  /*61b0*/  LEA R4, P1, R12, R26, 0x1 ;  /* 0x0000001a0c047211 */ /* 0x004fc400078208ff */
[-C--:B------:R-:W-:Y:S02]  /*61c0*/  LEA.HI.X.SX32 R9, R17, R27.reuse, 0x1, P0 ;  /* 0x0000001b11097211 */ /* 0x080fe400000f0eff */
[----:B------:R-:W-:Y:S02]  /*61d0*/  LEA.HI.X.SX32 R5, R12, R27, 0x1, P1 ;  /* 0x0000001b0c057211 */ /* 0x000fe400008f0eff */
[----:B------:R-:W-:-:S03]  /*61e0*/  LEA R6, P2, R13, R26, 0x1 ;  /* 0x0000001a0d067211 */ /* 0x000fc600078408ff */
[----:B------:R-:W-:Y:S01]  /*61f0*/  STL [R1+0x1170], R5 ;  /* 0x0011700501007387 */ /* 0x000fe20000100800 */
[----:B------:R-:W-:-:S03]  /*6200*/  LEA.HI.X.SX32 R7, R13, R27, 0x1, P2 ;  /* 0x0000001b0d077211 */ /* 0x000fc600010f0eff */
[----:B------:R-:W-:Y:S04]  /*6210*/  STL [R1+0x1174], R4 ;  /* 0x0011740401007387 */ /* 0x000fe80000100800 */
[----:B------:R-:W-:Y:S04]  /*6220*/  STL.64 [R1+0x138], R8 ;  /* 0x0001380801007387 */ /* 0x000fe80000100a00 */
[----:B------:R5:W-:Y:S02]  /*6230*/  STL.64 [R1+0x140], R6 ;  /* 0x0001400601007387 */ /* 0x000be40000100a00 */
[----:B-----5:R-:W-:-:S02]  /*6240*/  LEA R6, P0, R15, R26, 0x1 ;  /* 0x0000001a0f067211 */ /* 0x020fc400078008ff */
[C---:B------:R-:W-:Y:S02]  /*6250*/  LEA R2, P1, R22.reuse, R26, 0x1 ;  /* 0x0000001a16027211 */ /* 0x040fe400078208ff */
[-C--:B------:R-:W-:Y:S02]  /*6260*/  LEA.HI.X.SX32 R7, R15, R27.reuse, 0x1, P0 ;  /* 0x0000001b0f077211 */ /* 0x080fe400000f0eff */
[----:B------:R-:W-:-:S03]  /*6270*/  LEA.HI.X.SX32 R3, R22, R27, 0x1, P1 ;  /* 0x0000001b16037211 */ /* 0x000fc600008f0eff */
[----:B------:R-:W-:Y:S04]  /*6280*/  STL [R1+0x1178], R7 ;  /* 0x0011780701007387 */ /* 0x000fe80000100800 */
[----:B------:R-:W-:Y:S04]  /*6290*/  STL [R1+0x117c], R6 ;  /* 0x00117c0601007387 */ /* 0x000fe80000100800 */
[----:B------:R0:W-:Y:S04]  /*62a0*/  STL.64 [R1+0x148], R2 ;  /* 0x0001480201007387 */ /* 0x0001e80000100a00 */
[----:B0-----:R-:W2:Y:S01]  /*62b0*/  LDL.LU R2, [R1+0x15c] ;  /* 0x00015c0001027983 */ /* 0x001ea20000300800 */
[----:B---3--:R-:W-:-:S02]  /*62c0*/  LEA R8, P2, R23, R26, 0x1 ;  /* 0x0000001a17087211 */ /* 0x008fc400078408ff */
[-C--:B------:R-:W-:Y:S01]  /*62d0*/  LEA R4, P0, R20, R26.reuse, 0x1 ;  /* 0x0000001a14047211 */ /* 0x080fe200078008ff */
[----:B------:R-:W3:Y:S01]  /*62e0*/  LDL.LU R3, [R1+0x158] ;  /* 0x0001580001037983 */ /* 0x000ee20000300800 */
[-C--:B------:R-:W-:Y:S02]  /*62f0*/  LEA.HI.X.SX32 R9, R23, R27.reuse, 0x1, P2 ;  /* 0x0000001b17097211 */ /* 0x080fe400010f0eff */
[-C--:B------:R-:W-:Y:S02]  /*6300*/  LEA R10, P1, R18, R26.reuse, 0x1 ;  /* 0x0000001a120a7211 */ /* 0x080fe400078208ff */
[-C--:B------:R-:W-:Y:S02]  /*6310*/  LEA.HI.X.SX32 R5, R20, R27.reuse, 0x1, P0 ;  /* 0x0000001b14057211 */ /* 0x080fe400000f0eff */
[-C--:B------:R-:W-:Y:S02]  /*6320*/  LEA.HI.X.SX32 R11, R18, R27.reuse, 0x1, P1 ;  /* 0x0000001b120b7211 */ /* 0x080fe400008f0eff */
[CC--:B------:R-:W-:Y:S01]  /*6330*/  LEA R12, P2, R19.reuse, R26.reuse, 0x1 ;  /* 0x0000001a130c7211 */ /* 0x0c0fe200078408ff */
[----:B------:R-:W-:Y:S03]  /*6340*/  STL [R1+0x1180], R9 ;  /* 0x0011800901007387 */ /* 0x000fe60000100800 */
[----:B------:R-:W-:Y:S01]  /*6350*/  LEA.HI.X.SX32 R13, R19, R27, 0x1, P2 ;  /* 0x0000001b130d7211 */ /* 0x000fe200010f0eff */
[----:B------:R-:W-:Y:S04]  /*6360*/  STL [R1+0x1184], R8 ;  /* 0x0011840801007387 */ /* 0x000fe80000100800 */
[----:B------:R-:W-:Y:S01]  /*6370*/  STL [R1+0x1188], R11 ;  /* 0x0011880b01007387 */ /* 0x000fe20000100800 */
[----:B------:R-:W-:-:S03]  /*6380*/  LEA R14, P0, R21, R26, 0x1 ;  /* 0x0000001a150e7211 */ /* 0x000fc600078008ff */
[----:B------:R-:W-:Y:S01]  /*6390*/  STL [R1+0x118c], R10 ;  /* 0x00118c0a01007387 */ /* 0x000fe20000100800 */
[----:B------:R-:W-:-:S03]  /*63a0*/  LEA.HI.X.SX32 R15, R21, R27, 0x1, P0 ;  /* 0x0000001b150f7211 */ /* 0x000fc600000f0eff */
[----:B------:R-:W-:Y:S01]  /*63b0*/  STL.64 [R1+0x150], R4 ;  /* 0x0001500401007387 */ /* 0x000fe20000100a00 */
[----:B------:R-:W-:-:S03]  /*63c0*/  LEA R16, P1, R24, R26, 0x1 ;  /* 0x0000001a18107211 */ /* 0x000fc600078208ff */
[----:B------:R-:W-:Y:S01]  /*63d0*/  STL [R1+0x1190], R13 ;  /* 0x0011900d01007387 */ /* 0x000fe20000100800 */
[----:B------:R-:W-:-:S03]  /*63e0*/  LEA.HI.X.SX32 R17, R24, R27, 0x1, P1 ;  /* 0x0000001b18117211 */ /* 0x000fc600008f0eff */
[----:B------:R-:W-:Y:S01]  /*63f0*/  STL [R1+0x1194], R12 ;  /* 0x0011940c01007387 */ /* 0x000fe20000100800 */
[----:B------:R-:W-:-:S03]  /*6400*/  LEA R18, P2, R29, R26, 0x1 ;  /* 0x0000001a1d127211 */ /* 0x000fc600078408ff */
[----:B------:R-:W-:Y:S04]  /*6410*/  STL [R1+0x1198], R15 ;  /* 0x0011980f01007387 */ /* 0x000fe80000100800 */
[----:B------:R-:W-:Y:S01]  /*6420*/  STL [R1+0x119c], R14 ;  /* 0x00119c0e01007387 */ /* 0x000fe20000100800 */
[----:B------:R-:W-:-:S03]  /*6430*/  LEA.HI.X.SX32 R19, R29, R27, 0x1, P2 ;  /* 0x0000001b1d137211 */ /* 0x000fc600010f0eff */
[----:B------:R-:W-:Y:S04]  /*6440*/  STL [R1+0x11a0], R17 ;  /* 0x0011a01101007387 */ /* 0x000fe80000100800 */
[----:B------:R0:W-:Y:S04]  /*6450*/  STL [R1+0x11a4], R16 ;  /* 0x0011a41001007387 */ /* 0x0001e80000100800 */
[----:B0-----:R-:W4:Y:S04]  /*6460*/  LDL.LU R16, [R1+0x43c] ;  /* 0x00043c0001107983 */ /* 0x001f280000300800 */
[----:B------:R-:W5:Y:S04]  /*6470*/  LDL.LU R17, [R1+0x430] ;  /* 0x0004300001117983 */ /* 0x000f680000300800 */
[----:B------:R-:W4:Y:S04]  /*6480*/  LDL.LU R14, [R1+0x424] ;  /* 0x00042400010e7983 */ /* 0x000f280000300800 */
[----:B------:R-:W4:Y:S04]  /*6490*/  LDL.LU R29, [R1+0x418] ;  /* 0x00041800011d7983 */ /* 0x000f280000300800 */
[----:B------:R0:W-:Y:S04]  /*64a0*/  STL [R1+0x11a8], R19 ;  /* 0x0011a81301007387 */ /* 0x0001e80000100800 */
[----:B0-----:R-:W5:Y:S04]  /*64b0*/  LDL.LU R19, [R1+0x44c] ;  /* 0x00044c0001137983 */ /* 0x001f680000300800 */
[----:B------:R0:W-:Y:S04]  /*64c0*/  STL [R1+0x11ac], R18 ;  /* 0x0011ac1201007387 */ /* 0x0001e80000100800 */
[----:B0-----:R-:W5:Y:S04]  /*64d0*/  LDL.LU R18, [R1+0x45c] ;  /* 0x00045c0001127983 */ /* 0x001f680000300800 */
[----:B------:R-:W5:Y:S04]  /*64e0*/  LDL.LU R15, [R1+0x40c] ;  /* 0x00040c00010f7983 */ /* 0x000f680000300800 */
[----:B------:R-:W5:Y:S04]  /*64f0*/  LDL.LU R12, [R1+0x400] ;  /* 0x00040000010c7983 */ /* 0x000f680000300800 */
[----:B------:R-:W5:Y:S04]  /*6500*/  LDL.LU R13, [R1+0x3f4] ;  /* 0x0003f400010d7983 */ /* 0x000f680000300800 */
[----:B------:R-:W5:Y:S04]  /*6510*/  LDL.LU R10, [R1+0x3e8] ;  /* 0x0003e800010a7983 */ /* 0x000f680000300800 */
[----:B------:R-:W5:Y:S04]  /*6520*/  LDL.LU R11, [R1+0x3dc] ;  /* 0x0003dc00010b7983 */ /* 0x000f680000300800 */
[----:B------:R-:W5:Y:S04]  /*6530*/  LDL.LU R8, [R1+0x3d0] ;  /* 0x0003d00001087983 */ /* 0x000f680000300800 */
[----:B------:R-:W5:Y:S04]  /*6540*/  LDL.LU R9, [R1+0x3c4] ;  /* 0x0003c40001097983 */ /* 0x000f680000300800 */
[----:B------:R-:W5:Y:S01]  /*6550*/  LDL.LU R6, [R1+0x3b8] ;  /* 0x0003b80001067983 */ /* 0x000f620000300800 */
[----:B--2---:R-:W-:-:S04]  /*6560*/  LEA R20, P0, R2, R26, 0x1 ;  /* 0x0000001a02147211 */ /* 0x004fc800078008ff */
[----:B------:R-:W-:Y:S02]  /*6570*/  LEA.HI.X.SX32 R21, R2, R27, 0x1, P0 ;  /* 0x0000001b02157211 */ /* 0x000fe400000f0eff */
[----:B------:R-:W2:Y:S04]  /*6580*/  LDL.LU R2, [R1+0x3ac] ;  /* 0x0003ac0001027983 */ /* 0x000ea80000300800 */
[----:B------:R-:W-:Y:S04]  /*6590*/  STL [R1+0x11b0], R21 ;  /* 0x0011b01501007387 */ /* 0x000fe80000100800 */
[----:B------:R-:W-:Y:S04]  /*65a0*/  STL [R1+0x11b4], R20 ;  /* 0x0011b41401007387 */ /* 0x000fe80000100800 */
[----:B------:R-:W5:Y:S04]  /*65b0*/  LDL.LU R4, [R1+0x3a0] ;  /* 0x0003a00001047983 */ /* 0x000f680000300800 */
[----:B------:R-:W5:Y:S04]  /*65c0*/  LDL.LU R7, [R1+0x394] ;  /* 0x0003940001077983 */ /* 0x000f680000300800 */
[----:B------:R-:W5:Y:S01]  /*65d0*/  LDL.LU R5, [R1+0x388] ;  /* 0x0003880001057983 */ /* 0x000f620000300800 */
[----:B---3--:R-:W-:-:S02]  /*65e0*/  LEA R22, P1, R3, R26, 0x1 ;  /* 0x0000001a03167211 */ /* 0x008fc400078208ff */
[-C--:B------:R-:W-:Y:S02]  /*65f0*/  LEA R24, P2, R25, R26.reuse, 0x1 ;  /* 0x0000001a19187211 */ /* 0x080fe400078408ff */
[C---:B------:R-:W-:Y:S02]  /*6600*/  LEA R26, P3, R28.reuse, R26, 0x1 ;  /* 0x0000001a1c1a7211 */ /* 0x040fe400078608ff */
[-C--:B------:R-:W-:Y:S02]  /*6610*/  LEA.HI.X.SX32 R23, R3, R27.reuse, 0x1, P1 ;  /* 0x0000001b03177211 */ /* 0x080fe400008f0eff */
[----:B------:R-:W3:Y:S01]  /*6620*/  LDL.LU R3, [R1+0x37c] ;  /* 0x00037c0001037983 */ /* 0x000ee20000300800 */
[-C--:B------:R-:W-:Y:S02]  /*6630*/  LEA.HI.X.SX32 R25, R25, R27.reuse, 0x1, P2 ;  /* 0x0000001b19197211 */ /* 0x080fe400010f0eff */
[----:B------:R-:W-:Y:S01]  /*6640*/  LEA.HI.X.SX32 R27, R28, R27, 0x1, P3 ;  /* 0x0000001b1c1b7211 */ /* 0x000fe200018f0eff */
[----:B------:R-:W-:Y:S04]  /*6650*/  STL [R1+0x11b8], R23 ;  /* 0x0011b81701007387 */ /* 0x000fe80000100800 */
[----:B------:R-:W-:Y:S04]  /*6660*/  STL [R1+0x11bc], R22 ;  /* 0x0011bc1601007387 */ /* 0x000fe80000100800 */
[----:B------:R-:W-:Y:S04]  /*6670*/  STL [R1+0x11c0], R25 ;  /* 0x0011c01901007387 */ /* 0x000fe80000100800 */
[----:B------:R-:W-:Y:S04]  /*6680*/  STL [R1+0x11c4], R24 ;  /* 0x0011c41801007387 */ /* 0x000fe80000100800 */
[----:B------:R-:W-:Y:S04]  /*6690*/  STL [R1+0x11c8], R27 ;  /* 0x0011c81b01007387 */ /* 0x000fe80000100800 */
[----:B------:R-:W-:Y:S04]  /*66a0*/  STL [R1+0x11cc], R26 ;  /* 0x0011cc1a01007387 */ /* 0x000fe80000100800 */
[----:B----4-:R0:W-:Y:S04]  /*66b0*/  STS.U16 [R0+0x5800], R29 ;  /* 0x0058001d00007388 */ /* 0x0101e80000000400 */
[----:B0-----:R-:W4:Y:S04]  /*66c0*/  LDL.LU R29, [R1+0x370] ;  /* 0x00037000011d7983 */ /* 0x001f280000300800 */
[----:B------:R-:W3:Y:S04]  /*66d0*/  LDL.LU R28, [R1+0x364] ;  /* 0x00036400011c7983 */ /* 0x000ee80000300800 */
[----:B------:R-:W3:Y:S04]  /*66e0*/  LDL.LU R24, [R1+0x358] ;  /* 0x0003580001187983 */ /* 0x000ee80000300800 */
[----:B--2---:R0:W-:Y:S04]  /*66f0*/  STS.U16 [R0+0xa000], R2 ;  /* 0x00a0000200007388 */ /* 0x0041e80000000400 */
[----:B0-----:R-:W2:Y:S04]  /*6700*/  LDL.LU R2, [R1+0x34c] ;  /* 0x00034c0001027983 */ /* 0x001ea80000300800 */
[----:B-----5:R0:W-:Y:S04]  /*6710*/  STS.U16 [R0+0x9800], R6 ;  /* 0x0098000600007388 */ /* 0x0201e80000000400 */
[----:B------:R-:W5:Y:S04]  /*6720*/  LDL.LU R25, [R1+0x340] ;  /* 0x0003400001197983 */ /* 0x000f680000300800 */
[----:B------:R1:W-:Y:S04]  /*6730*/  STS.U16 [R0+0xa800], R4 ;  /* 0x00a8000400007388 */ /* 0x0003e80000000400 */
[----:B0-----:R-:W5:Y:S04]  /*6740*/  LDL.LU R6, [R1+0x334] ;  /* 0x0003340001067983 */ /* 0x001f680000300800 */
[----:B------:R0:W-:Y:S04]  /*6750*/  STS.U16 [R0+0xb800], R5 ;  /* 0x00b8000500007388 */ /* 0x0001e80000000400 */
[----:B-1----:R-:W5:Y:S04]  /*6760*/  LDL.LU R4, [R1+0x328] ;  /* 0x0003280001047983 */ /* 0x002f680000300800 */
[----:B0-----:R-:W5:Y:S04]  /*6770*/  LDL.LU R5, [R1+0x31c] ;  /* 0x00031c0001057983 */ /* 0x001f680000300800 */
[----:B------:R-:W5:Y:S04]  /*6780*/  LDL.LU R22, [R1+0x310] ;  /* 0x0003100001167983 */ /* 0x000f680000300800 */
[----:B------:R-:W5:Y:S04]  /*6790*/  LDL.LU R23, [R1+0x304] ;  /* 0x0003040001177983 */ /* 0x000f680000300800 */
[----:B------:R-:W5:Y:S04]  /*67a0*/  LDL.LU R20, [R1+0x2f8] ;  /* 0x0002f80001147983 */ /* 0x000f680000300800 */
[----:B------:R0:W-:Y:S04]  /*67b0*/  STS.U16 [R0+0x3000], R18 ;  /* 0x0030001200007388 */ /* 0x0001e80000000400 */
[----:B------:R-:W5:Y:S04]  /*67c0*/  LDL.LU R21, [R1+0x2ec] ;  /* 0x0002ec0001157983 */ /* 0x000f680000300800 */
[----:B------:R1:W-:Y:S04]  /*67d0*/  STS.U16 [R0+0x3800], R19 ;  /* 0x0038001300007388 */ /* 0x0003e80000000400 */
[----:B0-----:R-:W5:Y:S04]  /*67e0*/  LDL.LU R18, [R1+0x2e0] ;  /* 0x0002e00001127983 */ /* 0x001f680000300800 */
[----:B------:R0:W-:Y:S04]  /*67f0*/  STS.U16 [R0+0x4000], R16 ;  /* 0x0040001000007388 */ /* 0x0001e80000000400 */
[----:B-1----:R-:W5:Y:S04]  /*6800*/  LDL.LU R19, [R1+0x2d4] ;  /* 0x0002d40001137983 */ /* 0x002f680000300800 */
[----:B------:R1:W-:Y:S04]  /*6810*/  STS.U16 [R0+0x4800], R17 ;  /* 0x0048001100007388 */ /* 0x0003e80000000400 */
[----:B0-----:R-:W5:Y:S04]  /*6820*/  LDL.LU R16, [R1+0x2c8] ;  /* 0x0002c80001107983 */ /* 0x001f680000300800 */
[----:B------:R0:W-:Y:S04]  /*6830*/  STS.U16 [R0+0x5000], R14 ;  /* 0x0050000e00007388 */ /* 0x0001e80000000400 */
[----:B-1----:R-:W5:Y:S04]  /*6840*/  LDL.LU R17, [R1+0x2bc] ;  /* 0x0002bc0001117983 */ /* 0x002f680000300800 */
[----:B---3--:R1:W-:Y:S04]  /*6850*/  STS.U16 [R0+0xc000], R3 ;  /* 0x00c0000300007388 */ /* 0x0083e80000000400 */
[----:B0-----:R-:W3:Y:S04]  /*6860*/  LDL.LU R14, [R1+0x2b0] ;  /* 0x0002b000010e7983 */ /* 0x001ee80000300800 */
[----:B------:R0:W-:Y:S04]  /*6870*/  STS.U16 [R0+0x6000], R15 ;  /* 0x0060000f00007388 */ /* 0x0001e80000000400 */
[----:B-1----:R-:W3:Y:S04]  /*6880*/  LDL.LU R3, [R1+0x2a4] ;  /* 0x0002a40001037983 */ /* 0x002ee80000300800 */
[----:B------:R1:W-:Y:S04]  /*6890*/  STS.U16 [R0+0x6800], R12 ;  /* 0x0068000c00007388 */ /* 0x0003e80000000400 */
        /* <DEDUP_REMOVED lines=13> */
[----:B----4-:R0:W-:Y:S04]  /*6970*/  STS.U16 [R0+0xc800], R29 ;  /* 0x00c8001d00007388 */ /* 0x0101e80000000400 */
[----:B-1----:R-:W4:Y:S04]  /*6980*/  LDL.LU R7, [R1+0x24c] ;  /* 0x00024c0001077983 */ /* 0x002f280000300800 */
[----:B0-----:R-:W4:Y:S04]  /*6990*/  LDL.LU R29, [R1+0x248] ;  /* 0x00024800011d7983 */ /* 0x001f280000300800 */
[----:B--2---:R0:W-:Y:S04]  /*69a0*/  STS.U16 [R0+0xe000], R2 ;  /* 0x00e0000200007388 */ /* 0x0041e80000000400 */
[----:B0-----:R-:W2:Y:S04]  /*69b0*/  LDL.LU R2, [R1+0x244] ;  /* 0x0002440001027983 */ /* 0x001ea80000300800 */
[----:B-----5:R0:W-:Y:S04]  /*69c0*/  STS.U16 [R0+0xf000], R6 ;  /* 0x00f0000600007388 */ /* 0x0201e80000000400 */
[----:B------:R1:W-:Y:S04]  /*69d0*/  STS.U16 [R0+0xf800], R4 ;  /* 0x00f8000400007388 */ /* 0x0003e80000000400 */
[----:B0-----:R-:W5:Y:S04]  /*69e0*/  LDL.LU R6, [R1+0x240] ;  /* 0x0002400001067983 */ /* 0x001f680000300800 */
[----:B-1----:R-:W5:Y:S04]  /*69f0*/  LDL.LU R4, [R1+0x23c] ;  /* 0x00023c0001047983 */ /* 0x002f680000300800 */
[----:B------:R0:W-:Y:S04]  /*6a00*/  STS.U16 [R0+0x10000], R5 ;  /* 0x0100000500007388 */ /* 0x0001e80000000400 */
[----:B0-----:R-:W5:Y:S04]  /*6a10*/  LDL.LU R5, [R1+0x238] ;  /* 0x0002380001057983 */ /* 0x001f680000300800 */
[----:B------:R-:W-:Y:S04]  /*6a20*/  STS.U16 [R0+0xd000], R28 ;  /* 0x00d0001c00007388 */ /* 0x000fe80000000400 */
[----:B------:R-:W-:Y:S04]  /*6a30*/  STS.U16 [R0+0xd800], R24 ;  /* 0x00d8001800007388 */ /* 0x000fe80000000400 */
[----:B------:R-:W-:Y:S04]  /*6a40*/  STS.U16 [R0+0xe800], R25 ;  /* 0x00e8001900007388 */ /* 0x000fe80000000400 */
[----:B---3--:R0:W-:Y:S04]  /*6a50*/  STS.U16 [R0+0x15000], R3 ;  /* 0x0150000300007388 */ /* 0x0081e80000000400 */
[----:B0-----:R-:W3:Y:S04]  /*6a60*/  LDL.LU R3, [R1+0x234] ;  /* 0x0002340001037983 */ /* 0x001ee80000300800 */
[----:B------:R-:W3:Y:S04]  /*6a70*/  LDL.LU R28, [R1+0x230] ;  /* 0x00023000011c7983 */ /* 0x000ee80000300800 */
[----:B------:R-:W3:Y:S04]  /*6a80*/  LDL.LU R24, [R1+0x22c] ;  /* 0x00022c0001187983 */ /* 0x000ee80000300800 */
[----:B----4-:R-:W-:Y:S04]  /*6a90*/  STS.U16 [R0+0x19000], R7 ;  /* 0x0190000700007388 */ /* 0x010fe80000000400 */
[----:B------:R0:W-:Y:S04]  /*6aa0*/  STS.U16 [R0+0x19800], R29 ;  /* 0x0198001d00007388 */ /* 0x0001e80000000400 */
[----:B0-----:R-:W4:Y:S04]  /*6ab0*/  LDL.LU R29, [R1+0x228] ;  /* 0x00022800011d7983 */ /* 0x001f280000300800 */
[----:B------:R-:W4:Y:S04]  /*6ac0*/  LDL.LU R25, [R1+0x224] ;  /* 0x0002240001197983 */ /* 0x000f280000300800 */
[----:B------:R-:W4:Y:S04]  /*6ad0*/  LDL.LU R7, [R1+0x220] ;  /* 0x0002200001077983 */ /* 0x000f280000300800 */
[----:B--2---:R0:W-:Y:S04]  /*6ae0*/  STS.U16 [R0+0x1a000], R2 ;  /* 0x01a0000200007388 */ /* 0x0041e80000000400 */
[----:B0-----:R-:W2:Y:S04]  /*6af0*/  LDL.LU R2, [R1+0x21c] ;  /* 0x00021c0001027983 */ /* 0x001ea80000300800 */
[----:B------:R0:W-:Y:S04]  /*6b00*/  STS.U16 [R0+0x10800], R22 ;  /* 0x0108001600007388 */ /* 0x0001e80000000400 */
[----:B------:R1:W-:Y:S04]  /*6b10*/  STS.U16 [R0+0x11000], R23 ;  /* 0x0110001700007388 */ /* 0x0003e80000000400 */
[----:B------:R5:W-:Y:S04]  /*6b20*/  STS.U16 [R0+0x11800], R20 ;  /* 0x0118001400007388 */ /* 0x000be80000000400 */
[----:B0-----:R-:W2:Y:S04]  /*6b30*/  LDL.LU R22, [R1+0x218] ;  /* 0x0002180001167983 */ /* 0x001ea80000300800 */
[----:B-1----:R-:W2:Y:S04]  /*6b40*/  LDL.LU R23, [R1+0x4a4] ;  /* 0x0004a40001177983 */ /* 0x002ea80000300800 */
[----:B------:R0:W-:Y:S04]  /*6b50*/  STS.U16 [R0+0x12000], R21 ;  /* 0x0120001500007388 */ /* 0x0001e80000000400 */
[----:B-----5:R-:W5:Y:S04]  /*6b60*/  LDL.LU R20, [R1+0x498] ;  /* 0x0004980001147983 */ /* 0x020f680000300800 */
        /* <DEDUP_REMOVED lines=30> */
[----:B---3--:R0:W-:Y:S04]  /*6d50*/  STS.U16 [R0+0x1c000], R3 ;  /* 0x01c0000300007388 */ /* 0x0081e80000000400 */
[----:B-1----:R-:W3:Y:S04]  /*6d60*/  LDL.LU R5, [R1+0x3cc] ;  /* 0x0003cc0001057983 */ /* 0x002ee80000300800 */
[----:B0-----:R-:W3:Y:S04]  /*6d70*/  LDL.LU R3, [R1+0x3c0] ;  /* 0x0003c00001037983 */ /* 0x001ee80000300800 */
[----:B----4-:R0:W-:Y:S04]  /*6d80*/  STS.U16 [R0+0x1e800], R7 ;  /* 0x01e8000700007388 */ /* 0x0101e80000000400 */
[----:B0-----:R-:W4:Y:S04]  /*6d90*/  LDL.LU R7, [R1+0x3b4] ;  /* 0x0003b40001077983 */ /* 0x001f280000300800 */
[----:B--2---:R0:W-:Y:S04]  /*6da0*/  STS.U16 [R0+0x1f000], R2 ;  /* 0x01f0000200007388 */ /* 0x0041e80000000400 */
[----:B0-----:R-:W2:Y:S04]  /*6db0*/  LDL.LU R2, [R1+0x3a8] ;  /* 0x0003a80001027983 */ /* 0x001ea80000300800 */
[----:B------:R0:W-:Y:S04]  /*6dc0*/  STS.U16 [R0+0x1d800], R29 ;  /* 0x01d8001d00007388 */ /* 0x0001e80000000400 */
[----:B------:R-:W-:Y:S01]  /*6dd0*/  STS.U16 [R0+0x1c800], R28 ;  /* 0x01c8001c00007388 */ /* 0x000fe20000000400 */
[----:B0-----:R-:W-:-:S03]  /*6de0*/  LOP3.LUT R29, R0, 0x20, RZ, 0x3c, !PT ;  /* 0x00000020001d7812 */ /* 0x001fc600078e3cff */
[----:B------:R-:W-:Y:S04]  /*6df0*/  STS.U16 [R0+0x1d000], R24 ;  /* 0x01d0001800007388 */ /* 0x000fe80000000400 */
[----:B------:R-:W-:Y:S04]  /*6e00*/  STS.U16 [R0+0x1e000], R25 ;  /* 0x01e0001900007388 */ /* 0x000fe80000000400 */
[----:B------:R-:W-:Y:S04]  /*6e10*/  STS.U16 [R0+0x1f800], R22 ;  /* 0x01f8001600007388 */ /* 0x000fe80000000400 */
[----:B------:R-:W-:Y:S04]  /*6e20*/  STL [R1+0x128c], R0 ;  /* 0x00128c0001007387 */ /* 0x000fe80000100800 */
[----:B------:R-:W-:Y:S04]  /*6e30*/  STS.U16 [R29+0x200], R23 ;  /* 0x000200171d007388 */ /* 0x000fe80000000400 */
[----:B-----5:R-:W-:Y:S04]  /*6e40*/  STS.U16 [R29+0xa00], R20 ;  /* 0x000a00141d007388 */ /* 0x020fe80000000400 */
[----:B------:R-:W-:Y:S04]  /*6e50*/  STS.U16 [R29+0x1200], R21 ;  /* 0x001200151d007388 */ /* 0x000fe80000000400 */
[----:B------:R-:W-:Y:S04]  /*6e60*/  STS.U16 [R29+0x1a00], R18 ;  /* 0x001a00121d007388 */ /* 0x000fe80000000400 */
[----:B------:R-:W-:Y:S04]  /*6e70*/  STS.U16 [R29+0x2200], R19 ;  /* 0x002200131d007388 */ /* 0x000fe80000000400 */
[----:B------:R-:W-:Y:S04]  /*6e80*/  STS.U16 [R29+0x2a00], R16 ;  /* 0x002a00101d007388 */ /* 0x000fe80000000400 */
[----:B------:R-:W-:Y:S04]  /*6e90*/  STS.U16 [R29+0x3200], R17 ;  /* 0x003200111d007388 */ /* 0x000fe80000000400 */
[----:B------:R0:W-:Y:S04]  /*6ea0*/  STS.U16 [R29+0x4a00], R4 ;  /* 0x004a00041d007388 */ /* 0x0001e80000000400 */
[----:B0-----:R-:W5:Y:S04]  /*6eb0*/  LDL.LU R4, [R1+0x39c] ;  /* 0x00039c0001047983 */ /* 0x001f680000300800 */
[----:B------:R-:W5:Y:S04]  /*6ec0*/  LDL.LU R0, [R1+0x390] ;  /* 0x0003900001007983 */ /* 0x000f680000300800 */
[----:B------:R-:W5:Y:S04]  /*6ed0*/  LDL.LU R26, [R1+0x384] ;  /* 0x00038400011a7983 */ /* 0x000f680000300800 */
[----:B------:R-:W5:Y:S04]  /*6ee0*/  LDL.LU R27, [R1+0x378] ;  /* 0x00037800011b7983 */ /* 0x000f680000300800 */
[----:B------:R-:W5:Y:S04]  /*6ef0*/  LDL.LU R28, [R1+0x36c] ;  /* 0x00036c00011c7983 */ /* 0x000f680000300800 */
[----:B------:R-:W5:Y:S04]  /*6f00*/  LDL.LU R24, [R1+0x360] ;  /* 0x0003600001187983 */ /* 0x000f680000300800 */
[----:B------:R-:W-:Y:S04]  /*6f10*/  STS.U16 [R29+0x3a00], R14 ;  /* 0x003a000e1d007388 */ /* 0x000fe80000000400 */
[----:B------:R-:W-:Y:S04]  /*6f20*/  STS.U16 [R29+0x4200], R15 ;  /* 0x0042000f1d007388 */ /* 0x000fe80000000400 */
[----:B---3--:R0:W-:Y:S04]  /*6f30*/  STS.U16 [R29+0x8a00], R5 ;  /* 0x008a00051d007388 */ /* 0x0081e80000000400 */
[----:B------:R1:W-:Y:S04]  /*6f40*/  STS.U16 [R29+0x9200], R3 ;  /* 0x009200031d007388 */ /* 0x0003e80000000400 */
[----:B0-----:R-:W3:Y:S04]  /*6f50*/  LDL.LU R5, [R1+0x354] ;  /* 0x0003540001057983 */ /* 0x001ee80000300800 */
[----:B-1----:R-:W3:Y:S04]  /*6f60*/  LDL.LU R3, [R1+0x348] ;  /* 0x0003480001037983 */ /* 0x002ee80000300800 */
[----:B------:R-:W3:Y:S04]  /*6f70*/  LDL.LU R25, [R1+0x33c] ;  /* 0x00033c0001197983 */ /* 0x000ee80000300800 */
        /* <DEDUP_REMOVED lines=18> */
[----:B----4-:R-:W4:Y:S04]  /*70a0*/  LDL.LU R10, [R1+0x294] ;  /* 0x00029400010a7983 */ /* 0x010f280000300800 */
[----:B------:R1:W-:Y:S04]  /*70b0*/  STS.U16 [R29+0x7200], R8 ;  /* 0x007200081d007388 */ /* 0x0003e80000000400 */
[----:B0-----:R-:W4:Y:S04]  /*70c0*/  LDL.LU R11, [R1+0x288] ;  /* 0x00028800010b7983 */ /* 0x001f280000300800 */
[----:B------:R0:W-:Y:S04]  /*70d0*/  STS.U16 [R29+0x7a00], R9 ;  /* 0x007a00091d007388 */ /* 0x0001e80000000400 */
[----:B-1----:R-:W4:Y:S04]  /*70e0*/  LDL.LU R8, [R1+0x27c] ;  /* 0x00027c0001087983 */ /* 0x002f280000300800 */
[----:B------:R1:W-:Y:S04]  /*70f0*/  STS.U16 [R29+0x8200], R6 ;  /* 0x008200061d007388 */ /* 0x0003e80000000400 */
[----:B0-----:R-:W4:Y:S04]  /*7100*/  LDL.LU R9, [R1+0x270] ;  /* 0x0002700001097983 */ /* 0x001f280000300800 */
[----:B------:R0:W-:Y:S04]  /*7110*/  STS.U16 [R29+0x9a00], R7 ;  /* 0x009a00071d007388 */ /* 0x0001e80000000400 */
[----:B-1----:R-:W4:Y:S04]  /*7120*/  LDL.LU R6, [R1+0x264] ;  /* 0x0002640001067983 */ /* 0x002f280000300800 */
[----:B0-----:R-:W4:Y:S04]  /*7130*/  LDL.LU R7, [R1+0x258] ;  /* 0x0002580001077983 */ /* 0x001f280000300800 */
[----:B-----5:R0:W-:Y:S04]  /*7140*/  STS.U16 [R29+0xaa00], R4 ;  /* 0x00aa00041d007388 */ /* 0x0201e80000000400 */
[----:B0-----:R-:W5:Y:S04]  /*7150*/  LDL.LU R4, [R1+0x214] ;  /* 0x0002140001047983 */ /* 0x001f680000300800 */
[----:B------:R-:W-:Y:S04]  /*7160*/  STS.U16 [R29+0xb200], R0 ;  /* 0x00b200001d007388 */ /* 0x000fe80000000400 */
[----:B---3--:R0:W-:Y:S04]  /*7170*/  STS.U16 [R29+0xda00], R5 ;  /* 0x00da00051d007388 */ /* 0x0081e80000000400 */
[----:B------:R1:W-:Y:S04]  /*7180*/  STS.U16 [R29+0xe200], R3 ;  /* 0x00e200031d007388 */ /* 0x0003e80000000400 */
[----:B0-----:R-:W3:Y:S04]  /*7190*/  LDL.LU R5, [R1+0x20c] ;  /* 0x00020c0001057983 */ /* 0x001ee80000300800 */
[----:B-1----:R-:W3:Y:S04]  /*71a0*/  LDL.LU R3, [R1+0x208] ;  /* 0x0002080001037983 */ /* 0x002ee80000300800 */
[----:B--2---:R0:W-:Y:S04]  /*71b0*/  STS.U16 [R29+0x14200], R2 ;  /* 0x014200021d007388 */ /* 0x0041e80000000400 */
[----:B0-----:R-:W2:Y:S04]  /*71c0*/  LDL.LU R2, [R1+0x204] ;  /* 0x0002040001027983 */ /* 0x001ea80000300800 */
[----:B------:R-:W2:Y:S04]  /*71d0*/  LDL.LU R0, [R1+0x200] ;  /* 0x0002000001007983 */ /* 0x000ea80000300800 */
[----:B------:R0:W-:Y:S04]  /*71e0*/  STS.U16 [R29+0xba00], R26 ;  /* 0x00ba001a1d007388 */ /* 0x0001e80000000400 */
[----:B------:R1:W-:Y:S04]  /*71f0*/  STS.U16 [R29+0xc200], R27 ;  /* 0x00c2001b1d007388 */ /* 0x0003e80000000400 */
[----:B------:R1:W-:Y:S04]  /*7200*/  STS.U16 [R29+0xca00], R28 ;  /* 0x00ca001c1d007388 */ /* 0x0003e80000000400 */
[----:B0-----:R-:W2:Y:S04]  /*7210*/  LDL.LU R26, [R1+0x1fc] ;  /* 0x0001fc00011a7983 */ /* 0x001ea80000300800 */
[----:B-1----:R-:W2:Y:S04]  /*7220*/  LDL.LU R27, [R1+0x1f4] ;  /* 0x0001f400011b7983 */ /* 0x002ea80000300800 */
[----:B------:R0:W-:Y:S04]  /*7230*/  STS.U16 [R29+0xd200], R24 ;  /* 0x00d200181d007388 */ /* 0x0001e80000000400 */
[----:B------:R-:W2:Y:S04]  /*7240*/  LDL.LU R28, [R1+0x1ec] ;  /* 0x0001ec00011c7983 */ /* 0x000ea80000300800 */
[----:B------:R1:W-:Y:S04]  /*7250*/  STS.U16 [R29+0xea00], R25 ;  /* 0x00ea00191d007388 */ /* 0x0003e80000000400 */
[----:B0-----:R-:W2:Y:S04]  /*7260*/  LDL.LU R24, [R1+0x1e8] ;  /* 0x0001e80001187983 */ /* 0x001ea80000300800 */
[----:B------:R0:W-:Y:S04]  /*7270*/  STS.U16 [R29+0xf200], R22 ;  /* 0x00f200161d007388 */ /* 0x0001e80000000400 */
[----:B-1----:R-:W2:Y:S04]  /*7280*/  LDL.LU R25, [R1+0x1e0] ;  /* 0x0001e00001197983 */ /* 0x002ea80000300800 */
        /* <DEDUP_REMOVED lines=22> */
[----:B----4-:R-:W-:Y:S04]  /*73f0*/  STS.U16 [R29+0x15a00], R10 ;  /* 0x015a000a1d007388 */ /* 0x010fe80000000400 */
[----:B-1----:R-:W4:Y:S04]  /*7400*/  LDL.LU R13, [R1+0x454] ;  /* 0x00045400010d7983 */ /* 0x002f280000300800 */
[----:B------:R-:W-:Y:S04]  /*7410*/  STS.U16 [R29+0x16200], R11 ;  /* 0x0162000b1d007388 */ /* 0x000fe80000000400 */
[----:B---3--:R0:W-:Y:S04]  /*7420*/  STS.U16 [R29+0x19a00], R3 ;  /* 0x019a00031d007388 */ /* 0x0081e80000000400 */
[----:B------:R1:W-:Y:S04]  /*7430*/  STS.U16 [R29+0x16a00], R8 ;  /* 0x016a00081d007388 */ /* 0x0003e80000000400 */
[----:B0-----:R-:W3:Y:S04]  /*7440*/  LDL.LU R3, [R1+0x444] ;  /* 0x0004440001037983 */ /* 0x001ee80000300800 */
[----:B------:R-:W3:Y:S04]  /*7450*/  LDL.LU R10, [R1+0x434] ;  /* 0x00043400010a7983 */ /* 0x000ee80000300800 */
[----:B------:R-:W3:Y:S04]  /*7460*/  LDL.LU R11, [R1+0x428] ;  /* 0x00042800010b7983 */ /* 0x000ee80000300800 */
[----:B------:R0:W-:Y:S04]  /*7470*/  STS.U16 [R29+0x17200], R9 ;  /* 0x017200091d007388 */ /* 0x0001e80000000400 */
[----:B-1----:R-:W3:Y:S04]  /*7480*/  LDL.LU R8, [R1+0x41c] ;  /* 0x00041c0001087983 */ /* 0x002ee80000300800 */
[----:B------:R1:W-:Y:S04]  /*7490*/  STS.U16 [R29+0x17a00], R6 ;  /* 0x017a00061d007388 */ /* 0x0003e80000000400 */
[----:B0-----:R-:W3:Y:S04]  /*74a0*/  LDL.LU R9, [R1+0x410] ;  /* 0x0004100001097983 */ /* 0x001ee80000300800 */
[----:B------:R0:W-:Y:S04]  /*74b0*/  STS.U16 [R29+0x18200], R7 ;  /* 0x018200071d007388 */ /* 0x0001e80000000400 */
[----:B-1----:R-:W3:Y:S04]  /*74c0*/  LDL.LU R6, [R1+0x404] ;  /* 0x0004040001067983 */ /* 0x002ee80000300800 */
[----:B-----5:R1:W-:Y:S04]  /*74d0*/  STS.U16 [R29+0x18a00], R4 ;  /* 0x018a00041d007388 */ /* 0x0203e80000000400 */
[----:B0-----:R-:W5:Y:S04]  /*74e0*/  LDL.LU R7, [R1+0x3f8] ;  /* 0x0003f80001077983 */ /* 0x001f680000300800 */
[----:B------:R0:W-:Y:S04]  /*74f0*/  STS.U16 [R29+0x19200], R5 ;  /* 0x019200051d007388 */ /* 0x0001e80000000400 */
[----:B-1----:R-:W3:Y:S04]  /*7500*/  LDL.LU R4, [R1+0x3ec] ;  /* 0x0003ec0001047983 */ /* 0x002ee80000300800 */
[----:B0-----:R-:W3:Y:S04]  /*7510*/  LDL.LU R5, [R1+0x3e0] ;  /* 0x0003e00001057983 */ /* 0x001ee80000300800 */
[----:B--2---:R0:W-:Y:S04]  /*7520*/  STS.U16 [R29+0x1a200], R2 ;  /* 0x01a200021d007388 */ /* 0x0041e80000000400 */
[----:B------:R1:W-:Y:S04]  /*7530*/  STS.U16 [R29+0x1aa00], R0 ;  /* 0x01aa00001d007388 */ /* 0x0003e80000000400 */
[----:B0-----:R-:W2:Y:S04]  /*7540*/  LDL.LU R2, [R1+0x3d4] ;  /* 0x0003d40001027983 */ /* 0x001ea80000300800 */
[----:B-1----:R-:W2:Y:S04]  /*7550*/  LDL.LU R0, [R1+0x128c] ;  /* 0x00128c0001007983 */ /* 0x002ea80000300800 */
[----:B------:R-:W-:Y:S04]  /*7560*/  STS.U16 [R29+0x1b200], R26 ;  /* 0x01b2001a1d007388 */ /* 0x000fe80000000400 */
[----:B------:R-:W-:Y:S04]  /*7570*/  STS.U16 [R29+0x1ba00], R27 ;  /* 0x01ba001b1d007388 */ /* 0x000fe80000000400 */
[----:B------:R2:W-:Y:S04]  /*7580*/  STS.U16 [R29+0x1c200], R28 ;  /* 0x01c2001c1d007388 */ /* 0x0005e80000000400 */
[----:B------:R-:W-:Y:S04]  /*7590*/  STS.U16 [R29+0x1ca00], R24 ;  /* 0x01ca00181d007388 */ /* 0x000fe80000000400 */
[----:B------:R-:W-:Y:S04]  /*75a0*/  STS.U16 [R29+0x1d200], R25 ;  /* 0x01d200191d007388 */ /* 0x000fe80000000400 */
[----:B------:R-:W-:Y:S04]  /*75b0*/  STS.U16 [R29+0x1da00], R22 ;  /* 0x01da00161d007388 */ /* 0x000fe80000000400 */
[----:B------:R-:W-:Y:S04]  /*75c0*/  STS.U16 [R29+0x1e200], R23 ;  /* 0x01e200171d007388 */ /* 0x000fe80000000400 */
[----:B------:R-:W-:Y:S04]  /*75d0*/  STS.U16 [R29+0x1ea00], R20 ;  /* 0x01ea00141d007388 */ /* 0x000fe80000000400 */
[----:B------:R-:W-:Y:S04]  /*75e0*/  STS.U16 [R29+0x1f200], R21 ;  /* 0x01f200151d007388 */ /* 0x000fe80000000400 */
[----:B------:R-:W-:Y:S01]  /*75f0*/  STS.U16 [R29+0x1fa00], R18 ;  /* 0x01fa00121d007388 */ /* 0x000fe20000000400 */
[----:B--2---:R-:W-:-:S03]  /*7600*/  LOP3.LUT R28, R0, 0x40, RZ, 0x3c, !PT ;  /* 0x00000040001c7812 */ /* 0x004fc600078e3cff */
[----:B------:R-:W-:Y:S04]  /*7610*/  STL [R1+0x1260], R0 ;  /* 0x0012600001007387 */ /* 0x000fe80000100800 */
[----:B---3--:R0:W-:Y:S04]  /*7620*/  STS.U16 [R28+0x3c00], R3 ;  /* 0x003c00031c007388 */ /* 0x0081e80000000400 */
[----:B0-----:R-:W2:Y:S04]  /*7630*/  LDL.LU R3, [R1+0x3c8] ;  /* 0x0003c80001037983 */ /* 0x001ea80000300800 */
[----:B------:R-:W3:Y:S04]  /*7640*/  LDL.LU R29, [R1+0x3a4] ;  /* 0x0003a400011d7983 */ /* 0x000ee80000300800 */
[----:B---3--:R0:W-:Y:S04]  /*7650*/  STL [R1+0x1284], R29 ;  /* 0x0012841d01007387 */ /* 0x0081e80000100800 */
[----:B0-----:R-:W3:Y:S04]  /*7660*/  LDL.LU R29, [R1+0x3b0] ;  /* 0x0003b000011d7983 */ /* 0x001ee80000300800 */
[----:B------:R-:W-:Y:S04]  /*7670*/  STS.U16 [R28+0x400], R19 ;  /* 0x000400131c007388 */ /* 0x000fe80000000400 */
[----:B------:R-:W-:Y:S04]  /*7680*/  STS.U16 [R28+0xc00], R16 ;  /* 0x000c00101c007388 */ /* 0x000fe80000000400 */
[----:B------:R-:W-:Y:S04]  /*7690*/  STS.U16 [R28+0x1400], R17 ;  /* 0x001400111c007388 */ /* 0x000fe80000000400 */
[----:B---3--:R0:W-:Y:S04]  /*76a0*/  STL [R1+0x1288], R29 ;  /* 0x0012881d01007387 */ /* 0x0081e80000100800 */
[----:B0-----:R-:W3:Y:S04]  /*76b0*/  LDL.LU R29, [R1+0x3bc] ;  /* 0x0003bc00011d7983 */ /* 0x001ee80000300800 */
        /* <DEDUP_REMOVED lines=12> */
[----:B------:R0:W-:Y:S04]  /*7780*/  STS.U16 [R28+0x1c00], R14 ;  /* 0x001c000e1c007388 */ /* 0x0001e80000000400 */
[----:B------:R-:W3:Y:S04]  /*7790*/  LDL.LU R17, [R1+0x308] ;  /* 0x0003080001117983 */ /* 0x000ee80000300800 */
        /* <DEDUP_REMOVED lines=16> */
[----:B------:R1:W-:Y:S04]  /*78a0*/  STS.U16 [R28+0x6400], R6 ;  /* 0x006400061c007388 */ /* 0x0003e80000000400 */
[----:B0-----:R-:W4:Y:S04]  /*78b0*/  LDL.LU R9, [R1+0x29c] ;  /* 0x00029c0001097983 */ /* 0x001f280000300800 */
[----:B-----5:R0:W-:Y:S04]  /*78c0*/  STS.U16 [R28+0x6c00], R7 ;  /* 0x006c00071c007388 */ /* 0x0201e80000000400 */
[----:B-1----:R-:W5:Y:S04]  /*78d0*/  LDL.LU R6, [R1+0x290] ;  /* 0x0002900001067983 */ /* 0x002f680000300800 */
[----:B------:R1:W-:Y:S04]  /*78e0*/  STS.U16 [R28+0x7400], R4 ;  /* 0x007400041c007388 */ /* 0x0003e80000000400 */
[----:B0-----:R-:W4:Y:S04]  /*78f0*/  LDL.LU R7, [R1+0x284] ;  /* 0x0002840001077983 */ /* 0x001f280000300800 */
[----:B------:R0:W-:Y:S04]  /*7900*/  STS.U16 [R28+0x7c00], R5 ;  /* 0x007c00051c007388 */ /* 0x0001e80000000400 */
[----:B-1----:R-:W4:Y:S04]  /*7910*/  LDL.LU R4, [R1+0x278] ;  /* 0x0002780001047983 */ /* 0x002f280000300800 */
[----:B--2---:R1:W-:Y:S04]  /*7920*/  STS.U16 [R28+0x8c00], R3 ;  /* 0x008c00031c007388 */ /* 0x0043e80000000400 */
[----:B0-----:R-:W2:Y:S04]  /*7930*/  LDL.LU R5, [R1+0x26c] ;  /* 0x00026c0001057983 */ /* 0x001ea80000300800 */
[----:B-1----:R-:W2:Y:S04]  /*7940*/  LDL.LU R3, [R1+0x260] ;  /* 0x0002600001037983 */ /* 0x002ea80000300800 */
[----:B---3--:R0:W-:Y:S04]  /*7950*/  STS.U16 [R28+0x9400], R29 ;  /* 0x0094001d1c007388 */ /* 0x0081e80000000400 */
[----:B0-----:R-:W3:Y:S04]  /*7960*/  LDL.LU R29, [R1+0x1288] ;  /* 0x00128800011d7983 */ /* 0x001ee80000300800 */
[----:B------:R-:W-:Y:S04]  /*7970*/  STS.U16 [R28+0xac00], R0 ;  /* 0x00ac00001c007388 */ /* 0x000fe80000000400 */
[----:B------:R-:W-:Y:S04]  /*7980*/  STS.U16 [R28+0x12400], R2 ;  /* 0x012400021c007388 */ /* 0x000fe80000000400 */
[----:B--2---:R-:W-:Y:S04]  /*7990*/  STS.U16 [R28+0x17c00], R3 ;  /* 0x017c00031c007388 */ /* 0x004fe80000000400 */
[----:B---3--:R0:W-:Y:S04]  /*79a0*/  STS.U16 [R28+0x9c00], R29 ;  /* 0x009c001d1c007388 */ /* 0x0081e80000000400 */
[----:B0-----:R-:W2:Y:S04]  /*79b0*/  LDL.LU R29, [R1+0x1284] ;  /* 0x00128400011d7983 */ /* 0x001ea80000300800 */
[----:B------:R-:W3:Y:S04]  /*79c0*/  LDL.LU R2, [R1+0x254] ;  /* 0x0002540001027983 */ /* 0x000ee80000300800 */
[----:B------:R-:W2:Y:S04]  /*79d0*/  LDL.LU R3, [R1+0x210] ;  /* 0x0002100001037983 */ /* 0x000ea80000300800 */
[----:B------:R-:W2:Y:S04]  /*79e0*/  LDL.LU R0, [R1+0x188] ;  /* 0x0001880001007983 */ /* 0x000ea80000300800 */
[----:B--2---:R0:W-:Y:S04]  /*79f0*/  STL [R1+0x1264], R0 ;  /* 0x0012640001007387 */ /* 0x0041e80000100800 */
[----:B0-----:R-:W2:Y:S04]  /*7a00*/  LDL.LU R0, [R1+0x18c] ;  /* 0x00018c0001007983 */ /* 0x001ea80000300800 */
        /* <DEDUP_REMOVED lines=12> */
[----:B------:R-:W-:Y:S04]  /*7ad0*/  STS.U16 [R28+0xa400], R29 ;  /* 0x00a4001d1c007388 */ /* 0x000fe80000000400 */
[----:B------:R-:W-:Y:S04]  /*7ae0*/  STS.U16 [R28+0xb400], R26 ;  /* 0x00b4001a1c007388 */ /* 0x000fe80000000400 */
[----:B------:R-:W-:Y:S04]  /*7af0*/  STS.U16 [R28+0xbc00], R27 ;  /* 0x00bc001b1c007388 */ /* 0x000fe80000000400 */
[----:B------:R-:W-:Y:S04]  /*7b00*/  STS.U16 [R28+0xc400], R24 ;  /* 0x00c400181c007388 */ /* 0x000fe80000000400 */
[----:B--2---:R0:W-:Y:S04]  /*7b10*/  STL [R1+0x1280], R0 ;  /* 0x0012800001007387 */ /* 0x0041e80000100800 */
[----:B0-----:R-:W2:Y:S04]  /*7b20*/  LDL.LU R0, [R1+0x1ac] ;  /* 0x0001ac0001007983 */ /* 0x001ea80000300800 */
[----:B------:R-:W2:Y:S04]  /*7b30*/  LDL.LU R29, [R1+0x184] ;  /* 0x00018400011d7983 */ /* 0x000ea80000300800 */
[----:B------:R-:W2:Y:S04]  /*7b40*/  LDL.LU R26, [R1+0x17c] ;  /* 0x00017c00011a7983 */ /* 0x000ea80000300800 */
[----:B------:R-:W2:Y:S04]  /*7b50*/  LDL.LU R27, [R1+0x174] ;  /* 0x00017400011b7983 */ /* 0x000ea80000300800 */
        /* <DEDUP_REMOVED lines=18> */
[----:B------:R-:W-:Y:S04]  /*7c80*/  STS.U16 [R28+0x11400], R14 ;  /* 0x0114000e1c007388 */ /* 0x000fe80000000400 */
[----:B------:R1:W-:Y:S04]  /*7c90*/  STS.U16 [R28+0x11c00], R15 ;  /* 0x011c000f1c007388 */ /* 0x0003e80000000400 */
[----:B0-----:R-:W2:Y:S04]  /*7ca0*/  LDL.LU R17, [R1+0x440] ;  /* 0x0004400001117983 */ /* 0x001ea80000300800 */
[----:B----4-:R-:W-:Y:S04]  /*7cb0*/  STS.U16 [R28+0x12c00], R12 ;  /* 0x012c000c1c007388 */ /* 0x010fe80000000400 */
[----:B------:R0:W-:Y:S04]  /*7cc0*/  STS.U16 [R28+0x13400], R13 ;  /* 0x0134000d1c007388 */ /* 0x0001e80000000400 */
[----:B-1----:R-:W4:Y:S04]  /*7cd0*/  LDL.LU.64 R14, [R1+0x128] ;  /* 0x00012800010e7983 */ /* 0x002f280000300a00 */
[----:B------:R-:W-:Y:S04]  /*7ce0*/  STS.U16 [R28+0x13c00], R10 ;  /* 0x013c000a1c007388 */ /* 0x000fe80000000400 */
[----:B------:R1:W-:Y:S04]  /*7cf0*/  STS.U16 [R28+0x14400], R11 ;  /* 0x0144000b1c007388 */ /* 0x0003e80000000400 */
[----:B0-----:R-:W4:Y:S04]  /*7d00*/  LDL.LU.64 R12, [R1+0x120] ;  /* 0x00012000010c7983 */ /* 0x001f280000300a00 */
[----:B------:R-:W-:Y:S04]  /*7d10*/  STS.U16 [R28+0x14c00], R8 ;  /* 0x014c00081c007388 */ /* 0x000fe80000000400 */
[----:B------:R0:W-:Y:S04]  /*7d20*/  STS.U16 [R28+0x15400], R9 ;  /* 0x015400091c007388 */ /* 0x0001e80000000400 */
[----:B-1----:R-:W4:Y:S04]  /*7d30*/  LDL.LU.64 R10, [R1+0x118] ;  /* 0x00011800010a7983 */ /* 0x002f280000300a00 */
[----:B-----5:R-:W-:Y:S04]  /*7d40*/  STS.U16 [R28+0x15c00], R6 ;  /* 0x015c00061c007388 */ /* 0x020fe80000000400 */
[----:B------:R1:W-:Y:S04]  /*7d50*/  STS.U16 [R28+0x16400], R7 ;  /* 0x016400071c007388 */ /* 0x0003e80000000400 */
[----:B0-----:R-:W5:Y:S04]  /*7d60*/  LDL.LU.64 R8, [R1+0x110] ;  /* 0x0001100001087983 */ /* 0x001f680000300a00 */
[----:B------:R-:W-:Y:S04]  /*7d70*/  STS.U16 [R28+0x16c00], R4 ;  /* 0x016c00041c007388 */ /* 0x000fe80000000400 */
[----:B------:R0:W-:Y:S04]  /*7d80*/  STS.U16 [R28+0x17400], R5 ;  /* 0x017400051c007388 */ /* 0x0001e80000000400 */
[----:B-1----:R-:W4:Y:S04]  /*7d90*/  LDL.LU.64 R6, [R1+0x108] ;  /* 0x0001080001067983 */ /* 0x002f280000300a00 */
[----:B---3--:R-:W-:Y:S04]  /*7da0*/  STS.U16 [R28+0x18400], R2 ;  /* 0x018400021c007388 */ /* 0x008fe80000000400 */
[----:B------:R1:W-:Y:S04]  /*7db0*/  STS.U16 [R28+0x18c00], R3 ;  /* 0x018c00031c007388 */ /* 0x0003e80000000400 */
[----:B0-----:R-:W3:Y:S04]  /*7dc0*/  LDL.LU.64 R4, [R1+0x100] ;  /* 0x0001000001047983 */ /* 0x001ee80000300a00 */
[----:B-1----:R-:W3:Y:S04]  /*7dd0*/  LDL.LU.64 R2, [R1+0xf8] ;  /* 0x0000f80001027983 */ /* 0x002ee80000300a00 */
[----:B--2---:R0:W-:Y:S04]  /*7de0*/  STS.U16 [R28+0x19400], R0 ;  /* 0x019400001c007388 */ /* 0x0041e80000000400 */
[----:B0-----:R-:W2:Y:S04]  /*7df0*/  LDL.LU R0, [R1+0x1280] ;  /* 0x0012800001007983 */ /* 0x001ea80000300800 */
        /* <DEDUP_REMOVED lines=16> */
[----:B------:R-:W-:Y:S04]  /*7f00*/  STS.U16 [R28+0x1e400], R26 ;  /* 0x01e4001a1c007388 */ /* 0x000fe80000000400 */
[----:B------:R0:W-:Y:S01]  /*7f10*/  STS.U16 [R28+0x1ec00], R27 ;  /* 0x01ec001b1c007388 */ /* 0x0001e20000000400 */
[----:B--2---:R-:W-:-:S05]  /*7f20*/  LOP3.LUT R0, R0, 0x60, RZ, 0x3c, !PT ;  /* 0x0000006000007812 */ /* 0x004fca00078e3cff */
[----:B------:R-:W-:Y:S04]  /*7f30*/  STL [R1+0x11d0], R0 ;  /* 0x0011d00001007387 */ /* 0x000fe80000100800 */
[----:B0-----:R-:W2:Y:S04]  /*7f40*/  LDL.LU.64 R26, [R1+0x68] ;  /* 0x00006800011a7983 */ /* 0x001ea80000300a00 */
[----:B--2---:R0:W-:Y:S04]  /*7f50*/  STL.64 [R1+0x11d8], R26 ;  /* 0x0011d81a01007387 */ /* 0x0041e80000100a00 */
        /* <DEDUP_REMOVED lines=19> */
[----:B------:R-:W-:Y:S04]  /*8090*/  STS.U16 [R28+0x1dc00], R29 ;  /* 0x01dc001d1c007388 */ /* 0x000fe80000000400 */
        /* <DEDUP_REMOVED lines=9> */
[----:B------:R0:W-:Y:S04]  /*8130*/  STS.U16 [R0+0x3e00], R17 ;  /* 0x003e001100007388 */ /* 0x0001e80000000400 */
[----:B----4-:R-:W4:Y:S04]  /*8140*/  LDG.E.U16 R14, [R14.64] ;  /* 0x000000040e0e7981 */ /* 0x010f28000c1e1500 */
[----:B------:R-:W4:Y:S04]  /*8150*/  LDG.E.U16 R12, [R12.64] ;  /* 0x000000040c0c7981 */ /* 0x000f28000c1e1500 */
[----:B------:R-:W4:Y:S04]  /*8160*/  LDG.E.U16 R10, [R10.64] ;  /* 0x000000040a0a7981 */ /* 0x000f28000c1e1500 */
[----:B-----5:R-:W5:Y:S04]  /*8170*/  LDG.E.U16 R8, [R8.64] ;  /* 0x0000000408087981 */ /* 0x020f68000c1e1500 */
[----:B------:R-:W4:Y:S04]  /*8180*/  LDG.E.U16 R6, [R6.64] ;  /* 0x0000000406067981 */ /* 0x000f28000c1e1500 */
[----:B---3--:R-:W3:Y:S04]  /*8190*/  LDG.E.U16 R4, [R4.64] ;  /* 0x0000000404047981 */ /* 0x008ee8000c1e1500 */
[----:B0-----:R-:W3:Y:S04]  /*81a0*/  LDG.E.U16 R0, [R2.64] ;  /* 0x0000000402007981 */ /* 0x001ee8000c1e1500 */
[----:B--2---:R0:W-:Y:S04]  /*81b0*/  STL.64 [R1+0x1228], R26 ;  /* 0x0012281a01007387 */ /* 0x0041e80000100a00 */
[----:B0-----:R-:W2:Y:S04]  /*81c0*/  LDL.LU.64 R26, [R1+0xc0] ;  /* 0x0000c000011a7983 */ /* 0x001ea80000300a00 */
[----:B--2---:R0:W-:Y:S04]  /*81d0*/  STL.64 [R1+0x1230], R26 ;  /* 0x0012301a01007387 */ /* 0x0041e80000100a00 */
[----:B----4-:R-:W-:Y:S04]  /*81e0*/  STL [R1+0x128], R14 ;  /* 0x0001280e01007387 */ /* 0x010fe80000100800 */
[----:B0-----:R-:W2:Y:S04]  /*81f0*/  LDL.LU.64 R26, [R1+0xc8] ;  /* 0x0000c800011a7983 */ /* 0x001ea80000300a00 */
[----:B------:R-:W-:Y:S04]  /*8200*/  STL [R1+0x120], R12 ;  /* 0x0001200c01007387 */ /* 0x000fe80000100800 */
[----:B--2---:R0:W-:Y:S04]  /*8210*/  STL.64 [R1+0x1238], R26 ;  /* 0x0012381a01007387 */ /* 0x0041e80000100a00 */
[----:B------:R-:W-:Y:S04]  /*8220*/  STL [R1+0x118], R10 ;  /* 0x0001180a01007387 */ /* 0x000fe80000100800 */
[----:B0-----:R-:W2:Y:S04]  /*8230*/  LDL.LU.64 R26, [R1+0xd0] ;  /* 0x0000d000011a7983 */ /* 0x001ea80000300a00 */
[----:B-----5:R-:W-:Y:S04]  /*8240*/  STL [R1+0x110], R8 ;  /* 0x0001100801007387 */ /* 0x020fe80000100800 */
[----:B--2---:R0:W-:Y:S04]  /*8250*/  STL.64 [R1+0x1240], R26 ;  /* 0x0012401a01007387 */ /* 0x0041e80000100a00 */
[----:B------:R-:W-:Y:S04]  /*8260*/  STL [R1+0x108], R6 ;  /* 0x0001080601007387 */ /* 0x000fe80000100800 */
[----:B0-----:R-:W2:Y:S04]  /*8270*/  LDL.LU.64 R26, [R1+0xd8] ;  /* 0x0000d800011a7983 */ /* 0x001ea80000300a00 */
[----:B---3--:R-:W-:Y:S04]  /*8280*/  STL [R1+0x100], R4 ;  /* 0x0001000401007387 */ /* 0x008fe80000100800 */
[----:B--2---:R0:W-:Y:S04]  /*8290*/  STL.64 [R1+0x1248], R26 ;  /* 0x0012481a01007387 */ /* 0x0041e80000100a00 */
[----:B------:R-:W-:Y:S04]  /*82a0*/  STL [R1+0xf8], R0 ;  /* 0x0000f80001007387 */ /* 0x000fe80000100800 */
[----:B0-----:R-:W2:Y:S04]  /*82b0*/  LDL.LU.64 R26, [R1+0xe0] ;  /* 0x0000e000011a7983 */ /* 0x001ea80000300a00 */
[----:B--2---:R0:W-:Y:S04]  /*82c0*/  STL.64 [R1+0x1250], R26 ;  /* 0x0012501a01007387 */ /* 0x0041e80000100a00 */
[----:B0-----:R-:W2:Y:S04]  /*82d0*/  LDL.LU.64 R26, [R1+0xe8] ;  /* 0x0000e800011a7983 */ /* 0x001ea80000300a00 */
[----:B--2---:R0:W-:Y:S04]  /*82e0*/  STL.64 [R1+0x1258], R26 ;  /* 0x0012581a01007387 */ /* 0x0041e80000100a00 */
[----:B0-----:R-:W2:Y:S04]  /*82f0*/  LDL.LU.64 R26, [R1+0xf0] ;  /* 0x0000f000011a7983 */ /* 0x001ea80000300a00 */
[----:B------:R-:W3:Y:S04]  /*8300*/  LDL.LU.64 R24, [R1+0x60] ;  /* 0x0000600001187983 */ /* 0x000ee80000300a00 */
[----:B------:R-:W4:Y:S04]  /*8310*/  LDL.LU.64 R22, [R1+0x58] ;  /* 0x0000580001167983 */ /* 0x000f280000300a00 */
[----:B------:R-:W5:Y:S04]  /*8320*/  LDL.LU.64 R20, [R1+0x50] ;  /* 0x0000500001147983 */ /* 0x000f680000300a00 */
        /* <DEDUP_REMOVED lines=9> */
[----:B------:R-:W5:Y:S04]  /*83c0*/  LDL.LU.64 R28, [R1] ;  /* 0x00000000011c7983 */ /* 0x000f680000300a00 */
[----:B--2---:R0:W2:Y:S04]  /*83d0*/  LDG.E.U16 R0, [R26.64] ;  /* 0x000000041a007981 */ /* 0x0040a8000c1e1500 */
[----:B---3--:R1:W3:Y:S04]  /*83e0*/  LDG.E.U16 R25, [R24.64] ;  /* 0x0000000418197981 */ /* 0x0082e8000c1e1500 */
[----:B----4-:R4:W3:Y:S04]  /*83f0*/  LDG.E.U16 R23, [R22.64] ;  /* 0x0000000416177981 */ /* 0x0108e8000c1e1500 */
[----:B0-----:R-:W3:Y:S04]  /*8400*/  LDL.LU.64 R26, [R1+0x1258] ;  /* 0x00125800011a7983 */ /* 0x001ee80000300a00 */
[----:B-----5:R0:W5:Y:S04]  /*8410*/  LDG.E.U16 R21, [R20.64] ;  /* 0x0000000414157981 */ /* 0x020168000c1e1500 */
[----:B------:R0:W4:Y:S04]  /*8420*/  LDG.E.U16 R19, [R18.64] ;  /* 0x0000000412137981 */ /* 0x000128000c1e1500 */
        /* <DEDUP_REMOVED lines=8> */
[----:B------:R-:W4:Y:S04]  /*84b0*/  LDG.E.U16 R28, [R28.64] ;  /* 0x000000041c1c7981 */ /* 0x000f28000c1e1500 */
[----:B--2---:R3:W-:Y:S04]  /*84c0*/  STL [R1+0xf0], R0 ;  /* 0x0000f00001007387 */ /* 0x0047e80000100800 */
[----:B---3--:R2:W3:Y:S04]  /*84d0*/  LDG.E.U16 R0, [R26.64] ;  /* 0x000000041a007981 */ /* 0x0084e8000c1e1500 */
[----:B--2---:R-:W2:Y:S04]  /*84e0*/  LDL.LU.64 R26, [R1+0x1250] ;  /* 0x00125000011a7983 */ /* 0x004ea80000300a00 */
[----:B---3--:R2:W-:Y:S04]  /*84f0*/  STL [R1+0xe8], R0 ;  /* 0x0000e80001007387 */ /* 0x0085e80000100800 */
[----:B--2---:R2:W3:Y:S04]  /*8500*/  LDG.E.U16 R0, [R26.64] ;  /* 0x000000041a007981 */ /* 0x0044e8000c1e1500 */
        /* <DEDUP_REMOVED lines=43> */
[----:B--2---:R2:W4:Y:S04]  /*87c0*/  LDG.E.U16 R27, [R26.64] ;  /* 0x000000041a1b7981 */ /* 0x004528000c1e1500 */
[----:B---3--:R3:W-:Y:S04]  /*87d0*/  STL [R1+0x70], R0 ;  /* 0x0000700001007387 */ /* 0x0087e80000100800 */
[----:B---3--:R-:W3:Y:S04]  /*87e0*/  LDL.LU R0, [R1+0x11d0] ;  /* 0x0011d00001007983 */ /* 0x008ee80000300800 */
[----:B--2---:R-:W2:Y:S04]  /*87f0*/  LDL.LU R26, [R1+0x11cc] ;  /* 0x0011cc00011a7983 */ /* 0x004ea80000300800 */
[----:B----4-:R4:W-:Y:S04]  /*8800*/  STL [R1+0x68], R27 ;  /* 0x0000681b01007387 */ /* 0x0109e80000100800 */
[----:B----4-:R-:W2:Y:S04]  /*8810*/  LDL.LU R27, [R1+0x11c8] ;  /* 0x0011c800011b7983 */ /* 0x010ea80000300800 */
[----:B-1----:R-:W4:Y:S04]  /*8820*/  LDL.LU R24, [R1+0x11c4] ;  /* 0x0011c40001187983 */ /* 0x002f280000300800 */
[----:B------:R1:W-:Y:S04]  /*8830*/  STL [R1+0x60], R25 ;  /* 0x0000601901007387 */ /* 0x0003e80000100800 */
[----:B-1----:R-:W4:Y:S04]  /*8840*/  LDL.LU R25, [R1+0x11c0] ;  /* 0x0011c00001197983 */ /* 0x002f280000300800 */
[----:B------:R-:W3:Y:S04]  /*8850*/  LDL.LU R22, [R1+0x11bc] ;  /* 0x0011bc0001167983 */ /* 0x000ee80000300800 */
[----:B------:R1:W-:Y:S04]  /*8860*/  STL [R1+0x58], R23 ;  /* 0x0000581701007387 */ /* 0x0003e80000100800 */
[----:B-1----:R-:W3:Y:S04]  /*8870*/  LDL.LU R23, [R1+0x11b8] ;  /* 0x0011b80001177983 */ /* 0x002ee80000300800 */
[----:B0-----:R-:W3:Y:S04]  /*8880*/  LDL.LU R20, [R1+0x11b4] ;  /* 0x0011b40001147983 */ /* 0x001ee80000300800 */
[----:B-----5:R0:W-:Y:S04]  /*8890*/  STL [R1+0x50], R21 ;  /* 0x0000501501007387 */ /* 0x0201e80000100800 */
[----:B0-----:R-:W5:Y:S04]  /*88a0*/  LDL.LU R21, [R1+0x11b0] ;  /* 0x0011b00001157983 */ /* 0x001f680000300800 */
[----:B------:R-:W5:Y:S04]  /*88b0*/  LDL.LU R18, [R1+0x11ac] ;  /* 0x0011ac0001127983 */ /* 0x000f680000300800 */
[----:B------:R0:W-:Y:S04]  /*88c0*/  STL [R1+0x48], R19 ;  /* 0x0000481301007387 */ /* 0x0001e80000100800 */
        /* <DEDUP_REMOVED lines=25> */
[----:B------:R0:W-:Y:S04]  /*8a60*/  STL [R1+0x1110], R28 ;  /* 0x0011101c01007387 */ /* 0x0001e80000100800 */
[----:B0-----:R-:W5:Y:S04]  /*8a70*/  LDL.LU.64 R28, [R1+0x130] ;  /* 0x00013000011c7983 */ /* 0x001f680000300a00 */
[----:B--2---:R-:W2:Y:S04]  /*8a80*/  LDG.E.U16 R26, [R26.64] ;  /* 0x000000041a1a7981 */ /* 0x004ea8000c1e1500 */
[----:B----4-:R-:W4:Y:S04]  /*8a90*/  LDG.E.U16 R24, [R24.64] ;  /* 0x0000000418187981 */ /* 0x010f28000c1e1500 */
[----:B---3--:R-:W3:Y:S04]  /*8aa0*/  LDG.E.U16 R22, [R22.64] ;  /* 0x0000000416167981 */ /* 0x008ee8000c1e1500 */
[----:B-----5:R-:W5:Y:S04]  /*8ab0*/  LDG.E.U16 R20, [R20.64] ;  /* 0x0000000414147981 */ /* 0x020f68000c1e1500 */
[----:B------:R-:W2:Y:S04]  /*8ac0*/  LDG.E.U16 R18, [R18.64] ;  /* 0x0000000412127981 */ /* 0x000ea8000c1e1500 */
[----:B------:R-:W2:Y:S04]  /*8ad0*/  LDG.E.U16 R16, [R16.64] ;  /* 0x0000000410107981 */ /* 0x000ea8000c1e1500 */
[----:B------:R-:W2:Y:S04]  /*8ae0*/  LDG.E.U16 R14, [R14.64] ;  /* 0x000000040e0e7981 */ /* 0x000ea8000c1e1500 */
[----:B------:R-:W2:Y:S04]  /*8af0*/  LDG.E.U16 R12, [R12.64] ;  /* 0x000000040c0c7981 */ /* 0x000ea8000c1e1500 */
[----:B------:R-:W2:Y:S04]  /*8b00*/  LDG.E.U16 R10, [R10.64] ;  /* 0x000000040a0a7981 */ /* 0x000ea8000c1e1500 */
[----:B------:R0:W2:Y:S04]  /*8b10*/  LDG.E.U16 R8, [R8.64] ;  /* 0x0000000408087981 */ /* 0x0000a8000c1e1500 */
[----:B------:R1:W2:Y:S04]  /*8b20*/  LDG.E.U16 R6, [R6.64] ;  /* 0x0000000406067981 */ /* 0x0002a8000c1e1500 */
[----:B------:R0:W2:Y:S04]  /*8b30*/  LDG.E.U16 R4, [R4.64] ;  /* 0x0000000404047981 */ /* 0x0000a8000c1e1500 */
[----:B------:R-:W2:Y:S04]  /*8b40*/  LDG.E.U16 R2, [R2.64] ;  /* 0x0000000402027981 */ /* 0x000ea8000c1e1500 */
[----:B------:R-:W2:Y:S04]  /*8b50*/  LDG.E.U16 R29, [R28.64] ;  /* 0x000000041c1d7981 */ /* 0x000ea8000c1e1500 */
[----:B--2---:R2:W-:Y:S04]  /*8b60*/  STL [R1+0x1114], R29 ;  /* 0x0011141d01007387 */ /* 0x0045e80000100800 */
[----:B--2---:R-:W1:Y:S04]  /*8b70*/  LDL.LU.64 R28, [R1+0x148] ;  /* 0x00014800011c7983 */ /* 0x004e680000300a00 */
[----:B------:R2:W-:Y:S04]  /*8b80*/  STL [R1+0x1118], R2 ;  /* 0x0011180201007387 */ /* 0x0005e80000100800 */
[----:B--2---:R-:W2:Y:S04]  /*8b90*/  LDL.LU.64 R2, [R1+0x138] ;  /* 0x0001380001027983 */ /* 0x004ea80000300a00 */
[----:B-1----:R1:W3:Y:S04]  /*8ba0*/  LDG.E.U16 R7, [R28.64] ;  /* 0x000000041c077981 */ /* 0x0022e8000c1e1500 */
[----:B--2---:R-:W2:Y:S04]  /*8bb0*/  LDG.E.U16 R3, [R2.64] ;  /* 0x0000000402037981 */ /* 0x004ea8000c1e1500 */
[----:B--2---:R2:W-:Y:S04]  /*8bc0*/  STL [R1+0x111c], R3 ;  /* 0x00111c0301007387 */ /* 0x0045e80000100800 */
[----:B--2---:R-:W0:Y:S04]  /*8bd0*/  LDL.LU.64 R2, [R1+0x140] ;  /* 0x0001400001027983 */ /* 0x004e280000300a00 */
[----:B0-----:R-:W2:Y:S04]  /*8be0*/  LDG.E.U16 R5, [R2.64] ;  /* 0x0000000402057981 */ /* 0x001ea8000c1e1500 */
[----:B------:R-:W-:Y:S04]  /*8bf0*/  STL [R1+0x1120], R4 ;  /* 0x0011200401007387 */ /* 0x000fe80000100800 */
[----:B--2---:R0:W-:Y:S04]  /*8c00*/  STL [R1+0x1124], R5 ;  /* 0x0011240501007387 */ /* 0x0041e80000100800 */
[----:B------:R-:W-:Y:S04]  /*8c10*/  STL [R1+0x1128], R6 ;  /* 0x0011280601007387 */ /* 0x000fe80000100800 */
[----:B0-----:R-:W2:Y:S04]  /*8c20*/  LDL.LU R5, [R1+0x128] ;  /* 0x0001280001057983 */ /* 0x001ea80000300800 */
[----:B------:R-:W2:Y:S04]  /*8c30*/  LDL.LU R4, [R1+0x120] ;  /* 0x0001200001047983 */ /* 0x000ea80000300800 */
[----:B------:R-:W2:Y:S04]  /*8c40*/  LDL.LU R3, [R1+0x118] ;  /* 0x0001180001037983 */ /* 0x000ea80000300800 */
[----:B------:R-:W2:Y:S04]  /*8c50*/  LDL.LU R2, [R1+0x110] ;  /* 0x0001100001027983 */ /* 0x000ea80000300800 */
[----:B-1----:R-:W2:Y:S04]  /*8c60*/  LDL.LU R29, [R1+0x108] ;  /* 0x00010800011d7983 */ /* 0x002ea80000300800 */
[----:B------:R-:W2:Y:S04]  /*8c70*/  LDL.LU R28, [R1+0x100] ;  /* 0x00010000011c7983 */ /* 0x000ea80000300800 */
[----:B---3--:R0:W-:Y:S04]  /*8c80*/  STL [R1+0x112c], R7 ;  /* 0x00112c0701007387 */ /* 0x0081e80000100800 */
[----:B0-----:R-:W3:Y:S04]  /*8c90*/  LDL.LU.64 R6, [R1+0x150] ;  /* 0x0001500001067983 */ /* 0x001ee80000300a00 */
[----:B---3--:R-:W3:Y:S04]  /*8ca0*/  LDG.E.U16 R9, [R6.64] ;  /* 0x0000000406097981 */ /* 0x008ee8000c1e1500 */
[----:B------:R-:W-:Y:S04]  /*8cb0*/  STL [R1+0x1130], R8 ;  /* 0x0011300801007387 */ /* 0x000fe80000100800 */
[----:B---3--:R-:W-:Y:S04]  /*8cc0*/  STL [R1+0x1134], R9 ;  /* 0x0011340901007387 */ /* 0x008fe80000100800 */
[----:B------:R-:W-:Y:S04]  /*8cd0*/  STL [R1+0x1138], R10 ;  /* 0x0011380a01007387 */ /* 0x000fe80000100800 */
[----:B------:R-:W-:Y:S04]  /*8ce0*/  STL [R1+0x113c], R12 ;  /* 0x00113c0c01007387 */ /* 0x000fe80000100800 */
[----:B------:R-:W-:Y:S04]  /*8cf0*/  STL [R1+0x1140], R14 ;  /* 0x0011400e01007387 */ /* 0x000fe80000100800 */
[----:B------:R-:W-:Y:S04]  /*8d00*/  STL [R1+0x1144], R16 ;  /* 0x0011441001007387 */ /* 0x000fe80000100800 */
[----:B------:R-:W-:Y:S04]  /*8d10*/  STL [R1+0x1148], R18 ;  /* 0x0011481201007387 */ /* 0x000fe80000100800 */
[----:B-----5:R-:W-:Y:S04]  /*8d20*/  STL [R1+0x114c], R20 ;  /* 0x00114c1401007387 */ /* 0x020fe80000100800 */
[----:B------:R-:W-:Y:S04]  /*8d30*/  STL [R1+0x1150], R22 ;  /* 0x0011501601007387 */ /* 0x000fe80000100800 */
[----:B----4-:R-:W-:Y:S04]  /*8d40*/  STL [R1+0x1154], R24 ;  /* 0x0011541801007387 */ /* 0x010fe80000100800 */
[----:B------:R0:W-:Y:S04]  /*8d50*/  STL [R1+0x1158], R26 ;  /* 0x0011581a01007387 */ /* 0x0001e80000100800 */
[----:B0-----:R-:W3:Y:S04]  /*8d60*/  LDL.LU R26, [R1+0xe0] ;  /* 0x0000e000011a7983 */ /* 0x001ee80000300800 */
[----:B---3--:R0:W-:Y:S04]  /*8d70*/  STL [R1+0x115c], R26 ;  /* 0x00115c1a01007387 */ /* 0x0081e80000100800 */
[----:B0-----:R-:W3:Y:S04]  /*8d80*/  LDL.LU R26, [R1+0xe8] ;  /* 0x0000e800011a7983 */ /* 0x001ee80000300800 */
[----:B---3--:R0:W-:Y:S04]  /*8d90*/  STL [R1+0x1160], R26 ;  /* 0x0011601a01007387 */ /* 0x0081e80000100800 */
[----:B0-----:R-:W3:Y:S01]  /*8da0*/  LDL.LU R26, [R1+0xf0] ;  /* 0x0000f000011a7983 */ /* 0x001ee20000300800 */
[----:B------:R-:W-:-:S03]  /*8db0*/  IMAD.MOV.U32 R11, RZ, RZ, c[0x0][0x1d0] ;  /* 0x00007400ff0b7624 */ /* 0x000fc600078e00ff */
[----:B--2---:R-:W-:Y:S04]  /*8dc0*/  STS.U16 [R0+0x4600], R5 ;  /* 0x0046000500007388 */ /* 0x004fe80000000400 */
[----:B------:R-:W-:Y:S04]  /*8dd0*/  STS.U16 [R0+0x4e00], R4 ;  /* 0x004e000400007388 */ /* 0x000fe80000000400 */
[----:B------:R-:W-:Y:S04]  /*8de0*/  STS.U16 [R0+0x5600], R3 ;  /* 0x0056000300007388 */ /* 0x000fe80000000400 */
[----:B---3--:R0:W-:Y:S04]  /*8df0*/  STL [R1+0x1164], R26 ;  /* 0x0011641a01007387 */ /* 0x0081e80000100800 */
[----:B0-----:R-:W2:Y:S04]  /*8e00*/  LDL.LU R26, [R1+0xf8] ;  /* 0x0000f800011a7983 */ /* 0x001ea80000300800 */
[----:B------:R-:W3:Y:S04]  /*8e10*/  LDL.LU R24, [R1+0xd8] ;  /* 0x0000d80001187983 */ /* 0x000ee80000300800 */
[----:B------:R-:W4:Y:S04]  /*8e20*/  LDL.LU R22, [R1+0xd0] ;  /* 0x0000d00001167983 */ /* 0x000f280000300800 */
[----:B------:R-:W5:Y:S04]  /*8e30*/  LDL.LU R20, [R1+0xc8] ;  /* 0x0000c80001147983 */ /* 0x000f680000300800 */
        /* <DEDUP_REMOVED lines=10> */
[----:B------:R-:W3:Y:S01]  /*8ee0*/  LDL.LU R4, [R1+0x70] ;  /* 0x0000700001047983 */ /* 0x000ee20000300800 */
[----:B------:R-:W-:-:S03]  /*8ef0*/  ISETP.GE.AND P0, PT, R11, 0x1, PT ;  /* 0x000000010b00780c */ /* 0x000fc60003f06270 */
[----:B------:R0:W-:Y:S04]  /*8f00*/  STS.U16 [R0+0x5e00], R2 ;  /* 0x005e000200007388 */ /* 0x0001e80000000400 */
[----:B------:R-:W3:Y:S04]  /*8f10*/  LDL.LU R3, [R1+0x68] ;  /* 0x0000680001037983 */ /* 0x000ee80000300800 */
[----:B------:R1:W-:Y:S04]  /*8f20*/  STS.U16 [R0+0x6600], R29 ;  /* 0x0066001d00007388 */ /* 0x0003e80000000400 */
[----:B0-----:R-:W3:Y:S04]  /*8f30*/  LDL.LU R2, [R1+0x60] ;  /* 0x0000600001027983 */ /* 0x001ee80000300800 */
[----:B------:R0:W-:Y:S04]  /*8f40*/  STS.U16 [R0+0x6e00], R28 ;  /* 0x006e001c00007388 */ /* 0x0001e80000000400 */
[----:B-1----:R-:W3:Y:S04]  /*8f50*/  LDL.LU R29, [R1+0x58] ;  /* 0x00005800011d7983 */ /* 0x002ee80000300800 */
        /* <DEDUP_REMOVED lines=12> */
[----:B--2---:R0:W-:Y:S04]  /*9020*/  STS.U16 [R0+0x7e00], R26 ;  /* 0x007e001a00007388 */ /* 0x0041e80000000400 */
[----:B0-----:R-:W2:Y:S04]  /*9030*/  LDL.LU R26, [R1+0x1160] ;  /* 0x00116000011a7983 */ /* 0x001ea80000300800 */
[----:B--2---:R0:W-:Y:S04]  /*9040*/  STS.U16 [R0+0x8600], R26 ;  /* 0x0086001a00007388 */ /* 0x0041e80000000400 */
[----:B0-----:R-:W2:Y:S04]  /*9050*/  LDL.LU R26, [R1+0x115c] ;  /* 0x00115c00011a7983 */ /* 0x001ea80000300800 */
[----:B---3--:R-:W-:Y:S04]  /*9060*/  STS.U16 [R0+0x9600], R24 ;  /* 0x0096001800007388 */ /* 0x008fe80000000400 */
[----:B----4-:R-:W-:Y:S04]  /*9070*/  STS.U16 [R0+0x9e00], R22 ;  /* 0x009e001600007388 */ /* 0x010fe80000000400 */
[----:B-----5:R-:W-:Y:S04]  /*9080*/  STS.U16 [R0+0xa600], R20 ;  /* 0x00a6001400007388 */ /* 0x020fe80000000400 */
        /* <DEDUP_REMOVED lines=15> */
[----:B--2---:R0:W-:Y:S04]  /*9180*/  STS.U16 [R0+0x8e00], R26 ;  /* 0x008e001a00007388 */ /* 0x0041e80000000400 */
[----:B0-----:R-:W2:Y:S04]  /*9190*/  LDL.LU R26, [R1+0x1158] ;  /* 0x00115800011a7983 */ /* 0x001ea80000300800 */
[----:B------:R-:W3:Y:S04]  /*91a0*/  LDL.LU R24, [R1+0x1154] ;  /* 0x0011540001187983 */ /* 0x000ee80000300800 */
[----:B------:R-:W4:Y:S04]  /*91b0*/  LDL.LU R22, [R1+0x1150] ;  /* 0x0011500001167983 */ /* 0x000f280000300800 */
[----:B------:R-:W5:Y:S04]  /*91c0*/  LDL.LU R20, [R1+0x114c] ;  /* 0x00114c0001147983 */ /* 0x000f680000300800 */
        /* <DEDUP_REMOVED lines=24> */
[----:B--2---:R-:W-:Y:S04]  /*9350*/  STS.U16 [R0+0x1fe00], R26 ;  /* 0x01fe001a00007388 */ /* 0x004fe80000000400 */
        /* <DEDUP_REMOVED lines=16> */
[----:B------:R-:W-:Y:S01]  /*9460*/  STS.U16 [R0+0x17600], R29 ;  /* 0x0176001d00007388 */ /* 0x000fe20000000400 */
[----:B0-----:R-:W-:-:S03]  /*9470*/  MOV R2, 0x3f800000 ;  /* 0x3f80000000027802 */ /* 0x001fc60000000f00 */
[----:B------:R0:W-:Y:S01]  /*9480*/  STS.U16 [R0+0x16e00], R28 ;  /* 0x016e001c00007388 */ /* 0x0001e20000000400 */
[----:B------:R-:W-:-:S03]  /*9490*/  IMAD.MOV.U32 R3, RZ, RZ, -0x800000 ;  /* 0xff800000ff037424 */ /* 0x000fc600078e00ff */
[----:B------:R1:W-:Y:S01]  /*94a0*/  STL [R1+0x8a4], R2 ;  /* 0x0008a40201007387 */ /* 0x0003e20000100800 */
[----:B0-----:R-:W-:Y:S01]  /*94b0*/  IMAD.MOV.U32 R0, RZ, RZ, -0x800000 ;  /* 0xff800000ff007424 */ /* 0x001fe200078e00ff */
[----:B-1----:R-:W-:-:S04]  /*94c0*/  MOV R2, 0xff800000 ;  /* 0xff80000000027802 */ /* 0x002fc80000000f00 */
[----:B------:R-:W-:Y:S04]  /*94d0*/  STL [R1+0x844], R0 ;  /* 0x0008440001007387 */ /* 0x000fe80000100800 */
        /* <DEDUP_REMOVED lines=12> */
[----:B------:R0:W-:Y:S04]  /*95a0*/  STL [R1+0x810], R3 ;  /* 0x0008100301007387 */ /* 0x0001e80000100800 */
[----:B------:R1:W-:Y:S04]  /*95b0*/  STL [R1+0x80c], R2 ;  /* 0x00080c0201007387 */ /* 0x0003e80000100800 */
[----:B------:R2:W-:Y:S01]  /*95c0*/  STL [R1+0x808], R0 ;  /* 0x0008080001007387 */ /* 0x0005e20000100800 */
[----:B0-----:R-:W-:-:S02]  /*95d0*/  IMAD.MOV.U32 R3, RZ, RZ, 0x3f800000 ;  /* 0x3f800000ff037424 */ /* 0x001fc400078e00ff */
[----:B-1----:R-:W-:-:S03]  /*95e0*/  IMAD.MOV.U32 R2, RZ, RZ, 0x3f800000 ;  /* 0x3f800000ff027424 */ /* 0x002fc600078e00ff */
[----:B------:R-:W-:Y:S01]  /*95f0*/  STL [R1+0x8a8], R3 ;  /* 0x0008a80301007387 */ /* 0x000fe20000100800 */
[----:B--2---:R-:W-:-:S03]  /*9600*/  MOV R0, 0x3f800000 ;  /* 0x3f80000000007802 */ /* 0x004fc60000000f00 */
        /* <DEDUP_REMOVED lines=13> */
[----:B------:R1:W-:Y:S04]  /*96e0*/  STL [R1+0x490], RZ ;  /* 0x000490ff01007387 */ /* 0x0003e80000100800 */
[----:B------:R1:W-:Y:S04]  /*96f0*/  STL [R1+0x8e0], R0 ;  /* 0x0008e00001007387 */ /* 0x0003e80000100800 */
[----:B------:R1:W-:Y:S04]  /*9700*/  STL [R1+0x494], RZ ;  /* 0x000494ff01007387 */ /* 0x0003e80000100800 */
        /* <DEDUP_REMOVED lines=250> */
[----:B------:R-:W0:Y:S04]  /*a6b0*/  S2R R28, SR_TID.X ;  /* 0x00000000001c7919 */ /* 0x000e280000002100 */
[----:B------:R1:W-:Y:S04]  /*a6c0*/  STL [R1+0x6d0], RZ ;  /* 0x0006d0ff01007387 */ /* 0x0003e80000100800 */
[----:B------:R1:W-:Y:S04]  /*a6d0*/  STL [R1+0x6d4], RZ ;  /* 0x0006d4ff01007387 */ /* 0x0003e80000100800 */
[----:B------:R1:W-:Y:S04]  /*a6e0*/  STL [R1+0x6d8], RZ ;  /* 0x0006d8ff01007387 */ /* 0x0003e80000100800 */
[----:B------:R1:W-:Y:S01]  /*a6f0*/  STL [R1+0x6dc], RZ ;  /* 0x0006dcff01007387 */ /* 0x0003e20000100800 */
[----:B0-----:R-:W-:Y:S01]  /*a700*/  IMAD.SHL.U32 R3, R28, 0x4, RZ ;  /* 0x000000041c037824 */ /* 0x001fe200078e00ff */
[----:B------:R-:W-:Y:S05]  /*a710*/  @!P0 BRA `(.L_x_0) ;  /* 0x000323b000008947 */ /* 0x000fea0003800000 */
[----:B-1----:R-:W-:Y:S01]  /*a720*/  SHF.R.U32.HI R9, RZ, 0x6, R28 ;  /* 0x00000006ff097819 */ /* 0x002fe2000001161c */
[----:B------:R-:W-:Y:S01]  /*a730*/  IMAD.MOV.U32 R0, RZ, RZ, c[0x0][0x1b8] ;  /* 0x00006e00ff007624 */ /* 0x000fe200078e00ff */
[----:B------:R-:W-:-:S02]  /*a740*/  LOP3.LUT R3, R3, 0x7c, RZ, 0xc0, !PT ;  /* 0x0000007c03037812 */ /* 0x000fc400078ec0ff */
[----:B------:R-:W-:-:S05]  /*a750*/  SGXT.U32 R9, R9, 0x2 ;  /* 0x000000020909781a */ /* 0x000fca0000000000 */
[----:B------:R-:W-:-:S05]  /*a760*/  IMAD R9, R9, c[0x0][0x1b8], RZ ;  /* 0x00006e0009097a24 */ /* 0x000fca00078e02ff */
        /* <DEDUP_REMOVED lines=11> */
[C---:B------:R-:W-:Y:S01]  /*a820*/  IMAD R4, R0.reuse, 0x4, R16 ;  /* 0x0000000400047824 */ /* 0x040fe200078e0210 */
[----:B------:R0:W-:Y:S04]  /*a830*/  STL.64 [R1+0x11a8], R16 ;  /* 0x0011a81001007387 */ /* 0x0001e80000100a00 */
[----:B------:R-:W-:-:S05]  /*a840*/  LEA R15, R0, R4, 0x2 ;  /* 0x00000004000f7211 */ /* 0x000fca00078e10ff */
[C---:B------:R-:W-:Y:S01]  /*a850*/  IMAD R19, R0.reuse, 0x4, R15 ;  /* 0x0000000400137824 */ /* 0x040fe200078e020f */
[----:B------:R1:W-:Y:S03]  /*a860*/  STL.64 [R1+0x11b8], R14 ;  /* 0x0011b80e01007387 */ /* 0x0003e60000100a00 */
[C---:B------:R-:W-:Y:S01]  /*a870*/  IMAD R21, R0.reuse, 0x4, R19 ;  /* 0x0000000400157824 */ /* 0x040fe200078e0213 */
[----:B0-----:R-:W0:Y:S04]  /*a880*/  S2R R17, SR_TID.X ;  /* 0x0000000000117919 */ /* 0x001e280000002100 */
[----:B------:R-:W-:Y:S01]  /*a890*/  LEA R18, R0, R21, 0x2 ;  /* 0x0000001500127211 */ /* 0x000fe200078e10ff */
[----:B------:R-:W2:Y:S01]  /*a8a0*/  S2R R16, SR_CTAID.Y ;  /* 0x0000000000107919 */ /* 0x000ea20000002600 */
[----:B-1----:R-:W-:-:S03]  /*a8b0*/  LOP3.LUT R15, R28, 0xff, RZ, 0xc0, !PT ;  /* 0x000000ff1c0f7812 */ /* 0x002fc600078ec0ff */
[C---:B------:R-:W-:Y:S01]  /*a8c0*/  IMAD R27, R0.reuse, 0x4, R18 ;  /* 0x00000004001b7824 */ /* 0x040fe200078e0212 */
[----:B------:R-:W-:Y:S03]  /*a8d0*/  STL.64 [R1+0x11b0], R18 ;  /* 0x0011b01201007387 */ /* 0x000fe60000100a00 */
[----:B------:R-:W-:-:S05]  /*a8e0*/  IMAD R22, R0, 0x4, R27 ;  /* 0x0000000400167824 */ /* 0x000fca00078e021b */
[----:B------:R-:W-:-:S05]  /*a8f0*/  LEA R26, R0, R22, 0x2 ;  /* 0x00000016001a7211 */ /* 0x000fca00078e10ff */
[C---:B------:R-:W-:Y:S01]  /*a900*/  IMAD R25, R0.reuse, 0x4, R26 ;  /* 0x0000000400197824 */ /* 0x040fe200078e021a */
[----:B------:R-:W-:Y:S03]  /*a910*/  STL.64 [R1+0x11a0], R26 ;  /* 0x0011a01a01007387 */ /* 0x000fe60000100a00 */
[C---:B------:R-:W-:Y:S01]  /*a920*/  IMAD R23, R0.reuse, 0x4, R25 ;  /* 0x0000000400177824 */ /* 0x040fe200078e0219 */
[----:B------:R-:W-:Y:S04]  /*a930*/  STL.64 [R1+0x11c0], R24 ;  /* 0x0011c01801007387 */ /* 0x000fe80000100a00 */
        /* <DEDUP_REMOVED lines=9> */
[----:B------:R-:W-:Y:S02]  /*a9d0*/  SHF.R.U32.HI R2, RZ, 0x3, R15 ;  /* 0x00000003ff027819 */ /* 0x000fe4000001160f */
[C---:B0-----:R-:W-:Y:S01]  /*a9e0*/  LOP3.LUT R6, R17.reuse, 0x1c, RZ, 0xc0, !PT ;  /* 0x0000001c11067812 */ /* 0x041fe200078ec0ff */
[----:B------:R-:W-:Y:S01]  /*a9f0*/  IMAD R28, R0, 0x4, R29 ;  /* 0x00000004001c7824 */ /* 0x000fe200078e021d */
[----:B------:R-:W-:Y:S02]  /*aa00*/  LOP3.LUT R2, R2, 0x1c, RZ, 0xc0, !PT ;  /* 0x0000001c02027812 */ /* 0x000fe400078ec0ff */
[----:B------:R-:W-:Y:S01]  /*aa10*/  LOP3.LUT R7, R17, 0xe0, RZ, 0xc0, !PT ;  /* 0x000000e011077812 */ /* 0x000fe200078ec0ff */
[----:B------:R-:W-:Y:S01]  /*aa20*/  IMAD R3, R6, 0x20, R3 ;  /* 0x0000002006037824 */ /* 0x000fe200078e0203 */
[----:B------:R-:W-:Y:S01]  /*aa30*/  LEA R14, R0, R28, 0x2 ;  /* 0x0000001c000e7211 */ /* 0x000fe200078e10ff */
[----:B------:R0:W-:Y:S01]  /*aa40*/  STL.64 [R1+0x1178], R28 ;  /* 0x0011781c01007387 */ /* 0x0001e20000100a00 */
[----:B------:R-:W-:-:S03]  /*aa50*/  IMAD.SHL.U32 R6, R6, 0x8, RZ ;  /* 0x0000000806067824 */ /* 0x000fc600078e00ff */
[----:B------:R1:W-:Y:S01]  /*aa60*/  STL [R1+0x14], R14 ;  /* 0x0000140e01007387 */ /* 0x0003e20000100800 */
[----:B------:R-:W-:Y:S01]  /*aa70*/  IMAD.IADD R18, R6, 0x1, R2 ;  /* 0x0000000106127824 */ /* 0x000fe200078e0202 */
[----:B0-----:R-:W-:Y:S01]  /*aa80*/  LEA R28, R0, R14, 0x2 ;  /* 0x0000000e001c7211 */ /* 0x001fe200078e10ff */
[----:B------:R-:W-:Y:S01]  /*aa90*/  IMAD R29, R15, c[0x0][0x1a8], RZ ;  /* 0x00006a000f1d7a24 */ /* 0x000fe200078e02ff */
[----:B-1----:R-:W-:Y:S01]  /*aaa0*/  SHF.R.U32.HI R14, RZ, 0x1, R7 ;  /* 0x00000001ff0e7819 */ /* 0x002fe20000011607 */
[----:B--2---:R-:W-:Y:S02]  /*aab0*/  IMAD R15, R16, c[0x0][0x1b0], RZ ;  /* 0x00006c00100f7a24 */ /* 0x004fe400078e02ff */
[----:B------:R-:W-:Y:S01]  /*aac0*/  IMAD R6, R0, 0x4, R28 ;  /* 0x0000000400067824 */ /* 0x000fe200078e021c */
[----:B------:R-:W-:Y:S01]  /*aad0*/  LOP3.LUT R2, R3, R14, RZ, 0x3c, !PT ;  /* 0x0000000e03027212 */ /* 0x000fe200078e3cff */
[----:B------:R-:W-:Y:S01]  /*aae0*/  IMAD.MOV.U32 R2, RZ, RZ, c[0x0][0x1a8] ;  /* 0x00006a00ff027624 */ /* 0x000fe200078e00ff */
[----:B------:R-:W-:Y:S01]  /*aaf0*/  LOP3.LUT R14, R17, 0x3f, RZ, 0xc0, !PT ;  /* 0x0000003f110e7812 */ /* 0x000fe200078ec0ff */
[----:B------:R-:W-:Y:S01]  /*ab00*/  IMAD R3, R16, c[0x0][0x1a0], RZ ;  /* 0x0000680010037a24 */ /* 0x000fe200078e02ff */
[----:B------:R-:W-:Y:S01]  /*ab10*/  LEA R6, R0, R6, 0x2 ;  /* 0x0000000600067211 */ /* 0x000fe200078e10ff */
[----:B------:R-:W-:Y:S01]  /*ab20*/  IMAD.SHL.U32 R16, R15, 0x2, RZ ;  /* 0x000000020f107824 */ /* 0x000fe200078e00ff */
[----:B------:R-:W-:Y:S01]  /*ab30*/  LEA R19, R2, R29, 0x8 ;  /* 0x0000001d02137211 */ /* 0x000fe200078e40ff */
[----:B------:R-:W-:Y:S01]  /*ab40*/  IMAD R14, R14, c[0x0][0x1b4], RZ ;  /* 0x00006d000e0e7a24 */ /* 0x000fe200078e02ff */
[----:B------:R-:W-:Y:S01]  /*ab50*/  LEA R2, P0, R3, c[0x0][0x168], 0x1 ;  /* 0x00005a0003027a11 */ /* 0x000fe200078008ff */
[----:B------:R0:W-:Y:S01]  /*ab60*/  STL [R1+0x30], R6 ;  /* 0x0000300601007387 */ /* 0x0001e20000100800 */
[----:B------:R-:W-:-:S02]  /*ab70*/  IMAD.HI R15, R15, 0x2, RZ ;  /* 0x000000020f0f7827 */ /* 0x000fc400078e02ff */
[----:B------:R-:W-:Y:S02]  /*ab80*/  LEA.HI.X.SX32 R3, R3, c[0x0][0x16c], 0x1, P0 ;  /* 0x00005b0003037a11 */ /* 0x000fe400000f0eff */
[-C--:B------:R-:W-:Y:S02]  /*ab90*/  LEA R26, P0, R29, R2.reuse, 0x1 ;  /* 0x000000021d1a7211 */ /* 0x080fe400078008ff */
[----:B------:R-:W-:Y:S01]  /*aba0*/  LEA R24, P1, R19, R2, 0x1 ;  /* 0x0000000213187211 */ /* 0x000fe200078208ff */
[----:B------:R-:W-:Y:S01]  /*abb0*/  IMAD.SHL.U32 R2, R14, 0x2, RZ ;  /* 0x000000020e027824 */ /* 0x000fe200078e00ff */
[-C--:B------:R-:W-:Y:S01]  /*abc0*/  LEA.HI.X.SX32 R27, R29, R3.reuse, 0x1, P0 ;  /* 0x000000031d1b7211 */ /* 0x080fe200000f0eff */
[----:B0-----:R-:W-:Y:S01]  /*abd0*/  IMAD R6, R0, 0x4, R6 ;  /* 0x0000000400067824 */ /* 0x001fe200078e0206 */
[----:B------:R-:W-:Y:S01]  /*abe0*/  LEA.HI.X.SX32 R25, R19, R3, 0x1, P1 ;  /* 0x0000000313197211 */ /* 0x000fe200008f0eff */
[----:B------:R-:W-:Y:S01]  /*abf0*/  IMAD.HI R14, R14, 0x2, RZ ;  /* 0x000000020e0e7827 */ /* 0x000fe200078e02ff */
[----:B------:R-:W-:-:S02]  /*ac00*/  IADD3 R2, P0, P1, R2, c[0x0][0x170], R16 ;  /* 0x00005c0002027a10 */ /* 0x000fc4000791e010 */
[----:B------:R0:W-:Y:S01]  /*ac10*/  STL [R1+0x2c], R6 ;  /* 0x00002c0601007387 */ /* 0x0001e20000100800 */
[C---:B------:R-:W-:Y:S02]  /*ac20*/  LOP3.LUT R16, R17.reuse, 0x7, RZ, 0xc0, !PT ;  /* 0x0000000711107812 */ /* 0x040fe400078ec0ff */
[C---:B------:R-:W-:Y:S01]  /*ac30*/  LOP3.LUT R3, R17.reuse, 0x10, RZ, 0xc0, !PT ;  /* 0x0000001011037812 */ /* 0x040fe200078ec0ff */
[----:B------:R-:W-:Y:S02]  /*ac40*/  IMAD.SHL.U32 R17, R17, 0x2, RZ ;  /* 0x0000000211117824 */ /* 0x000fe400078e00ff */
[----:B0-----:R-:W-:-:S05]  /*ac50*/  IMAD R6, R0, 0x4, R6 ;  /* 0x0000000400067824 */ /* 0x001fca00078e0206 */
[----:B------:R-:W-:-:S05]  /*ac60*/  LEA R18, R0, R6, 0x2 ;  /* 0x0000000600127211 */ /* 0x000fca00078e10ff */
[----:B------:R0:W-:Y:S04]  /*ac70*/  STL [R1+0x4c], R18 ;  /* 0x00004c1201007387 */ /* 0x0001e80000100800 */
[----:B------:R1:W-:Y:S01]  /*ac80*/  STL.64 [R1+0x6b0], R26 ;  /* 0x0006b01a01007387 */ /* 0x0003e20000100a00 */
[----:B0-----:R-:W-:-:S05]  /*ac90*/  IMAD R18, R0, 0x4, R18 ;  /* 0x0000000400127824 */ /* 0x001fca00078e0212 */
[----:B------:R0:W-:Y:S01]  /*aca0*/  STL [R1+0x38], R18 ;  /* 0x0000381201007387 */ /* 0x0001e20000100800 */
[----:B-1----:R-:W-:-:S03]  /*acb0*/  IMAD R27, R0, 0x4, R9 ;  /* 0x00000004001b7824 */ /* 0x002fc600078e0209 */
[----:B------:R1:W-:Y:S01]  /*acc0*/  STL.64 [R1+0x6a8], R24 ;  /* 0x0006a81801007387 */ /* 0x0003e20000100a00 */
[----:B0-----:R-:W-:-:S05]  /*acd0*/  LEA R18, R0, R18, 0x2 ;  /* 0x0000001200127211 */ /* 0x001fca00078e10ff */
[----:B------:R-:W-:Y:S01]  /*ace0*/  IMAD R19, R0, 0x4, R18 ;  /* 0x0000000400137824 */ /* 0x000fe200078e0212 */
[----:B------:R0:W-:Y:S01]  /*acf0*/  STL [R1+0x24], R18 ;  /* 0x0000241201007387 */ /* 0x0001e20000100800 */
[----:B-1----:R-:W-:Y:S02]  /*ad00*/  IMAD.SHL.U32 R24, R16, 0x10, RZ ;  /* 0x0000001010187824 */ /* 0x002fe400078e00ff */
[----:B------:R-:W-:Y:S01]  /*ad10*/  IMAD R25, R0, 0x4, R19 ;  /* 0x0000000400197824 */ /* 0x000fe200078e0213 */
[----:B------:R-:W-:Y:S01]  /*ad20*/  LEA R19, R16, R7, 0x2 ;  /* 0x0000000710137211 */ /* 0x000fe200078e10ff */
[----:B------:R-:W-:Y:S01]  /*ad30*/  IMAD R7, R7, 0x100, R24 ;  /* 0x0000010007077824 */ /* 0x000fe200078e0218 */
[----:B------:R-:W-:Y:S01]  /*ad40*/  LOP3.LUT R24, R24, 0x30, R17, 0x78, !PT ;  /* 0x0000003018187812 */ /* 0x000fe200078e7811 */
[----:B------:R-:W-:Y:S01]  /*ad50*/  IMAD R26, R0, 0x4, R25 ;  /* 0x00000004001a7824 */ /* 0x000fe200078e0219 */
[----:B------:R1:W-:Y:S01]  /*ad60*/  STL [R1+0x44], R25 ;  /* 0x0000441901007387 */ /* 0x0003e20000100800 */
[----:B0-----:R-:W-:Y:S01]  /*ad70*/  SHF.L.U32 R18, R3, 0x7, RZ ;  /* 0x0000000703127819 */ /* 0x001fe200000006ff */
[----:B------:R-:W-:-:S02]  /*ad80*/  IMAD R3, R16, 0x110, RZ ;  /* 0x0000011010037824 */ /* 0x000fc400078e02ff */
[----:B------:R-:W-:-:S03]  /*ad90*/  IMAD.U32 R19, R19, 0x20, R24 ;  /* 0x0000002013137824 */ /* 0x000fc600078e0018 */
[--C-:B------:R-:W-:Y:S02]  /*ada0*/  LOP3.LUT R3, R3, 0x10, R17.reuse, 0x78, !PT ;  /* 0x0000001003037812 */ /* 0x100fe400078e7811 */
[----:B------:R-:W-:Y:S01]  /*adb0*/  LOP3.LUT R17, R7, 0x30, R17, 0x78, !PT ;  /* 0x0000003007117812 */ /* 0x000fe200078e7811 */
[----:B------:R-:W-:Y:S01]  /*adc0*/  STL [R1+0x79c], R19 ;  /* 0x00079c1301007387 */ /* 0x000fe20000100800 */
[----:B------:R-:W-:Y:S02]  /*add0*/  LOP3.LUT R18, R3, R18, RZ, 0xfc, !PT ;  /* 0x0000001203127212 */ /* 0x000fe400078efcff */
[----:B------:R-:W-:Y:S01]  /*ade0*/  IADD3.X R3, R14, c[0x0][0x174], R15, P0, P1 ;  /* 0x00005d000e037a10 */ /* 0x000fe200007e240f */
[----:B------:R-:W-:Y:S01]  /*adf0*/  IMAD R15, R16, 0x400, R17 ;  /* 0x00000400100f7824 */ /* 0x000fe200078e0211 */
[C---:B------:R-:W-:Y:S01]  /*ae00*/  LEA R7, R0.reuse, R26, 0x2 ;  /* 0x0000001a00077211 */ /* 0x040fe200078e10ff */
[C-C-:B------:R-:W-:Y:S01]  /*ae10*/  IMAD R17, R0.reuse, 0x4, R9.reuse ;  /* 0x0000000400117824 */ /* 0x140fe200078e0209 */
[-C--:B------:R-:W-:Y:S01]  /*ae20*/  LEA R14, P0, R9, R2.reuse, 0x1 ;  /* 0x00000002090e7211 */ /* 0x080fe200078008ff */
[C---:B------:R-:W-:Y:S01]  /*ae30*/  IMAD R16, R0.reuse, 0x4, R9 ;  /* 0x0000000400107824 */ /* 0x040fe200078e0209 */
[----:B------:R-:W-:Y:S01]  /*ae40*/  LEA R24, P1, R27, R2, 0x1 ;  /* 0x000000021b187211 */ /* 0x000fe200078208ff */
[----:B------:R0:W-:Y:S01]  /*ae50*/  STL [R1+0x5c], R7 ;  /* 0x00005c0701007387 */ /* 0x0001e20000100800 */
[C---:B------:R-:W-:Y:S01]  /*ae60*/  LEA R17, R0.reuse, R17, 0x2 ;  /* 0x0000001100117211 */ /* 0x040fe200078e10ff */
[----:B------:R-:W-:Y:S01]  /*ae70*/  IMAD R16, R0, 0x4, R16 ;  /* 0x0000000400107824 */ /* 0x000fe200078e0210 */
[----:B------:R-:W-:-:S02]  /*ae80*/  LEA.HI.X.SX32 R15, R9, R3, 0x1, P0 ;  /* 0x00000003090f7211 */ /* 0x000fc400000f0eff */
[----:B------:R-:W-:Y:S02]  /*ae90*/  LEA R17, R0, R17, 0x2 ;  /* 0x0000001100117211 */ /* 0x000fe400078e10ff */
[----:B------:R-:W-:Y:S01]  /*aea0*/  LEA R18, P0, R16, R2, 0x1 ;  /* 0x0000000210127211 */ /* 0x000fe200078008ff */
[----:B------:R2:W-:Y:S01]  /*aeb0*/  STL.64 [R1+0xce0], R14 ;  /* 0x000ce00e01007387 */ /* 0x0005e20000100a00 */
[----:B-1----:R-:W-:Y:S02]  /*aec0*/  LEA.HI.X.SX32 R25, R27, R3, 0x1, P1 ;  /* 0x000000031b197211 */ /* 0x002fe400008f0eff */
[----:B0-----:R-:W-:Y:S02]  /*aed0*/  LEA R7, R0, R7, 0x2 ;  /* 0x0000000700077211 */ /* 0x001fe400078e10ff */
[----:B------:R-:W-:-:S03]  /*aee0*/  LEA.HI.X.SX32 R19, R16, R3, 0x1, P0 ;  /* 0x0000000310137211 */ /* 0x000fc600000f0eff */
[----:B------:R-:W-:Y:S01]  /*aef0*/  IMAD R29, R0, 0x4, R7 ;  /* 0x00000004001d7824 */ /* 0x000fe200078e0207 */
[----:B--2---:R-:W-:-:S04]  /*af00*/  LEA R14, P2, R17, R2, 0x1 ;  /* 0x00000002110e7211 */ /* 0x004fc800078408ff */
[----:B------:R-:W-:Y:S01]  /*af10*/  STL.64 [R1+0x1188], R28 ;  /* 0x0011881c01007387 */ /* 0x000fe20000100a00 */
[C---:B------:R-:W-:Y:S01]  /*af20*/  LEA R27, R0.reuse, R10, 0x2 ;  /* 0x0000000a001b7211 */ /* 0x040fe200078e10ff */
[----:B------:R-:W-:Y:S01]  /*af30*/  IMAD R9, R0, 0x4, R29 ;  /* 0x0000000400097824 */ /* 0x000fe200078e021d */
[----:B------:R-:W-:Y:S01]  /*af40*/  LEA.HI.X.SX32 R15, R17, R3, 0x1, P2 ;  /* 0x00000003110f7211 */ /* 0x000fe200010f0eff */
[----:B------:R0:W-:Y:S04]  /*af50*/  STL.64 [R1+0xcd8], R24 ;  /* 0x000cd81801007387 */ /* 0x0001e80000100a00 */
[----:B0-----:R-:W2:Y:S01]  /*af60*/  LDL.LU.64 R24, [R1+0x11c0] ;  /* 0x0011c00001187983 */ /* 0x001ea20000300a00 */
[----:B------:R-:W-:Y:S01]  /*af70*/  LEA R16, P2, R12, R2, 0x1 ;  /* 0x000000020c107211 */ /* 0x000fe200078408ff */
[----:B------:R-:W-:-:S02]  /*af80*/  IMAD R7, R0, 0x4, R9 ;  /* 0x0000000400077824 */ /* 0x000fc400078e0209 */
[----:B------:R0:W-:Y:S01]  /*af90*/  STL.64 [R1+0xcd0], R18 ;  /* 0x000cd01201007387 */ /* 0x0001e20000100a00 */
[----:B------:R-:W-:Y:S01]  /*afa0*/  LEA.HI.X.SX32 R17, R12, R3, 0x1, P2 ;  /* 0x000000030c117211 */ /* 0x000fe200010f0eff */
[C---:B------:R-:W-:Y:S02]  /*afb0*/  IMAD R29, R0.reuse, 0x4, R26 ;  /* 0x00000004001d7824 */ /* 0x040fe400078e021a */
[----:B------:R1:W-:Y:S01]  /*afc0*/  STL.64 [R1+0xcc8], R14 ;  /* 0x000cc80e01007387 */ /* 0x0003e20000100a00 */
[----:B------:R-:W-:Y:S01]  /*afd0*/  IMAD R7, R0, 0x4, R7 ;  /* 0x0000000400077824 */ /* 0x000fe200078e0207 */
[-C--:B0-----:R-:W-:Y:S02]  /*afe0*/  LEA R18, P1, R27, R2.reuse, 0x1 ;  /* 0x000000021b127211 */ /* 0x081fe400078208ff */
[-C--:B------:R-:W-:Y:S02]  /*aff0*/  LEA R12, P2, R11, R2.reuse, 0x1 ;  /* 0x000000020b0c7211 */ /* 0x080fe400078408ff */
[----:B-1----:R-:W-:-:S02]  /*b000*/  LEA R14, P0, R10, R2, 0x1 ;  /* 0x000000020a0e7211 */ /* 0x002fc400078008ff */
[----:B------:R-:W-:Y:S02]  /*b010*/  LEA R29, R0, R29, 0x2 ;  /* 0x0000001d001d7211 */ /* 0x000fe400078e10ff */
[----:B------:R-:W-:-:S05]  /*b020*/  LEA.HI.X.SX32 R15, R10, R3, 0x1, P0 ;  /* 0x000000030a0f7211 */ /* 0x000fca00000f0eff */
[----:B------:R0:W-:Y:S04]  /*b030*/  STL.64 [R1+0xcc0], R14 ;  /* 0x000cc00e01007387 */ /* 0x0001e80000100a00 */
[----:B0-----:R-:W3:Y:S01]  /*b040*/  LDL.LU.64 R14, [R1+0x11b8] ;  /* 0x0011b800010e7983 */ /* 0x001ee20000300a00 */
[----:B------:R-:W-:Y:S01]  /*b050*/  LEA.HI.X.SX32 R19, R27, R3, 0x1, P1 ;  /* 0x000000031b137211 */ /* 0x000fe200008f0eff */
[C---:B------:R-:W-:Y:S02]  /*b060*/  IMAD R7, R0.reuse, 0x4, R7 ;  /* 0x0000000400077824 */ /* 0x040fe400078e0207 */
[----:B------:R-:W-:Y:S03]  /*b070*/  STL [R1+0x1190], R13 ;  /* 0x0011900d01007387 */ /* 0x000fe60000100800 */
[----:B------:R-:W-:Y:S01]  /*b080*/  LEA R7, R0, R7, 0x2 ;  /* 0x0000000700077211 */ /* 0x000fe200078e10ff */
[----:B------:R-:W-:Y:S04]  /*b090*/  STL.64 [R1+0xcb8], R18 ;  /* 0x000cb81201007387 */ /* 0x000fe80000100a00 */
[----:B------:R2:W-:Y:S02]  /*b0a0*/  STL.64 [R1+0xcb0], R16 ;  /* 0x000cb01001007387 */ /* 0x0005e40000100a00 */
[----:B--2---:R-:W-:-:S04]  /*b0b0*/  LEA R16, P1, R24, R2, 0x1 ;  /* 0x0000000218107211 */ /* 0x004fc800078208ff */
[----:B------:R-:W-:Y:S02]  /*b0c0*/  LEA.HI.X.SX32 R17, R24, R3, 0x1, P1 ;  /* 0x0000000318117211 */ /* 0x000fe400008f0eff */
[----:B---3--:R-:W-:-:S04]  /*b0d0*/  LEA R18, P0, R14, R2, 0x1 ;  /* 0x000000020e127211 */ /* 0x008fc800078008ff */
[----:B------:R-:W-:-:S05]  /*b0e0*/  LEA.HI.X.SX32 R19, R14, R3, 0x1, P0 ;  /* 0x000000030e137211 */ /* 0x000fca00000f0eff */
[----:B------:R0:W-:Y:S04]  /*b0f0*/  STL.64 [R1+0xca8], R18 ;  /* 0x000ca81201007387 */ /* 0x0001e80000100a00 */
[----:B0-----:R-:W2:Y:S04]  /*b100*/  LDL.LU.64 R18, [R1+0x11b0] ;  /* 0x0011b00001127983 */ /* 0x001ea80000300a00 */
[----:B------:R0:W-:Y:S04]  /*b110*/  STL.64 [R1+0xca0], R16 ;  /* 0x000ca01001007387 */ /* 0x0001e80000100a00 */
[----:B0-----:R-:W3:Y:S01]  /*b120*/  LDL.LU.64 R16, [R1+0x11a8] ;  /* 0x0011a80001107983 */ /* 0x001ee20000300a00 */
[-C--:B------:R-:W-:Y:S01]  /*b130*/  LEA.HI.X.SX32 R13, R11, R3.reuse, 0x1, P2 ;  /* 0x000000030b0d7211 */ /* 0x080fe200010f0eff */
[----:B------:R-:W-:Y:S01]  /*b140*/  IMAD R7, R0, 0x4, R7 ;  /* 0x0000000400077824 */ /* 0x000fe200078e0207 */
[-C--:B------:R-:W-:Y:S01]  /*b150*/  LEA R10, P2, R4, R2.reuse, 0x1 ;  /* 0x00000002040a7211 */ /* 0x080fe200078408ff */
[----:B------:R3:W-:Y:S02]  /*b160*/  STL.64 [R1+0x1198], R8 ;  /* 0x0011980801007387 */ /* 0x0007e40000100a00 */
[----:B------:R-:W-:Y:S01]  /*b170*/  IMAD R14, R0, 0x4, R7 ;  /* 0x00000004000e7824 */ /* 0x000fe200078e0207 */
[----:B------:R-:W-:Y:S01]  /*b180*/  LEA.HI.X.SX32 R11, R4, R3, 0x1, P2 ;  /* 0x00000003040b7211 */ /* 0x000fe200010f0eff */
[----:B------:R0:W-:Y:S01]  /*b190*/  STL.64 [R1+0xc98], R12 ;  /* 0x000c980c01007387 */ /* 0x0001e20000100a00 */
[----:B---3--:R-:W-:-:S02]  /*b1a0*/  LEA R8, P0, R17, R2, 0x1 ;  /* 0x0000000211087211 */ /* 0x008fc400078008ff */
[C---:B0-----:R-:W-:Y:S02]  /*b1b0*/  LEA R12, P1, R16.reuse, R2, 0x1 ;  /* 0x00000002100c7211 */ /* 0x041fe400078208ff */
[-C--:B------:R-:W-:Y:S02]  /*b1c0*/  LEA.HI.X.SX32 R9, R17, R3.reuse, 0x1, P0 ;  /* 0x0000000311097211 */ /* 0x080fe400000f0eff */
[----:B------:R-:W-:Y:S02]  /*b1d0*/  LEA.HI.X.SX32 R13, R16, R3, 0x1, P1 ;  /* 0x00000003100d7211 */ /* 0x000fe400008f0eff */
[----:B------:R-:W-:Y:S01]  /*b1e0*/  MOV R17, R14 ;  /* 0x0000000e00117202 */ /* 0x000fe20000000f00 */
[----:B------:R0:W-:Y:S04]  /*b1f0*/  STL.64 [R1+0xc90], R8 ;  /* 0x000c900801007387 */ /* 0x0001e80000100a00 */
[----:B------:R1:W-:Y:S01]  /*b200*/  STL.64 [R1+0xc80], R10 ;  /* 0x000c800a01007387 */ /* 0x0003e20000100a00 */
[----:B------:R-:W-:-:S03]  /*b210*/  IMAD R16, R0, 0x4, R17 ;  /* 0x0000000400107824 */ /* 0x000fc600078e0211 */
[----:B------:R2:W-:Y:S01]  /*b220*/  STL.64 [R1+0xc88], R12 ;  /* 0x000c880c01007387 */ /* 0x0005e20000100a00 */
[----:B------:R-:W-:Y:S01]  /*b230*/  IMAD.MOV.U32 R14, RZ, RZ, R29 ;  /* 0x000000ffff0e7224 */ /* 0x000fe200078e001d */
[----:B------:R-:W-:Y:S02]  /*b240*/  LEA R24, R0, R16, 0x2 ;  /* 0x0000001000187211 */ /* 0x000fe400078e10ff */
[-C--:B0-----:R-:W-:Y:S01]  /*b250*/  LEA R8, P2, R21, R2.reuse, 0x1 ;  /* 0x0000000215087211 */ /* 0x081fe200078408ff */
[----:B-1----:R-:W-:Y:S01]  /*b260*/  IMAD.MOV.U32 R10, RZ, RZ, R26 ;  /* 0x000000ffff0a7224 */ /* 0x002fe200078e001a */
[-C--:B------:R-:W-:Y:S02]  /*b270*/  LEA R26, P0, R15, R2.reuse, 0x1 ;  /* 0x000000020f1a7211 */ /* 0x080fe400078008ff */
[----:B--2---:R-:W-:Y:S02]  /*b280*/  LEA R12, P1, R19, R2, 0x1 ;  /* 0x00000002130c7211 */ /* 0x004fe400078208ff */
[----:B------:R-:W-:-:S05]  /*b290*/  LEA.HI.X.SX32 R27, R15, R3, 0x1, P0 ;  /* 0x000000030f1b7211 */ /* 0x000fca00000f0eff */
[----:B------:R0:W-:Y:S04]  /*b2a0*/  STL.64 [R1+0xc78], R26 ;  /* 0x000c781a01007387 */ /* 0x0001e80000100a00 */
[----:B0-----:R-:W2:Y:S01]  /*b2b0*/  LDL.LU.64 R26, [R1+0x11a0] ;  /* 0x0011a000011a7983 */ /* 0x001ea20000300a00 */
[-C--:B------:R-:W-:Y:S01]  /*b2c0*/  LEA.HI.X.SX32 R13, R19, R3.reuse, 0x1, P1 ;  /* 0x00000003130d7211 */ /* 0x080fe200008f0eff */
[----:B------:R-:W-:Y:S01]  /*b2d0*/  IMAD R4, R0, 0x4, R24 ;  /* 0x0000000400047824 */ /* 0x000fe200078e0218 */
[----:B------:R-:W-:-:S03]  /*b2e0*/  LEA.HI.X.SX32 R9, R21, R3, 0x1, P2 ;  /* 0x0000000315097211 */ /* 0x000fc600010f0eff */
[----:B------:R0:W-:Y:S01]  /*b2f0*/  STL.64 [R1+0xc70], R12 ;  /* 0x000c700c01007387 */ /* 0x0001e20000100a00 */
[----:B------:R-:W-:-:S03]  /*b300*/  LEA R4, R0, R4, 0x2 ;  /* 0x0000000400047211 */ /* 0x000fc600078e10ff */
[----:B------:R1:W-:Y:S01]  /*b310*/  STL.64 [R1+0xc68], R8 ;  /* 0x000c680801007387 */ /* 0x0003e20000100a00 */
[-C--:B0-----:R-:W-:Y:S02]  /*b320*/  LEA R12, P2, R22, R2.reuse, 0x1 ;  /* 0x00000002160c7211 */ /* 0x081fe400078408ff */
[----:B-1----:R-:W-:-:S04]  /*b330*/  LEA R8, P0, R18, R2, 0x1 ;  /* 0x0000000212087211 */ /* 0x002fc800078008ff */
[-C--:B------:R-:W-:Y:S02]  /*b340*/  LEA.HI.X.SX32 R9, R18, R3.reuse, 0x1, P0 ;  /* 0x0000000312097211 */ /* 0x080fe400000f0eff */
[----:B------:R-:W-:-:S03]  /*b350*/  LEA.HI.X.SX32 R13, R22, R3, 0x1, P2 ;  /* 0x00000003160d7211 */ /* 0x000fc600010f0eff */
[----:B------:R0:W-:Y:S04]  /*b360*/  STL.64 [R1+0xc60], R8 ;  /* 0x000c600801007387 */ /* 0x0001e80000100a00 */
[----:B0-----:R-:W3:Y:S04]  /*b370*/  LDL.LU.64 R8, [R1+0x1198] ;  /* 0x0011980001087983 */ /* 0x001ee80000300a00 */
[----:B------:R0:W-:Y:S01]  /*b380*/  STL.64 [R1+0x1160], R16 ;  /* 0x0011601001007387 */ /* 0x0001e20000100a00 */
[----:B------:R-:W-:-:S04]  /*b390*/  IMAD R18, R0, 0x4, R4 ;  /* 0x0000000400127824 */ /* 0x000fc800078e0204 */
[C---:B------:R-:W-:Y:S01]  /*b3a0*/  IMAD R4, R0.reuse, 0x4, R18 ;  /* 0x0000000400047824 */ /* 0x040fe200078e0212 */
[----:B------:R-:W-:Y:S02]  /*b3b0*/  MOV R21, R7 ;  /* 0x0000000700157202 */ /* 0x000fe40000000f00 */
[----:B0-----:R-:W-:Y:S01]  /*b3c0*/  LEA R16, P2, R23, R2, 0x1 ;  /* 0x0000000217107211 */ /* 0x001fe200078408ff */
[----:B------:R-:W-:-:S03]  /*b3d0*/  IMAD R15, R0, 0x4, R4 ;  /* 0x00000004000f7824 */ /* 0x000fc600078e0204 */
[----:B------:R-:W-:Y:S02]  /*b3e0*/  LEA.HI.X.SX32 R17, R23, R3, 0x1, P2 ;  /* 0x0000000317117211 */ /* 0x000fe400010f0eff */
[----:B--2---:R-:W-:-:S04]  /*b3f0*/  LEA R28, P1, R27, R2, 0x1 ;  /* 0x000000021b1c7211 */ /* 0x004fc800078208ff */
[----:B------:R-:W-:-:S05]  /*b400*/  LEA.HI.X.SX32 R29, R27, R3, 0x1, P1 ;  /* 0x000000031b1d7211 */ /* 0x000fca00008f0eff */
[----:B------:R-:W-:Y:S04]  /*b410*/  STL.64 [R1+0xc58], R28 ;  /* 0x000c581c01007387 */ /* 0x000fe80000100a00 */
[----:B------:R0:W-:Y:S02]  /*b420*/  STL.64 [R1+0xc50], R12 ;  /* 0x000c500c01007387 */ /* 0x0001e40000100a00 */
[----:B0-----:R-:W-:-:S04]  /*b430*/  LEA R12, P0, R26, R2, 0x1 ;  /* 0x000000021a0c7211 */ /* 0x001fc800078008ff */
[----:B------:R-:W-:-:S05]  /*b440*/  LEA.HI.X.SX32 R13, R26, R3, 0x1, P0 ;  /* 0x000000031a0d7211 */ /* 0x000fca00000f0eff */
[----:B------:R0:W-:Y:S02]  /*b450*/  STL.64 [R1+0xc48], R12 ;  /* 0x000c480c01007387 */ /* 0x0001e40000100a00 */
[C---:B0-----:R-:W-:Y:S02]  /*b460*/  LEA R12, R0.reuse, R6, 0x2 ;  /* 0x00000006000c7211 */ /* 0x041fe400078e10ff */
[----:B------:R-:W2:Y:S03]  /*b470*/  LDL.LU R13, [R1+0x1190] ;  /* 0x00119000010d7983 */ /* 0x000ea60000300800 */
[----:B------:R-:W-:-:S04]  /*b480*/  IMAD R12, R0, 0x4, R12 ;  /* 0x00000004000c7824 */ /* 0x000fc800078e020c */
[----:B------:R-:W-:Y:S01]  /*b490*/  IMAD R12, R0, 0x4, R12 ;  /* 0x00000004000c7824 */ /* 0x000fe200078e020c */
[----:B------:R-:W-:-:S04]  /*b4a0*/  LEA R28, P1, R25, R2, 0x1 ;  /* 0x00000002191c7211 */ /* 0x000fc800078208ff */
[----:B------:R-:W-:Y:S02]  /*b4b0*/  LEA R12, R0, R12, 0x2 ;  /* 0x0000000c000c7211 */ /* 0x000fe400078e10ff */
[----:B------:R-:W-:-:S03]  /*b4c0*/  LEA.HI.X.SX32 R29, R25, R3, 0x1, P1 ;  /* 0x00000003191d7211 */ /* 0x000fc600008f0eff */
[----:B------:R-:W-:Y:S02]  /*b4d0*/  IMAD.MOV.U32 R11, RZ, RZ, R12 ;  /* 0x000000ffff0b7224 */ /* 0x000fe400078e000c */
[----:B------:R-:W-:Y:S01]  /*b4e0*/  IMAD.MOV.U32 R12, RZ, RZ, R6 ;  /* 0x000000ffff0c7224 */ /* 0x000fe200078e0006 */
[CC--:B------:R-:W-:Y:S01]  /*b4f0*/  LEA R6, P0, R20.reuse, R2.reuse, 0x1 ;  /* 0x0000000214067211 */ /* 0x0c0fe200078008ff */
[----:B------:R0:W-:Y:S03]  /*b500*/  STL.64 [R1+0xc40], R28 ;  /* 0x000c401c01007387 */ /* 0x0001e60000100a00 */
[----:B------:R-:W-:Y:S01]  /*b510*/  LEA.HI.X.SX32 R7, R20, R3, 0x1, P0 ;  /* 0x0000000314077211 */ /* 0x000fe200000f0eff */
[----:B0-----:R-:W4:Y:S04]  /*b520*/  LDL.LU.64 R28, [R1+0x1188] ;  /* 0x00118800011c7983 */ /* 0x001f280000300a00 */
[----:B------:R-:W-:Y:S04]  /*b530*/  STL [R1+0x18], R4 ;  /* 0x0000180401007387 */ /* 0x000fe80000100800 */
[----:B------:R-:W-:Y:S04]  /*b540*/  STL.64 [R1+0xc38], R16 ;  /* 0x000c381001007387 */ /* 0x000fe80000100a00 */
[----:B------:R-:W-:Y:S04]  /*b550*/  STL [R1+0x4], R15 ;  /* 0x0000040f01007387 */ /* 0x000fe80000100800 */
[----:B------:R0:W-:Y:S04]  /*b560*/  STL.64 [R1+0xc30], R6 ;  /* 0x000c300601007387 */ /* 0x0001e80000100a00 */
[----:B0-----:R-:W5:Y:S01]  /*b570*/  LDL.LU.64 R6, [R1+0x1180] ;  /* 0x0011800001067983 */ /* 0x001f620000300a00 */
[----:B---3--:R-:W-:Y:S01]  /*b580*/  IMAD R4, R0, 0x4, R8 ;  /* 0x0000000400047824 */ /* 0x008fe200078e0208 */
[----:B------:R-:W-:-:S03]  /*b590*/  LEA R22, P1, R5, R2, 0x1 ;  /* 0x0000000205167211 */ /* 0x000fc600078208ff */
[----:B------:R-:W-:Y:S01]  /*b5a0*/  IMAD.MOV.U32 R26, RZ, RZ, R4 ;  /* 0x000000ffff1a7224 */ /* 0x000fe200078e0004 */
[----:B------:R-:W-:Y:S02]  /*b5b0*/  LEA.HI.X.SX32 R23, R5, R3, 0x1, P1 ;  /* 0x0000000305177211 */ /* 0x000fe400008f0eff */
[----:B--2---:R-:W-:-:S04]  /*b5c0*/  LEA R16, P2, R13, R2, 0x1 ;  /* 0x000000020d107211 */ /* 0x004fc800078408ff */
[----:B------:R-:W-:-:S05]  /*b5d0*/  LEA.HI.X.SX32 R17, R13, R3, 0x1, P2 ;  /* 0x000000030d117211 */ /* 0x000fca00010f0eff */
[----:B------:R0:W-:Y:S04]  /*b5e0*/  STL.64 [R1+0xc20], R16 ;  /* 0x000c201001007387 */ /* 0x0001e80000100a00 */
[----:B------:R-:W-:Y:S01]  /*b5f0*/  STL.64 [R1+0xc28], R22 ;  /* 0x000c281601007387 */ /* 0x000fe20000100a00 */
[----:B0-----:R-:W-:Y:S02]  /*b600*/  IMAD.MOV.U32 R16, RZ, RZ, R14 ;  /* 0x000000ffff107224 */ /* 0x001fe400078e000e */
[----:B----4-:R-:W-:Y:S01]  /*b610*/  IMAD R4, R0, 0x4, R28 ;  /* 0x0000000400047824 */ /* 0x010fe200078e021c */
[----:B------:R-:W-:Y:S01]  /*b620*/  MOV R25, R28 ;  /* 0x0000001c00197202 */ /* 0x000fe20000000f00 */
[----:B------:R-:W-:-:S05]  /*b630*/  IMAD.MOV.U32 R17, RZ, RZ, R29 ;  /* 0x000000ffff117224 */ /* 0x000fca00078e001d */
[----:B------:R-:W-:Y:S01]  /*b640*/  STL.64 [R1+0x1170], R16 ;  /* 0x0011701001007387 */ /* 0x000fe20000100a00 */
[----:B-----5:R-:W-:-:S04]  /*b650*/  LEA R28, P0, R6, R2, 0x1 ;  /* 0x00000002061c7211 */ /* 0x020fc800078008ff */
[----:B------:R-:W-:-:S05]  /*b660*/  LEA.HI.X.SX32 R29, R6, R3, 0x1, P0 ;  /* 0x00000003061d7211 */ /* 0x000fca00000f0eff */
[----:B------:R0:W-:Y:S04]  /*b670*/  STL.64 [R1+0xc18], R28 ;  /* 0x000c181c01007387 */ /* 0x0001e80000100a00 */
[----:B0-----:R-:W2:Y:S01]  /*b680*/  LDL.LU.64 R28, [R1+0x1178] ;  /* 0x00117800011c7983 */ /* 0x001ea20000300a00 */
[CC--:B------:R-:W-:Y:S02]  /*b690*/  LEA R22, P1, R7.reuse, R2.reuse, 0x1 ;  /* 0x0000000207167211 */ /* 0x0c0fe400078208ff */
[C---:B------:R-:W-:Y:S01]  /*b6a0*/  LEA R14, R0.reuse, R9, 0x2 ;  /* 0x00000009000e7211 */ /* 0x040fe200078e10ff */
[----:B------:R-:W-:Y:S01]  /*b6b0*/  IMAD R19, R0, 0x4, R9 ;  /* 0x0000000400137824 */ /* 0x000fe200078e0209 */
[----:B------:R-:W-:Y:S02]  /*b6c0*/  LEA.HI.X.SX32 R23, R7, R3, 0x1, P1 ;  /* 0x0000000307177211 */ /* 0x000fe400008f0eff */
[----:B------:R-:W-:Y:S01]  /*b6d0*/  LEA R16, P2, R8, R2, 0x1 ;  /* 0x0000000208107211 */ /* 0x000fe200078408ff */
[C---:B------:R-:W-:Y:S01]  /*b6e0*/  IMAD R14, R0.reuse, 0x4, R14 ;  /* 0x00000004000e7824 */ /* 0x040fe200078e020e */
[----:B------:R-:W-:Y:S01]  /*b6f0*/  LEA R27, R0, R15, 0x2 ;  /* 0x0000000f001b7211 */ /* 0x000fe200078e10ff */
[----:B------:R0:W-:Y:S01]  /*b700*/  STL.64 [R1+0xc10], R22 ;  /* 0x000c101601007387 */ /* 0x0001e20000100a00 */
[----:B------:R-:W-:-:S02]  /*b710*/  LEA.HI.X.SX32 R17, R8, R3, 0x1, P2 ;  /* 0x0000000308117211 */ /* 0x000fc400010f0eff */
[----:B------:R-:W-:Y:S01]  /*b720*/  MOV R15, R4 ;  /* 0x00000004000f7202 */ /* 0x000fe20000000f00 */
[C---:B------:R-:W-:Y:S01]  /*b730*/  IMAD R4, R0.reuse, 0x4, R27 ;  /* 0x0000000400047824 */ /* 0x040fe200078e021b */
[----:B0-----:R-:W-:Y:S01]  /*b740*/  MOV R23, R19 ;  /* 0x0000001300177202 */ /* 0x001fe20000000f00 */
[----:B------:R-:W-:Y:S02]  /*b750*/  IMAD.MOV.U32 R19, RZ, RZ, R14 ;  /* 0x000000ffff137224 */ /* 0x000fe400078e000e */
[----:B------:R-:W-:-:S03]  /*b760*/  IMAD R5, R0, 0x4, R4 ;  /* 0x0000000400057824 */ /* 0x000fc600078e0204 */
[----:B------:R-:W-:Y:S04]  /*b770*/  STL.64 [R1+0x1168], R18 ;  /* 0x0011681201007387 */ /* 0x000fe80000100a00 */
[----:B------:R0:W-:Y:S04]  /*b780*/  STL.64 [R1+0xc08], R16 ;  /* 0x000c081001007387 */ /* 0x0001e80000100a00 */
[----:B------:R-:W3:Y:S01]  /*b790*/  LDL.LU R13, [R1+0x2c] ;  /* 0x00002c00010d7983 */ /* 0x000ee20000300800 */
[----:B0-----:R-:W-:-:S03]  /*b7a0*/  LEA R16, P0, R26, R2, 0x1 ;  /* 0x000000021a107211 */ /* 0x001fc600078008ff */
[----:B------:R0:W-:Y:S01]  /*b7b0*/  STL.64 [R1+0x1150], R4 ;  /* 0x0011500401007387 */ /* 0x0001e20000100a00 */
[----:B------:R-:W-:-:S03]  /*b7c0*/  LEA.HI.X.SX32 R17, R26, R3, 0x1, P0 ;  /* 0x000000031a117211 */ /* 0x000fc600000f0eff */
[----:B0-----:R-:W4:Y:S04]  /*b7d0*/  LDL.LU R4, [R1+0x14] ;  /* 0x0000140001047983 */ /* 0x001f280000300800 */
[----:B------:R0:W-:Y:S01]  /*b7e0*/  STL.64 [R1+0xc00], R16 ;  /* 0x000c001001007387 */ /* 0x0001e20000100a00 */
[C---:B------:R-:W-:Y:S01]  /*b7f0*/  LEA R6, R0.reuse, R5, 0x2 ;  /* 0x0000000500067211 */ /* 0x040fe200078e10ff */
[C-C-:B------:R-:W-:Y:S02]  /*b800*/  IMAD R14, R0.reuse, 0x4, R9.reuse ;  /* 0x00000004000e7824 */ /* 0x140fe400078e0209 */
[----:B0-----:R-:W5:Y:S01]  /*b810*/  LDL.LU.64 R16, [R1+0x1170] ;  /* 0x0011700001107983 */ /* 0x001f620000300a00 */
[--C-:B------:R-:W-:Y:S02]  /*b820*/  IMAD R22, R0, 0x4, R9.reuse ;  /* 0x0000000400167824 */ /* 0x100fe400078e0209 */
[----:B------:R-:W-:Y:S01]  /*b830*/  IMAD.MOV.U32 R5, RZ, RZ, R9 ;  /* 0x000000ffff057224 */ /* 0x000fe200078e0009 */
[----:B--2---:R-:W-:-:S02]  /*b840*/  LEA R18, P1, R29, R2, 0x1 ;  /* 0x000000021d127211 */ /* 0x004fc400078208ff */
[C---:B------:R-:W-:Y:S02]  /*b850*/  LEA R8, P2, R28.reuse, R2, 0x1 ;  /* 0x000000021c087211 */ /* 0x040fe400078408ff */
[-C--:B------:R-:W-:Y:S02]  /*b860*/  LEA.HI.X.SX32 R19, R29, R3.reuse, 0x1, P1 ;  /* 0x000000031d137211 */ /* 0x080fe400008f0eff */
[----:B------:R-:W-:-:S03]  /*b870*/  LEA.HI.X.SX32 R9, R28, R3, 0x1, P2 ;  /* 0x000000031c097211 */ /* 0x000fc600010f0eff */
[----:B------:R-:W-:Y:S04]  /*b880*/  STL.64 [R1+0xbf8], R18 ;  /* 0x000bf81201007387 */ /* 0x000fe80000100a00 */
[----:B------:R-:W2:Y:S01]  /*b890*/  LDL.LU R28, [R1+0x30] ;  /* 0x00003000011c7983 */ /* 0x000ea20000300800 */
[----:B------:R-:W-:-:S03]  /*b8a0*/  IMAD R7, R0, 0x4, R6 ;  /* 0x0000000400077824 */ /* 0x000fc600078e0206 */
[----:B------:R-:W2:Y:S04]  /*b8b0*/  LDL.LU R20, [R1+0x24] ;  /* 0x0000240001147983 */ /* 0x000ea80000300800 */
[----:B------:R0:W-:Y:S04]  /*b8c0*/  STL.64 [R1+0xbf0], R8 ;  /* 0x000bf00801007387 */ /* 0x0001e80000100a00 */
[----:B------:R-:W-:Y:S04]  /*b8d0*/  STL [R1+0x1148], R7 ;  /* 0x0011480701007387 */ /* 0x000fe80000100800 */
[----:B------:R1:W-:Y:S01]  /*b8e0*/  STL [R1+0x1158], R6 ;  /* 0x0011580601007387 */ /* 0x0003e20000100800 */
[----:B0-----:R-:W-:Y:S01]  /*b8f0*/  IMAD R8, R0, 0x4, R7 ;  /* 0x0000000400087824 */ /* 0x001fe200078e0207 */
[----:B-1----:R-:W-:-:S04]  /*b900*/  LEA R6, P1, R25, R2, 0x1 ;  /* 0x0000000219067211 */ /* 0x002fc800078208ff */
[----:B------:R-:W-:Y:S02]  /*b910*/  LEA.HI.X.SX32 R7, R25, R3, 0x1, P1 ;  /* 0x0000000319077211 */ /* 0x000fe400008f0eff */
[----:B------:R-:W-:Y:S02]  /*b920*/  LEA R9, R0, R8, 0x2 ;  /* 0x0000000800097211 */ /* 0x000fe400078e10ff */
[----:B----4-:R-:W-:-:S04]  /*b930*/  LEA R18, P0, R4, R2, 0x1 ;  /* 0x0000000204127211 */ /* 0x010fc800078008ff */
[-C--:B------:R-:W-:Y:S01]  /*b940*/  LEA.HI.X.SX32 R19, R4, R3.reuse, 0x1, P0 ;  /* 0x0000000304137211 */ /* 0x080fe200000f0eff */
[----:B------:R-:W-:Y:S02]  /*b950*/  IMAD.MOV.U32 R4, RZ, RZ, R5 ;  /* 0x000000ffff047224 */ /* 0x000fe400078e0005 */
[----:B------:R-:W-:Y:S02]  /*b960*/  IMAD.MOV.U32 R5, RZ, RZ, R23 ;  /* 0x000000ffff057224 */ /* 0x000fe400078e0017 */
[----:B------:R0:W-:Y:S01]  /*b970*/  STL.64 [R1+0xbe8], R18 ;  /* 0x000be81201007387 */ /* 0x0001e20000100a00 */
[----:B-----5:R-:W-:Y:S02]  /*b980*/  MOV R29, R16 ;  /* 0x00000010001d7202 */ /* 0x020fe40000000f00 */
[C---:B------:R-:W-:Y:S01]  /*b990*/  LEA R16, P2, R15.reuse, R2, 0x1 ;  /* 0x000000020f107211 */ /* 0x040fe200078408ff */
[----:B------:R-:W-:Y:S01]  /*b9a0*/  IMAD.MOV.U32 R26, RZ, RZ, R17 ;  /* 0x000000ffff1a7224 */ /* 0x000fe200078e0011 */
[----:B0-----:R-:W4:Y:S02]  /*b9b0*/  LDL.LU.64 R18, [R1+0x1168] ;  /* 0x0011680001127983 */ /* 0x001f240000300a00 */
[----:B------:R-:W-:-:S02]  /*b9c0*/  LEA.HI.X.SX32 R17, R15, R3, 0x1, P2 ;  /* 0x000000030f117211 */ /* 0x000fc400010f0eff */
[----:B------:R-:W-:Y:S01]  /*b9d0*/  STL.64 [R1+0xbe0], R6 ;  /* 0x000be00601007387 */ /* 0x000fe20000100a00 */
[----:B------:R-:W-:-:S03]  /*b9e0*/  IMAD.MOV.U32 R25, RZ, RZ, R10 ;  /* 0x000000ffff197224 */ /* 0x000fc600078e000a */
[----:B------:R-:W5:Y:S01]  /*b9f0*/  LDL.LU R23, [R1+0x44] ;  /* 0x0000440001177983 */ /* 0x000f620000300800 */
[----:B------:R-:W-:-:S03]  /*ba00*/  IMAD R10, R0, 0x4, R9 ;  /* 0x00000004000a7824 */ /* 0x000fc600078e0209 */
[----:B------:R3:W-:Y:S04]  /*ba10*/  STL.64 [R1+0xbd8], R16 ;  /* 0x000bd81001007387 */ /* 0x0007e80000100a00 */
[----:B------:R2:W-:Y:S01]  /*ba20*/  STL.64 [R1+0x1140], R8 ;  /* 0x0011400801007387 */ /* 0x0005e20000100a00 */
[----:B------:R-:W-:Y:S02]  /*ba30*/  MOV R15, R11 ;  /* 0x0000000b000f7202 */ /* 0x000fe40000000f00 */
[----:B------:R-:W-:Y:S02]  /*ba40*/  LEA R11, R0, R10, 0x2 ;  /* 0x0000000a000b7211 */ /* 0x000fe400078e10ff */
[----:B---3--:R-:W-:-:S04]  /*ba50*/  LEA R16, P1, R13, R2, 0x1 ;  /* 0x000000020d107211 */ /* 0x008fc800078208ff */
[----:B------:R-:W-:Y:S02]  /*ba60*/  LEA.HI.X.SX32 R17, R13, R3, 0x1, P1 ;  /* 0x000000030d117211 */ /* 0x000fe400008f0eff */
[----:B------:R-:W-:-:S04]  /*ba70*/  LEA R6, P2, R12, R2, 0x1 ;  /* 0x000000020c067211 */ /* 0x000fc800078408ff */
[----:B------:R-:W-:Y:S01]  /*ba80*/  LEA.HI.X.SX32 R7, R12, R3, 0x1, P2 ;  /* 0x000000030c077211 */ /* 0x000fe200010f0eff */
[----:B------:R-:W-:Y:S01]  /*ba90*/  IMAD R12, R0, 0x4, R11 ;  /* 0x00000004000c7824 */ /* 0x000fe200078e020b */
[----:B--2---:R-:W-:-:S04]  /*baa0*/  LEA R8, P0, R28, R2, 0x1 ;  /* 0x000000021c087211 */ /* 0x004fc800078008ff */
[----:B------:R-:W-:Y:S02]  /*bab0*/  LEA.HI.X.SX32 R9, R28, R3, 0x1, P0 ;  /* 0x000000031c097211 */ /* 0x000fe400000f0eff */
[----:B------:R-:W2:Y:S04]  /*bac0*/  LDL.LU R28, [R1+0x5c] ;  /* 0x00005c00011c7983 */ /* 0x000ea80000300800 */
[----:B------:R-:W-:Y:S04]  /*bad0*/  STL.64 [R1+0xbd0], R8 ;  /* 0x000bd00801007387 */ /* 0x000fe80000100a00 */
[----:B------:R0:W-:Y:S04]  /*bae0*/  STL.64 [R1+0x1138], R10 ;  /* 0x0011380a01007387 */ /* 0x0001e80000100a00 */
[----:B------:R-:W-:Y:S04]  /*baf0*/  STL.64 [R1+0xbc8], R16 ;  /* 0x000bc81001007387 */ /* 0x000fe80000100a00 */
[----:B0-----:R-:W3:Y:S04]  /*bb00*/  LDL.LU R10, [R1+0x4c] ;  /* 0x00004c00010a7983 */ /* 0x001ee80000300800 */
[----:B------:R0:W-:Y:S04]  /*bb10*/  STL.64 [R1+0xbc0], R6 ;  /* 0x000bc00601007387 */ /* 0x0001e80000100a00 */
[----:B------:R-:W2:Y:S01]  /*bb20*/  LDL.LU R11, [R1+0x38] ;  /* 0x00003800010b7983 */ /* 0x000ea20000300800 */
[----:B0-----:R-:W-:-:S04]  /*bb30*/  LEA R6, P2, R20, R2, 0x1 ;  /* 0x0000000214067211 */ /* 0x001fc800078408ff */
[----:B------:R-:W-:Y:S02]  /*bb40*/  LEA.HI.X.SX32 R7, R20, R3, 0x1, P2 ;  /* 0x0000000314077211 */ /* 0x000fe400010f0eff */
[----:B---3--:R-:W-:-:S04]  /*bb50*/  LEA R16, P0, R10, R2, 0x1 ;  /* 0x000000020a107211 */ /* 0x008fc800078008ff */
[----:B------:R-:W-:-:S05]  /*bb60*/  LEA.HI.X.SX32 R17, R10, R3, 0x1, P0 ;  /* 0x000000030a117211 */ /* 0x000fca00000f0eff */
[----:B------:R0:W-:Y:S04]  /*bb70*/  STL.64 [R1+0xbb8], R16 ;  /* 0x000bb81001007387 */ /* 0x0001e80000100a00 */
[----:B0-----:R-:W3:Y:S01]  /*bb80*/  LDL.LU.64 R16, [R1+0x1160] ;  /* 0x0011600001107983 */ /* 0x001ee20000300a00 */
[----:B--2---:R-:W-:-:S04]  /*bb90*/  LEA R8, P1, R11, R2, 0x1 ;  /* 0x000000020b087211 */ /* 0x004fc800078208ff */
[----:B------:R-:W-:Y:S01]  /*bba0*/  LEA.HI.X.SX32 R9, R11, R3, 0x1, P1 ;  /* 0x000000030b097211 */ /* 0x000fe200008f0eff */
[----:B------:R-:W-:Y:S01]  /*bbb0*/  IMAD.MOV.U32 R11, RZ, RZ, R15 ;  /* 0x000000ffff0b7224 */ /* 0x000fe200078e000f */
[----:B------:R-:W-:-:S03]  /*bbc0*/  LEA R10, P0, R15, R2, 0x1 ;  /* 0x000000020f0a7211 */ /* 0x000fc600078008ff */
[----:B------:R5:W-:Y:S01]  /*bbd0*/  STL.64 [R1+0xbb0], R8 ;  /* 0x000bb00801007387 */ /* 0x000be20000100a00 */
[----:B------:R-:W-:-:S03]  /*bbe0*/  LEA.HI.X.SX32 R11, R11, R3, 0x1, P0 ;  /* 0x000000030b0b7211 */ /* 0x000fc600000f0eff */
[----:B------:R0:W-:Y:S01]  /*bbf0*/  STL.64 [R1+0xba8], R6 ;  /* 0x000ba80601007387 */ /* 0x0001e20000100a00 */
[-C--:B-----5:R-:W-:Y:S02]  /*bc00*/  LEA R8, P1, R23, R2.reuse, 0x1 ;  /* 0x0000000217087211 */ /* 0x0a0fe400078208ff */
[-C--:B0-----:R-:W-:Y:S02]  /*bc10*/  LEA R6, P2, R25, R2.reuse, 0x1 ;  /* 0x0000000219067211 */ /* 0x081fe400078408ff */
[-C--:B------:R-:W-:Y:S02]  /*bc20*/  LEA.HI.X.SX32 R9, R23, R3.reuse, 0x1, P1 ;  /* 0x0000000317097211 */ /* 0x080fe400008f0eff */
[----:B------:R-:W-:Y:S01]  /*bc30*/  LEA.HI.X.SX32 R7, R25, R3, 0x1, P2 ;  /* 0x0000000319077211 */ /* 0x000fe200010f0eff */
[----:B------:R-:W-:Y:S04]  /*bc40*/  STL.64 [R1+0xba0], R10 ;  /* 0x000ba00a01007387 */ /* 0x000fe80000100a00 */
[----:B------:R-:W-:Y:S04]  /*bc50*/  STL.64 [R1+0xb98], R8 ;  /* 0x000b980801007387 */ /* 0x000fe80000100a00 */
[----:B------:R0:W-:Y:S02]  /*bc60*/  STL.64 [R1+0xb90], R6 ;  /* 0x000b900601007387 */ /* 0x0001e40000100a00 */
[----:B0-----:R-:W-:-:S04]  /*bc70*/  LEA R6, P0, R28, R2, 0x1 ;  /* 0x000000021c067211 */ /* 0x001fc800078008ff */
[----:B------:R-:W-:-:S05]  /*bc80*/  LEA.HI.X.SX32 R7, R28, R3, 0x1, P0 ;  /* 0x000000031c077211 */ /* 0x000fca00000f0eff */
[----:B------:R0:W-:Y:S04]  /*bc90*/  STL.64 [R1+0xb88], R6 ;  /* 0x000b880601007387 */ /* 0x0001e80000100a00 */
[----:B0-----:R-:W2:Y:S04]  /*bca0*/  LDL.LU R6, [R1+0x1158] ;  /* 0x0011580001067983 */ /* 0x001ea80000300800 */
[----:B------:R-:W5:Y:S01]  /*bcb0*/  LDL.LU R7, [R1+0x18] ;  /* 0x0000180001077983 */ /* 0x000f620000300800 */
[C---:B------:R-:W-:Y:S01]  /*bcc0*/  LEA R14, R0.reuse, R14, 0x2 ;  /* 0x0000000e000e7211 */ /* 0x040fe200078e10ff */
[----:B------:R-:W-:-:S04]  /*bcd0*/  IMAD R13, R0, 0x4, R12 ;  /* 0x00000004000d7824 */ /* 0x000fc800078e020c */
[----:B------:R-:W-:-:S05]  /*bce0*/  IMAD R14, R0, 0x4, R14 ;  /* 0x00000004000e7824 */ /* 0x000fca00078e020e */
[----:B------:R-:W-:Y:S01]  /*bcf0*/  MOV R20, R14 ;  /* 0x0000000e00147202 */ /* 0x000fe20000000f00 */
[----:B------:R-:W-:Y:S01]  /*bd00*/  IMAD R14, R0, 0x4, R13 ;  /* 0x00000004000e7824 */ /* 0x000fe200078e020d */
[----:B------:R-:W-:-:S04]  /*bd10*/  LEA R10, P1, R29, R2, 0x1 ;  /* 0x000000021d0a7211 */ /* 0x000fc800078208ff */
[----:B------:R-:W-:Y:S02]  /*bd20*/  LEA R15, R0, R14, 0x2 ;  /* 0x0000000e000f7211 */ /* 0x000fe400078e10ff */
[C---:B------:R-:W-:Y:S02]  /*bd30*/  LEA R8, P2, R26.reuse, R2, 0x1 ;  /* 0x000000021a087211 */ /* 0x040fe400078408ff */
[-C--:B------:R-:W-:Y:S02]  /*bd40*/  LEA.HI.X.SX32 R11, R29, R3.reuse, 0x1, P1 ;  /* 0x000000031d0b7211 */ /* 0x080fe400008f0eff */
[----:B------:R-:W-:-:S03]  /*bd50*/  LEA.HI.X.SX32 R9, R26, R3, 0x1, P2 ;  /* 0x000000031a097211 */ /* 0x000fc600010f0eff */
[----:B------:R-:W-:Y:S01]  /*bd60*/  STL.64 [R1+0xb80], R10 ;  /* 0x000b800a01007387 */ /* 0x000fe20000100a00 */
[----:B----4-:R-:W-:-:S03]  /*bd70*/  IMAD.MOV.U32 R26, RZ, RZ, R18 ;  /* 0x000000ffff1a7224 */ /* 0x010fc600078e0012 */
[----:B------:R-:W4:Y:S04]  /*bd80*/  LDL.LU R28, [R1+0x4] ;  /* 0x00000400011c7983 */ /* 0x000f280000300800 */
[----:B------:R0:W-:Y:S01]  /*bd90*/  STL.64 [R1+0xb78], R8 ;  /* 0x000b780801007387 */ /* 0x0001e20000100a00 */
[----:B------:R-:W-:-:S05]  /*bda0*/  IMAD R22, R0, 0x4, R22 ;  /* 0x0000000400167824 */ /* 0x000fca00078e0216 */
[----:B------:R-:W-:Y:S02]  /*bdb0*/  LEA R22, R0, R22, 0x2 ;  /* 0x0000001600167211 */ /* 0x000fe400078e10ff */
[----:B0-----:R-:W-:-:S03]  /*bdc0*/  LEA R8, P2, R19, R2, 0x1 ;  /* 0x0000000213087211 */ /* 0x001fc600078408ff */
[C---:B------:R-:W-:Y:S01]  /*bdd0*/  IMAD R22, R0.reuse, 0x4, R22 ;  /* 0x0000000400167824 */ /* 0x040fe200078e0216 */
[----:B------:R-:W-:Y:S01]  /*bde0*/  LEA.HI.X.SX32 R9, R19, R3, 0x1, P2 ;  /* 0x0000000313097211 */ /* 0x000fe200010f0eff */
[----:B---3--:R-:W-:Y:S01]  /*bdf0*/  IMAD.MOV.U32 R25, RZ, RZ, R16 ;  /* 0x000000ffff197224 */ /* 0x008fe200078e0010 */
[----:B------:R-:W-:Y:S01]  /*be00*/  LEA R16, R0, R15, 0x2 ;  /* 0x0000000f00107211 */ /* 0x000fe200078e10ff */
[----:B------:R-:W-:-:S04]  /*be10*/  IMAD.MOV.U32 R23, RZ, RZ, R17 ;  /* 0x000000ffff177224 */ /* 0x000fc800078e0011 */
[----:B------:R-:W-:-:S05]  /*be20*/  IMAD R17, R0, 0x4, R16 ;  /* 0x0000000400117824 */ /* 0x000fca00078e0210 */
[----:B------:R0:W-:Y:S01]  /*be30*/  STL.64 [R1+0x1130], R16 ;  /* 0x0011301001007387 */ /* 0x0001e20000100a00 */
[----:B------:R-:W-:Y:S01]  /*be40*/  LEA R18, R0, R17, 0x2 ;  /* 0x0000001100127211 */ /* 0x000fe200078e10ff */
[----:B0-----:R-:W-:Y:S02]  /*be50*/  IMAD.MOV.U32 R16, RZ, RZ, R4 ;  /* 0x000000ffff107224 */ /* 0x001fe400078e0004 */
[----:B------:R-:W-:-:S03]  /*be60*/  IMAD.MOV.U32 R17, RZ, RZ, R5 ;  /* 0x000000ffff117224 */ /* 0x000fc600078e0005 */
[CC--:B------:R-:W-:Y:S02]  /*be70*/  LEA R4, P0, R16.reuse, R2.reuse, 0x1 ;  /* 0x0000000210047211 */ /* 0x0c0fe400078008ff */
[CC--:B------:R-:W-:Y:S02]  /*be80*/  LEA R10, P1, R17.reuse, R2.reuse, 0x1 ;  /* 0x00000002110a7211 */ /* 0x0c0fe400078208ff */
[-C--:B------:R-:W-:Y:S02]  /*be90*/  LEA.HI.X.SX32 R5, R16, R3.reuse, 0x1, P0 ;  /* 0x0000000310057211 */ /* 0x080fe400000f0eff */
[----:B------:R-:W-:Y:S01]  /*bea0*/  LEA.HI.X.SX32 R11, R17, R3, 0x1, P1 ;  /* 0x00000003110b7211 */ /* 0x000fe200008f0eff */
[----:B------:R-:W-:Y:S02]  /*beb0*/  IMAD.MOV.U32 R17, RZ, RZ, R20 ;  /* 0x000000ffff117224 */ /* 0x000fe400078e0014 */
[----:B------:R0:W-:Y:S01]  /*bec0*/  STL.64 [R1+0xb70], R4 ;  /* 0x000b700401007387 */ /* 0x0001e20000100a00 */
[----:B------:R-:W-:-:S02]  /*bed0*/  LEA R16, P0, R20, R2, 0x1 ;  /* 0x0000000214107211 */ /* 0x000fc400078008ff */
[C---:B------:R-:W-:Y:S02]  /*bee0*/  LEA R29, R0.reuse, R18, 0x2 ;  /* 0x00000012001d7211 */ /* 0x040fe400078e10ff */
[----:B------:R-:W-:Y:S01]  /*bef0*/  LEA.HI.X.SX32 R17, R17, R3, 0x1, P0 ;  /* 0x0000000311117211 */ /* 0x000fe200000f0eff */
[----:B0-----:R-:W3:Y:S04]  /*bf00*/  LDL.LU.64 R4, [R1+0x1150] ;  /* 0x0011500001047983 */ /* 0x001ee80000300a00 */
[----:B------:R0:W-:Y:S04]  /*bf10*/  STL.64 [R1+0xb68], R10 ;  /* 0x000b680a01007387 */ /* 0x0001e80000100a00 */
[----:B------:R1:W-:Y:S01]  /*bf20*/  STL.64 [R1+0xb60], R8 ;  /* 0x000b600801007387 */ /* 0x0003e20000100a00 */
[----:B------:R-:W-:Y:S01]  /*bf30*/  IMAD R19, R0, 0x4, R29 ;  /* 0x0000000400137824 */ /* 0x000fe200078e021d */
[----:B0-----:R-:W-:-:S02]  /*bf40*/  LEA R10, P1, R22, R2, 0x1 ;  /* 0x00000002160a7211 */ /* 0x001fc400078208ff */
[C---:B-1----:R-:W-:Y:S02]  /*bf50*/  LEA R8, P2, R21.reuse, R2, 0x1 ;  /* 0x0000000215087211 */ /* 0x042fe400078408ff */
[-C--:B------:R-:W-:Y:S02]  /*bf60*/  LEA.HI.X.SX32 R11, R22, R3.reuse, 0x1, P1 ;  /* 0x00000003160b7211 */ /* 0x080fe400008f0eff */
[----:B------:R-:W-:Y:S01]  /*bf70*/  LEA.HI.X.SX32 R9, R21, R3, 0x1, P2 ;  /* 0x0000000315097211 */ /* 0x000fe200010f0eff */
[----:B------:R0:W-:Y:S01]  /*bf80*/  STL.64 [R1+0xb58], R16 ;  /* 0x000b581001007387 */ /* 0x0001e20000100a00 */
[----:B------:R-:W-:-:S03]  /*bf90*/  LEA R20, R0, R19, 0x2 ;  /* 0x0000001300147211 */ /* 0x000fc600078e10ff */
[----:B------:R-:W-:Y:S04]  /*bfa0*/  STL.64 [R1+0xb50], R10 ;  /* 0x000b500a01007387 */ /* 0x000fe80000100a00 */
[----:B------:R1:W-:Y:S01]  /*bfb0*/  STL.64 [R1+0xb48], R8 ;  /* 0x000b480801007387 */ /* 0x0003e20000100a00 */
[----:B------:R-:W-:Y:S01]  /*bfc0*/  IMAD R21, R0, 0x4, R20 ;  /* 0x0000000400157824 */ /* 0x000fe200078e0214 */
[-C--:B0-----:R-:W-:Y:S02]  /*bfd0*/  LEA R16, P0, R23, R2.reuse, 0x1 ;  /* 0x0000000217107211 */ /* 0x081fe400078008ff */
[----:B-1----:R-:W-:-:S04]  /*bfe0*/  LEA R8, P1, R25, R2, 0x1 ;  /* 0x0000000219087211 */ /* 0x002fc800078208ff */
[-C--:B------:R-:W-:Y:S02]  /*bff0*/  LEA.HI.X.SX32 R9, R25, R3.reuse, 0x1, P1 ;  /* 0x0000000319097211 */ /* 0x080fe400008f0eff */
[-C--:B------:R-:W-:Y:S01]  /*c000*/  LEA.HI.X.SX32 R17, R23, R3.reuse, 0x1, P0 ;  /* 0x0000000317117211 */ /* 0x080fe200000f0eff */
[----:B------:R-:W-:Y:S01]  /*c010*/  IMAD R22, R0, 0x4, R21 ;  /* 0x0000000400167824 */ /* 0x000fe200078e0215 */
[----:B------:R-:W-:Y:S01]  /*c020*/  LEA R10, P2, R24, R2, 0x1 ;  /* 0x00000002180a7211 */ /* 0x000fe200078408ff */
[----:B------:R0:W-:Y:S01]  /*c030*/  STL.64 [R1+0xb38], R8 ;  /* 0x000b380801007387 */ /* 0x0001e20000100a00 */
[----:B------:R-:W-:Y:S02]  /*c040*/  LEA R25, R0, R24, 0x2 ;  /* 0x0000001800197211 */ /* 0x000fe400078e10ff */
[----:B------:R-:W-:Y:S01]  /*c050*/  LEA.HI.X.SX32 R11, R24, R3, 0x1, P2 ;  /* 0x00000003180b7211 */ /* 0x000fe200010f0eff */
[----:B------:R1:W-:Y:S01]  /*c060*/  STL.64 [R1+0xb40], R16 ;  /* 0x000b401001007387 */ /* 0x0003e20000100a00 */
[C---:B------:R-:W-:Y:S01]  /*c070*/  LEA R23, R0.reuse, R22, 0x2 ;  /* 0x0000001600177211 */ /* 0x040fe200078e10ff */
[----:B------:R-:W-:-:S02]  /*c080*/  IMAD R25, R0, 0x4, R25 ;  /* 0x0000000400197824 */ /* 0x000fc400078e0219 */
[----:B0-----:R-:W-:Y:S01]  /*c090*/  IMAD R9, R0, 0x4, R24 ;  /* 0x0000000400097824 */ /* 0x001fe200078e0218 */
[----:B------:R-:W-:-:S03]  /*c0a0*/  LEA R8, P2, R26, R2, 0x1 ;  /* 0x000000021a087211 */ /* 0x000fc600078408ff */
[----:B-1----:R-:W-:Y:S01]  /*c0b0*/  IMAD.MOV.U32 R17, RZ, RZ, R9 ;  /* 0x000000ffff117224 */ /* 0x002fe200078e0009 */
[-C--:B------:R-:W-:Y:S01]  /*c0c0*/  LEA R16, P0, R9, R2.reuse, 0x1 ;  /* 0x0000000209107211 */ /* 0x080fe200078008ff */
[----:B------:R0:W-:Y:S01]  /*c0d0*/  STL.64 [R1+0xb30], R10 ;  /* 0x000b300a01007387 */ /* 0x0001e20000100a00 */
[----:B------:R-:W-:Y:S01]  /*c0e0*/  IMAD R24, R0, 0x4, R23 ;  /* 0x0000000400187824 */ /* 0x000fe200078e0217 */
[-C--:B------:R-:W-:Y:S02]  /*c0f0*/  LEA.HI.X.SX32 R9, R26, R3.reuse, 0x1, P2 ;  /* 0x000000031a097211 */ /* 0x080fe400010f0eff */
[----:B------:R-:W-:Y:S02]  /*c100*/  LEA.HI.X.SX32 R17, R17, R3, 0x1, P0 ;  /* 0x0000000311117211 */ /* 0x000fe400000f0eff */
[----:B0-----:R-:W-:-:S03]  /*c110*/  LEA R10, P1, R25, R2, 0x1 ;  /* 0x00000002190a7211 */ /* 0x001fc600078208ff */
[----:B------:R-:W-:Y:S01]  /*c120*/  STL.64 [R1+0xb28], R16 ;  /* 0x000b281001007387 */ /* 0x000fe20000100a00 */
[----:B------:R-:W-:-:S03]  /*c130*/  LEA.HI.X.SX32 R11, R25, R3, 0x1, P1 ;  /* 0x00000003190b7211 */ /* 0x000fc600008f0eff */
[----:B------:R5:W-:Y:S01]  /*c140*/  STL.64 [R1+0xb18], R8 ;  /* 0x000b180801007387 */ /* 0x000be20000100a00 */
[----:B------:R-:W-:-:S03]  /*c150*/  LEA R25, R0, R24, 0x2 ;  /* 0x0000001800197211 */ /* 0x000fc600078e10ff */
[----:B------:R0:W-:Y:S04]  /*c160*/  STL.64 [R1+0xb20], R10 ;  /* 0x000b200a01007387 */ /* 0x0001e80000100a00 */
[----:B------:R-:W-:Y:S01]  /*c170*/  STL.64 [R1+0x1128], R24 ;  /* 0x0011281801007387 */ /* 0x000fe20000100a00 */
[----:B-----5:R-:W-:-:S04]  /*c180*/  LEA R8, P0, R7, R2, 0x1 ;  /* 0x0000000207087211 */ /* 0x020fc800078008ff */
[-C--:B------:R-:W-:Y:S02]  /*c190*/  LEA.HI.X.SX32 R9, R7, R3.reuse, 0x1, P0 ;  /* 0x0000000307097211 */ /* 0x080fe400000f0eff */
[----:B------:R-:W5:Y:S01]  /*c1a0*/  LDL.LU R7, [R1+0x1148] ;  /* 0x0011480001077983 */ /* 0x000f620000300800 */
[CC--:B----4-:R-:W-:Y:S02]  /*c1b0*/  LEA R16, P1, R28.reuse, R2.reuse, 0x1 ;  /* 0x000000021c107211 */ /* 0x0d0fe400078208ff */
[C---:B0-----:R-:W-:Y:S02]  /*c1c0*/  LEA R10, P2, R27.reuse, R2, 0x1 ;  /* 0x000000021b0a7211 */ /* 0x041fe400078408ff */
[-C--:B------:R-:W-:Y:S02]  /*c1d0*/  LEA.HI.X.SX32 R17, R28, R3.reuse, 0x1, P1 ;  /* 0x000000031c117211 */ /* 0x080fe400008f0eff */
[----:B------:R-:W-:Y:S01]  /*c1e0*/  LEA.HI.X.SX32 R11, R27, R3, 0x1, P2 ;  /* 0x000000031b0b7211 */ /* 0x000fe200010f0eff */
[----:B------:R0:W-:Y:S01]  /*c1f0*/  STL.64 [R1+0xb10], R8 ;  /* 0x000b100801007387 */ /* 0x0001e20000100a00 */
[----:B------:R-:W-:-:S03]  /*c200*/  IMAD R26, R0, 0x4, R25 ;  /* 0x00000004001a7824 */ /* 0x000fc600078e0219 */
[----:B0-----:R-:W4:Y:S04]  /*c210*/  LDL.LU.64 R8, [R1+0x1140] ;  /* 0x0011400001087983 */ /* 0x001f280000300a00 */
[----:B------:R-:W-:Y:S04]  /*c220*/  STL.64 [R1+0xb08], R16 ;  /* 0x000b081001007387 */ /* 0x000fe80000100a00 */
[----:B------:R2:W-:Y:S02]  /*c230*/  STL.64 [R1+0xb00], R10 ;  /* 0x000b000a01007387 */ /* 0x0005e40000100a00 */
[----:B--2---:R-:W-:-:S04]  /*c240*/  LEA R10, P2, R6, R2, 0x1 ;  /* 0x00000002060a7211 */ /* 0x004fc800078408ff */
[----:B------:R-:W-:Y:S02]  /*c250*/  LEA.HI.X.SX32 R11, R6, R3, 0x1, P2 ;  /* 0x00000003060b7211 */ /* 0x000fe400010f0eff */
[----:B---3--:R-:W-:-:S04]  /*c260*/  LEA R24, P0, R4, R2, 0x1 ;  /* 0x0000000204187211 */ /* 0x008fc800078008ff */
[----:B------:R-:W-:Y:S02]  /*c270*/  LEA.HI.X.SX32 R25, R4, R3, 0x1, P0 ;  /* 0x0000000304197211 */ /* 0x000fe400000f0eff */
[----:B------:R-:W-:-:S03]  /*c280*/  LEA R16, P1, R5, R2, 0x1 ;  /* 0x0000000205107211 */ /* 0x000fc600078208ff */
[----:B------:R-:W-:Y:S04]  /*c290*/  STL.64 [R1+0xaf8], R24 ;  /* 0x000af81801007387 */ /* 0x000fe80000100a00 */
[----:B------:R5:W-:Y:S01]  /*c2a0*/  STL.64 [R1+0xae8], R10 ;  /* 0x000ae80a01007387 */ /* 0x000be20000100a00 */
[----:B------:R-:W-:-:S05]  /*c2b0*/  LEA.HI.X.SX32 R17, R5, R3, 0x1, P1 ;  /* 0x0000000305117211 */ /* 0x000fca00008f0eff */
[----:B------:R-:W-:Y:S01]  /*c2c0*/  STL.64 [R1+0xaf0], R16 ;  /* 0x000af01001007387 */ /* 0x000fe20000100a00 */
[----:B-----5:R-:W-:-:S04]  /*c2d0*/  LEA R10, P0, R7, R2, 0x1 ;  /* 0x00000002070a7211 */ /* 0x020fc800078008ff */
[----:B------:R-:W-:-:S05]  /*c2e0*/  LEA.HI.X.SX32 R11, R7, R3, 0x1, P0 ;  /* 0x00000003070b7211 */ /* 0x000fca00000f0eff */
[----:B------:R0:W-:Y:S04]  /*c2f0*/  STL.64 [R1+0xae0], R10 ;  /* 0x000ae00a01007387 */ /* 0x0001e80000100a00 */
[----:B0-----:R-:W2:Y:S01]  /*c300*/  LDL.LU.64 R10, [R1+0x1138] ;  /* 0x00113800010a7983 */ /* 0x001ea20000300a00 */
[CC--:B----4-:R-:W-:Y:S02]  /*c310*/  LEA R24, P1, R8.reuse, R2.reuse, 0x1 ;  /* 0x0000000208187211 */ /* 0x0d0fe400078208ff */
[C---:B------:R-:W-:Y:S02]  /*c320*/  LEA R16, P2, R9.reuse, R2, 0x1 ;  /* 0x0000000209107211 */ /* 0x040fe400078408ff */
[-C--:B------:R-:W-:Y:S02]  /*c330*/  LEA.HI.X.SX32 R25, R8, R3.reuse, 0x1, P1 ;  /* 0x0000000308197211 */ /* 0x080fe400008f0eff */
[----:B------:R-:W-:-:S03]  /*c340*/  LEA.HI.X.SX32 R17, R9, R3, 0x1, P2 ;  /* 0x0000000309117211 */ /* 0x000fc600010f0eff */
[----:B------:R-:W-:Y:S04]  /*c350*/  STL.64 [R1+0xad8], R24 ;  /* 0x000ad81801007387 */ /* 0x000fe80000100a00 */
[----:B------:R0:W-:Y:S02]  /*c360*/  STL.64 [R1+0xad0], R16 ;  /* 0x000ad01001007387 */ /* 0x0001e40000100a00 */
[----:B0-----:R-:W-:-:S04]  /*c370*/  LEA R16, P2, R12, R2, 0x1 ;  /* 0x000000020c107211 */ /* 0x001fc800078408ff */
[----:B------:R-:W-:Y:S02]  /*c380*/  LEA.HI.X.SX32 R17, R12, R3, 0x1, P2 ;  /* 0x000000030c117211 */ /* 0x000fe400010f0eff */
[----:B--2---:R-:W-:-:S04]  /*c390*/  LEA R8, P0, R10, R2, 0x1 ;  /* 0x000000020a087211 */ /* 0x004fc800078008ff */
[----:B------:R-:W-:Y:S02]  /*c3a0*/  LEA.HI.X.SX32 R9, R10, R3, 0x1, P0 ;  /* 0x000000030a097211 */ /* 0x000fe400000f0eff */
[----:B------:R-:W-:-:S03]  /*c3b0*/  LEA R24, P1, R11, R2, 0x1 ;  /* 0x000000020b187211 */ /* 0x000fc600078208ff */
[----:B------:R-:W-:Y:S04]  /*c3c0*/  STL.64 [R1+0xac8], R8 ;  /* 0x000ac80801007387 */ /* 0x000fe80000100a00 */
[----:B------:R0:W-:Y:S01]  /*c3d0*/  STL.64 [R1+0xab8], R16 ;  /* 0x000ab81001007387 */ /* 0x0001e20000100a00 */
[----:B------:R-:W-:Y:S02]  /*c3e0*/  LEA.HI.X.SX32 R25, R11, R3, 0x1, P1 ;  /* 0x000000030b197211 */ /* 0x000fe400008f0eff */
[----:B0-----:R-:W-:-:S04]  /*c3f0*/  LEA R16, P0, R13, R2, 0x1 ;  /* 0x000000020d107211 */ /* 0x001fc800078008ff */
[----:B------:R-:W-:Y:S01]  /*c400*/  LEA.HI.X.SX32 R17, R13, R3, 0x1, P0 ;  /* 0x000000030d117211 */ /* 0x000fe200000f0eff */
[----:B------:R-:W-:Y:S04]  /*c410*/  STL.64 [R1+0xac0], R24 ;  /* 0x000ac01801007387 */ /* 0x000fe80000100a00 */
[----:B------:R0:W-:Y:S04]  /*c420*/  STL.64 [R1+0xab0], R16 ;  /* 0x000ab01001007387 */ /* 0x0001e80000100a00 */
[----:B0-----:R-:W2:Y:S01]  /*c430*/  LDL.LU.64 R16, [R1+0x1130] ;  /* 0x0011300001107983 */ /* 0x001ea20000300a00 */
[----:B------:R-:W-:-:S02]  /*c440*/  LEA R10, P2, R15, R2, 0x1 ;  /* 0x000000020f0a7211 */ /* 0x000fc400078408ff */
[CC--:B------:R-:W-:Y:S02]  /*c450*/  LEA R24, P1, R14.reuse, R2.reuse, 0x1 ;  /* 0x000000020e187211 */ /* 0x0c0fe400078208ff */
[-C--:B------:R-:W-:Y:S02]  /*c460*/  LEA.HI.X.SX32 R11, R15, R3.reuse, 0x1, P2 ;  /* 0x000000030f0b7211 */ /* 0x080fe400010f0eff */
[-C--:B------:R-:W-:Y:S02]  /*c470*/  LEA.HI.X.SX32 R25, R14, R3.reuse, 0x1, P1 ;  /* 0x000000030e197211 */ /* 0x080fe400008f0eff */
[C---:B------:R-:W-:Y:S01]  /*c480*/  LEA R12, P2, R18.reuse, R2, 0x1 ;  /* 0x00000002120c7211 */ /* 0x040fe200078408ff */
[----:B------:R-:W-:Y:S04]  /*c490*/  STL.64 [R1+0xaa0], R10 ;  /* 0x000aa00a01007387 */ /* 0x000fe80000100a00 */
[----:B------:R0:W-:Y:S01]  /*c4a0*/  STL.64 [R1+0xaa8], R24 ;  /* 0x000aa81801007387 */ /* 0x0001e20000100a00 */
[----:B------:R-:W-:-:S05]  /*c4b0*/  LEA.HI.X.SX32 R13, R18, R3, 0x1, P2 ;  /* 0x00000003120d7211 */ /* 0x000fca00010f0eff */
[----:B------:R-:W-:Y:S01]  /*c4c0*/  STL.64 [R1+0xa88], R12 ;  /* 0x000a880c01007387 */ /* 0x000fe20000100a00 */
[----:B------:R-:W-:-:S05]  /*c4d0*/  IMAD R27, R0, 0x4, R26 ;  /* 0x00000004001b7824 */ /* 0x000fca00078e021a */
[----:B------:R-:W-:Y:S02]  /*c4e0*/  LEA R28, R0, R27, 0x2 ;  /* 0x0000001b001c7211 */ /* 0x000fe400078e10ff */
[CC--:B--2---:R-:W-:Y:S02]  /*c4f0*/  LEA R14, P0, R16.reuse, R2.reuse, 0x1 ;  /* 0x00000002100e7211 */ /* 0x0c4fe400078008ff */
[C---:B0-----:R-:W-:Y:S02]  /*c500*/  LEA R24, P1, R17.reuse, R2, 0x1 ;  /* 0x0000000211187211 */ /* 0x041fe400078208ff */
[-C--:B------:R-:W-:Y:S02]  /*c510*/  LEA.HI.X.SX32 R15, R16, R3.reuse, 0x1, P0 ;  /* 0x00000003100f7211 */ /* 0x080fe400000f0eff */
[----:B------:R-:W-:-:S03]  /*c520*/  LEA.HI.X.SX32 R25, R17, R3, 0x1, P1 ;  /* 0x0000000311197211 */ /* 0x000fc600008f0eff */
[----:B------:R0:W-:Y:S04]  /*c530*/  STL.64 [R1+0xa98], R14 ;  /* 0x000a980e01007387 */ /* 0x0001e80000100a00 */
[----:B------:R1:W-:Y:S01]  /*c540*/  STL.64 [R1+0xa90], R24 ;  /* 0x000a901801007387 */ /* 0x0003e20000100a00 */
[CC--:B0-----:R-:W-:Y:S02]  /*c550*/  LEA R14, P2, R20.reuse, R2.reuse, 0x1 ;  /* 0x00000002140e7211 */ /* 0x0c1fe400078408ff */
[C---:B-1----:R-:W-:Y:S02]  /*c560*/  LEA R24, P0, R29.reuse, R2, 0x1 ;  /* 0x000000021d187211 */ /* 0x042fe400078008ff */
[-C--:B------:R-:W-:Y:S02]  /*c570*/  LEA.HI.X.SX32 R15, R20, R3.reuse, 0x1, P2 ;  /* 0x00000003140f7211 */ /* 0x080fe400010f0eff */
[----:B------:R-:W-:-:S02]  /*c580*/  LEA.HI.X.SX32 R25, R29, R3, 0x1, P0 ;  /* 0x000000031d197211 */ /* 0x000fc400000f0eff */
[CC--:B------:R-:W-:Y:S01]  /*c590*/  LEA R16, P1, R19.reuse, R2.reuse, 0x1 ;  /* 0x0000000213107211 */ /* 0x0c0fe200078208ff */
        /* <DEDUP_REMOVED lines=8> */
[----:B------:R-:W-:-:S05]  /*c620*/  IMAD R4, R0, 0x4, R28 ;  /* 0x0000000400047824 */ /* 0x000fca00078e021c */
[----:B------:R-:W-:-:S05]  /*c630*/  LEA R5, R0, R4, 0x2 ;  /* 0x0000000400057211 */ /* 0x000fca00078e10ff */
[----:B------:R-:W-:-:S05]  /*c640*/  IMAD R6, R0, 0x4, R5 ;  /* 0x0000000400067824 */ /* 0x000fca00078e0205 */
[----:B------:R-:W-:-:S05]  /*c650*/  LEA R7, R0, R6, 0x2 ;  /* 0x0000000600077211 */ /* 0x000fca00078e10ff */
[----:B------:R-:W-:-:S05]  /*c660*/  IMAD R9, R0, 0x4, R7 ;  /* 0x0000000400097824 */ /* 0x000fca00078e0207 */
[----:B------:R-:W-:-:S05]  /*c670*/  LEA R8, R0, R9, 0x2 ;  /* 0x0000000900087211 */ /* 0x000fca00078e10ff */
[----:B------:R-:W-:-:S05]  /*c680*/  IMAD R10, R0, 0x4, R8 ;  /* 0x00000004000a7824 */ /* 0x000fca00078e0208 */
[----:B------:R-:W-:-:S05]  /*c690*/  LEA R11, R0, R10, 0x2 ;  /* 0x0000000a000b7211 */ /* 0x000fca00078e10ff */
[----:B------:R-:W-:Y:S01]  /*c6a0*/  IMAD R12, R0, 0x4, R11 ;  /* 0x00000004000c7824 */ /* 0x000fe200078e020b */
[----:B------:R-:W-:-:S04]  /*c6b0*/  LEA R16, P2, R23, R2, 0x1 ;  /* 0x0000000217107211 */ /* 0x000fc800078408ff */
[----:B------:R-:W-:Y:S02]  /*c6c0*/  LEA R13, R0, R12, 0x2 ;  /* 0x0000000c000d7211 */ /* 0x000fe400078e10ff */
[----:B------:R-:W-:Y:S02]  /*c6d0*/  LEA R18, P1, R22, R2, 0x1 ;  /* 0x0000000216127211 */ /* 0x000fe400078208ff */
[-C--:B------:R-:W-:Y:S01]  /*c6e0*/  LEA.HI.X.SX32 R17, R23, R3.reuse, 0x1, P2 ;  /* 0x0000000317117211 */ /* 0x080fe200010f0eff */
[----:B------:R-:W-:Y:S01]  /*c6f0*/  IMAD R14, R0, 0x4, R13 ;  /* 0x00000004000e7824 */ /* 0x000fe200078e020d */
[----:B------:R-:W-:-:S03]  /*c700*/  LEA.HI.X.SX32 R19, R22, R3, 0x1, P1 ;  /* 0x0000000316137211 */ /* 0x000fc600008f0eff */
[----:B------:R0:W-:Y:S01]  /*c710*/  STL.64 [R1+0xa58], R16 ;  /* 0x000a581001007387 */ /* 0x0001e20000100a00 */
[----:B------:R-:W-:-:S03]  /*c720*/  LEA R15, R0, R14, 0x2 ;  /* 0x0000000e000f7211 */ /* 0x000fc600078e10ff */
[----:B------:R1:W-:Y:S02]  /*c730*/  STL.64 [R1+0xa60], R18 ;  /* 0x000a601201007387 */ /* 0x0003e40000100a00 */
[----:B0-----:R-:W-:Y:S01]  /*c740*/  IMAD R16, R0, 0x4, R15 ;  /* 0x0000000400107824 */ /* 0x001fe200078e020f */
[----:B-1----:R-:W-:-:S04]  /*c750*/  LEA R18, P2, R26, R2, 0x1 ;  /* 0x000000021a127211 */ /* 0x002fc800078408ff */
[----:B------:R-:W-:Y:S02]  /*c760*/  LEA.HI.X.SX32 R19, R26, R3, 0x1, P2 ;  /* 0x000000031a137211 */ /* 0x000fe400010f0eff */
[----:B------:R-:W-:-:S03]  /*c770*/  LEA R17, R0, R16, 0x2 ;  /* 0x0000001000117211 */ /* 0x000fc600078e10ff */
[----:B------:R0:W-:Y:S02]  /*c780*/  STL.64 [R1+0xa40], R18 ;  /* 0x000a401201007387 */ /* 0x0001e40000100a00 */
[----:B0-----:R-:W-:-:S05]  /*c790*/  IMAD R18, R0, 0x4, R17 ;  /* 0x0000000400127824 */ /* 0x001fca00078e0211 */
[----:B------:R-:W-:Y:S02]  /*c7a0*/  LEA R19, R0, R18, 0x2 ;  /* 0x0000001200137211 */ /* 0x000fe400078e10ff */
[CC--:B--2---:R-:W-:Y:S02]  /*c7b0*/  LEA R22, P0, R24.reuse, R2.reuse, 0x1 ;  /* 0x0000000218167211 */ /* 0x0c4fe400078008ff */
[CC--:B------:R-:W-:Y:S02]  /*c7c0*/  LEA R20, P1, R25.reuse, R2.reuse, 0x1 ;  /* 0x0000000219147211 */ /* 0x0c0fe400078208ff */
[-C--:B------:R-:W-:Y:S02]  /*c7d0*/  LEA.HI.X.SX32 R23, R24, R3.reuse, 0x1, P0 ;  /* 0x0000000318177211 */ /* 0x080fe400000f0eff */
[-C--:B------:R-:W-:Y:S02]  /*c7e0*/  LEA.HI.X.SX32 R21, R25, R3.reuse, 0x1, P1 ;  /* 0x0000000319157211 */ /* 0x080fe400008f0eff */
[CC--:B------:R-:W-:Y:S01]  /*c7f0*/  LEA R24, P0, R27.reuse, R2.reuse, 0x1 ;  /* 0x000000021b187211 */ /* 0x0c0fe200078008ff */
[----:B------:R0:W-:Y:S03]  /*c800*/  STL.64 [R1+0xa50], R22 ;  /* 0x000a501601007387 */ /* 0x0001e60000100a00 */
[----:B------:R-:W-:Y:S01]  /*c810*/  LEA.HI.X.SX32 R25, R27, R3, 0x1, P0 ;  /* 0x000000031b197211 */ /* 0x000fe200000f0eff */
[----:B------:R1:W-:Y:S01]  /*c820*/  STL.64 [R1+0xa48], R20 ;  /* 0x000a481401007387 */ /* 0x0003e20000100a00 */
[----:B0-----:R-:W-:-:S04]  /*c830*/  LEA R22, P1, R28, R2, 0x1 ;  /* 0x000000021c167211 */ /* 0x001fc800078208ff */
[-C--:B------:R-:W-:Y:S02]  /*c840*/  LEA.HI.X.SX32 R23, R28, R3.reuse, 0x1, P1 ;  /* 0x000000031c177211 */ /* 0x080fe400008f0eff */
[CC--:B-1----:R-:W-:Y:S01]  /*c850*/  LEA R20, P2, R4.reuse, R2.reuse, 0x1 ;  /* 0x0000000204147211 */ /* 0x0c2fe200078408ff */
[----:B------:R0:W-:Y:S01]  /*c860*/  STL.64 [R1+0xa38], R24 ;  /* 0x000a381801007387 */ /* 0x0001e20000100a00 */
[CC--:B------:R-:W-:Y:S02]  /*c870*/  LEA R26, P0, R5.reuse, R2.reuse, 0x1 ;  /* 0x00000002051a7211 */ /* 0x0c0fe400078008ff */
[-C--:B------:R-:W-:Y:S01]  /*c880*/  LEA.HI.X.SX32 R21, R4, R3.reuse, 0x1, P2 ;  /* 0x0000000304157211 */ /* 0x080fe200010f0eff */
[----:B------:R1:W-:Y:S01]  /*c890*/  STL.64 [R1+0xa30], R22 ;  /* 0x000a301601007387 */ /* 0x0003e20000100a00 */
[----:B------:R-:W-:Y:S01]  /*c8a0*/  IMAD R4, R0, 0x4, R19 ;  /* 0x0000000400047824 */ /* 0x000fe200078e0213 */
[----:B------:R-:W-:Y:S02]  /*c8b0*/  LEA.HI.X.SX32 R27, R5, R3, 0x1, P0 ;  /* 0x00000003051b7211 */ /* 0x000fe400000f0eff */
[----:B0-----:R-:W-:-:S02]  /*c8c0*/  LEA R24, P1, R6, R2, 0x1 ;  /* 0x0000000206187211 */ /* 0x001fc400078208ff */
[C---:B-1----:R-:W-:Y:S02]  /*c8d0*/  LEA R22, P2, R7.reuse, R2, 0x1 ;  /* 0x0000000207167211 */ /* 0x042fe400078408ff */
[-C--:B------:R-:W-:Y:S01]  /*c8e0*/  LEA.HI.X.SX32 R25, R6, R3.reuse, 0x1, P1 ;  /* 0x0000000306197211 */ /* 0x080fe200008f0eff */
[----:B------:R0:W-:Y:S01]  /*c8f0*/  STL.64 [R1+0xa28], R20 ;  /* 0x000a281401007387 */ /* 0x0001e20000100a00 */
[----:B------:R-:W-:-:S03]  /*c900*/  LEA.HI.X.SX32 R23, R7, R3, 0x1, P2 ;  /* 0x0000000307177211 */ /* 0x000fc600010f0eff */
[----:B------:R1:W-:Y:S04]  /*c910*/  STL.64 [R1+0xa20], R26 ;  /* 0x000a201a01007387 */ /* 0x0003e80000100a00 */
[----:B------:R2:W-:Y:S01]  /*c920*/  STL.64 [R1+0xa18], R24 ;  /* 0x000a181801007387 */ /* 0x0005e20000100a00 */
[----:B0-----:R-:W-:-:S03]  /*c930*/  LEA R20, R0, R4, 0x2 ;  /* 0x0000000400147211 */ /* 0x001fc600078e10ff */
[----:B------:R0:W-:Y:S01]  /*c940*/  STL.64 [R1+0xa10], R22 ;  /* 0x000a101601007387 */ /* 0x0001e20000100a00 */
[CC--:B-1----:R-:W-:Y:S01]  /*c950*/  LEA R26, P0, R9.reuse, R2.reuse, 0x1 ;  /* 0x00000002091a7211 */ /* 0x0c2fe200078008ff */
[----:B------:R-:W-:Y:S01]  /*c960*/  IMAD R5, R0, 0x4, R20 ;  /* 0x0000000400057824 */ /* 0x000fe200078e0214 */
[-C--:B--2---:R-:W-:Y:S02]  /*c970*/  LEA R24, P1, R8, R2.reuse, 0x1 ;  /* 0x0000000208187211 */ /* 0x084fe400078208ff */
[-C--:B------:R-:W-:Y:S02]  /*c980*/  LEA.HI.X.SX32 R27, R9, R3.reuse, 0x1, P0 ;  /* 0x00000003091b7211 */ /* 0x080fe400000f0eff */
[----:B0-----:R-:W-:Y:S02]  /*c990*/  LEA R22, P2, R10, R2, 0x1 ;  /* 0x000000020a167211 */ /* 0x001fe400078408ff */
[-C--:B------:R-:W-:Y:S02]  /*c9a0*/  LEA.HI.X.SX32 R25, R8, R3.reuse, 0x1, P1 ;  /* 0x0000000308197211 */ /* 0x080fe400008f0eff */
[----:B------:R-:W-:Y:S01]  /*c9b0*/  LEA.HI.X.SX32 R23, R10, R3, 0x1, P2 ;  /* 0x000000030a177211 */ /* 0x000fe200010f0eff */
[----:B------:R0:W-:Y:S01]  /*c9c0*/  STL.64 [R1+0xa08], R26 ;  /* 0x000a081a01007387 */ /* 0x0001e20000100a00 */
[----:B------:R-:W-:-:S03]  /*c9d0*/  LEA R6, R0, R5, 0x2 ;  /* 0x0000000500067211 */ /* 0x000fc600078e10ff */
[----:B------:R1:W-:Y:S02]  /*c9e0*/  STL.64 [R1+0xa00], R24 ;  /* 0x000a001801007387 */ /* 0x0003e40000100a00 */
[----:B------:R-:W-:Y:S02]  /*c9f0*/  IMAD R8, R0, 0x4, R6 ;  /* 0x0000000400087824 */ /* 0x000fe400078e0206 */
[----:B------:R2:W-:Y:S01]  /*ca00*/  STL.64 [R1+0x9f8], R22 ;  /* 0x0009f81601007387 */ /* 0x0005e20000100a00 */
[CC--:B0-----:R-:W-:Y:S02]  /*ca10*/  LEA R26, P0, R11.reuse, R2.reuse, 0x1 ;  /* 0x000000020b1a7211 */ /* 0x0c1fe400078008ff */
[-C--:B-1----:R-:W-:Y:S02]  /*ca20*/  LEA R24, P1, R12, R2.reuse, 0x1 ;  /* 0x000000020c187211 */ /* 0x082fe400078208ff */
[----:B------:R-:W-:Y:S02]  /*ca30*/  LEA.HI.X.SX32 R27, R11, R3, 0x1, P0 ;  /* 0x000000030b1b7211 */ /* 0x000fe400000f0eff */
[----:B--2---:R-:W-:-:S02]  /*ca40*/  LEA R22, P2, R13, R2, 0x1 ;  /* 0x000000020d167211 */ /* 0x004fc400078408ff */
        /* <DEDUP_REMOVED lines=12> */
[-C--:B------:R-:W-:Y:S01]  /*cb10*/  LEA.HI.X.SX32 R23, R16, R3.reuse, 0x1, P2 ;  /* 0x0000000310177211 */ /* 0x080fe200010f0eff */
[----:B------:R-:W-:Y:S01]  /*cb20*/  STL.64 [R1+0x9d8], R26 ;  /* 0x0009d81a01007387 */ /* 0x000fe20000100a00 */
[C---:B------:R-:W-:Y:S02]  /*cb30*/  LEA R9, R0.reuse, R10, 0x2 ;  /* 0x0000000a00097211 */ /* 0x040fe400078e10ff */
[C---:B------:R-:W-:Y:S01]  /*cb40*/  LEA R14, P2, R19.reuse, R2, 0x1 ;  /* 0x00000002130e7211 */ /* 0x040fe200078408ff */
[----:B------:R0:W-:Y:S02]  /*cb50*/  STL.64 [R1+0x9d0], R24 ;  /* 0x0009d01801007387 */ /* 0x0001e40000100a00 */
[----:B------:R-:W-:Y:S02]  /*cb60*/  IMAD R12, R0, 0x4, R9 ;  /* 0x00000004000c7824 */ /* 0x000fe400078e0209 */
[----:B------:R1:W-:Y:S01]  /*cb70*/  STL.64 [R1+0x9c8], R22 ;  /* 0x0009c81601007387 */ /* 0x0003e20000100a00 */
[----:B------:R-:W-:-:S02]  /*cb80*/  LEA.HI.X.SX32 R15, R19, R3, 0x1, P2 ;  /* 0x00000003130f7211 */ /* 0x000fc400010f0eff */
[CC--:B0-----:R-:W-:Y:S02]  /*cb90*/  LEA R24, P0, R17.reuse, R2.reuse, 0x1 ;  /* 0x0000000211187211 */ /* 0x0c1fe400078008ff */
[C---:B-1----:R-:W-:Y:S02]  /*cba0*/  LEA R22, P1, R18.reuse, R2, 0x1 ;  /* 0x0000000212167211 */ /* 0x042fe400078208ff */
[-C--:B------:R-:W-:Y:S02]  /*cbb0*/  LEA.HI.X.SX32 R25, R17, R3.reuse, 0x1, P0 ;  /* 0x0000000311197211 */ /* 0x080fe400000f0eff */
[----:B------:R-:W-:Y:S01]  /*cbc0*/  LEA.HI.X.SX32 R23, R18, R3, 0x1, P1 ;  /* 0x0000000312177211 */ /* 0x000fe200008f0eff */
[----:B------:R0:W-:Y:S01]  /*cbd0*/  STL.64 [R1+0x9b0], R14 ;  /* 0x0009b00e01007387 */ /* 0x0001e20000100a00 */
[----:B------:R-:W-:-:S03]  /*cbe0*/  LEA R11, R0, R12, 0x2 ;  /* 0x0000000c000b7211 */ /* 0x000fc600078e10ff */
[----:B------:R1:W-:Y:S01]  /*cbf0*/  STL.64 [R1+0x9c0], R24 ;  /* 0x0009c01801007387 */ /* 0x0003e20000100a00 */
[----:B------:R-:W-:-:S03]  /*cc00*/  LEA R16, P2, R5, R2, 0x1 ;  /* 0x0000000205107211 */ /* 0x000fc600078408ff */
[----:B------:R2:W-:Y:S01]  /*cc10*/  STL.64 [R1+0x9b8], R22 ;  /* 0x0009b81601007387 */ /* 0x0005e20000100a00 */
[----:B0-----:R-:W-:Y:S01]  /*cc20*/  IMAD R14, R0, 0x4, R11 ;  /* 0x00000004000e7824 */ /* 0x001fe200078e020b */
[-C--:B-1----:R-:W-:Y:S02]  /*cc30*/  LEA R24, P0, R4, R2.reuse, 0x1 ;  /* 0x0000000204187211 */ /* 0x082fe400078008ff */
[----:B--2---:R-:W-:Y:S02]  /*cc40*/  LEA R22, P1, R20, R2, 0x1 ;  /* 0x0000000214167211 */ /* 0x004fe400078208ff */
[-C--:B------:R-:W-:Y:S02]  /*cc50*/  LEA.HI.X.SX32 R25, R4, R3.reuse, 0x1, P0 ;  /* 0x0000000304197211 */ /* 0x080fe400000f0eff */
[-C--:B------:R-:W-:Y:S02]  /*cc60*/  LEA.HI.X.SX32 R23, R20, R3.reuse, 0x1, P1 ;  /* 0x0000000314177211 */ /* 0x080fe400008f0eff */
[----:B------:R-:W-:-:S02]  /*cc70*/  LEA.HI.X.SX32 R17, R5, R3, 0x1, P2 ;  /* 0x0000000305117211 */ /* 0x000fc400010f0eff */
[----:B------:R-:W-:Y:S01]  /*cc80*/  LEA R13, R0, R14, 0x2 ;  /* 0x0000000e000d7211 */ /* 0x000fe200078e10ff */
[----:B------:R-:W-:Y:S01]  /*cc90*/  STL.64 [R1+0x9a8], R24 ;  /* 0x0009a81801007387 */ /* 0x000fe20000100a00 */
[----:B------:R-:W-:-:S03]  /*cca0*/  LEA R20, P0, R6, R2, 0x1 ;  /* 0x0000000206147211 */ /* 0x000fc600078008ff */
[----:B------:R-:W-:Y:S01]  /*ccb0*/  STL.64 [R1+0x9a0], R22 ;  /* 0x0009a01601007387 */ /* 0x000fe20000100a00 */
[----:B------:R-:W-:-:S03]  /*ccc0*/  IMAD R4, R0, 0x4, R13 ;  /* 0x0000000400047824 */ /* 0x000fc600078e020d */
[----:B------:R0:W-:Y:S01]  /*ccd0*/  STL.64 [R1+0x998], R16 ;  /* 0x0009981001007387 */ /* 0x0001e20000100a00 */
[----:B------:R-:W-:Y:S02]  /*cce0*/  LEA R18, P1, R8, R2, 0x1 ;  /* 0x0000000208127211 */ /* 0x000fe400078208ff */
[----:B------:R-:W-:Y:S02]  /*ccf0*/  LEA R15, R0, R4, 0x2 ;  /* 0x00000004000f7211 */ /* 0x000fe400078e10ff */
[-C--:B------:R-:W-:Y:S02]  /*cd00*/  LEA.HI.X.SX32 R21, R6, R3.reuse, 0x1, P0 ;  /* 0x0000000306157211 */ /* 0x080fe400000f0eff */
[C---:B0-----:R-:W-:Y:S02]  /*cd10*/  LEA R16, P2, R7.reuse, R2, 0x1 ;  /* 0x0000000207107211 */ /* 0x041fe400078408ff */
[-C--:B------:R-:W-:Y:S02]  /*cd20*/  LEA.HI.X.SX32 R19, R8, R3.reuse, 0x1, P1 ;  /* 0x0000000308137211 */ /* 0x080fe400008f0eff */
[----:B------:R-:W-:-:S02]  /*cd30*/  LEA.HI.X.SX32 R17, R7, R3, 0x1, P2 ;  /* 0x0000000307117211 */ /* 0x000fc400010f0eff */
[----:B------:R-:W-:-:S03]  /*cd40*/  LEA R22, P0, R10, R2, 0x1 ;  /* 0x000000020a167211 */ /* 0x000fc600078008ff */
[----:B------:R0:W-:Y:S04]  /*cd50*/  STL.64 [R1+0x980], R16 ;  /* 0x0009801001007387 */ /* 0x0001e80000100a00 */
[----:B------:R1:W-:Y:S01]  /*cd60*/  STL.64 [R1+0x990], R20 ;  /* 0x0009901401007387 */ /* 0x0003e20000100a00 */
[----:B------:R-:W-:-:S03]  /*cd70*/  LEA.HI.X.SX32 R23, R10, R3, 0x1, P0 ;  /* 0x000000030a177211 */ /* 0x000fc600000f0eff */
[----:B------:R2:W-:Y:S01]  /*cd80*/  STL.64 [R1+0x988], R18 ;  /* 0x0009881201007387 */ /* 0x0005e20000100a00 */
[----:B0-----:R-:W-:Y:S01]  /*cd90*/  IMAD R16, R0, 0x4, R15 ;  /* 0x0000000400107824 */ /* 0x001fe200078e020f */
[CC--:B-1----:R-:W-:Y:S02]  /*cda0*/  LEA R20, P1, R9.reuse, R2.reuse, 0x1 ;  /* 0x0000000209147211 */ /* 0x0c2fe400078208ff */
[----:B--2---:R-:W-:Y:S02]  /*cdb0*/  LEA R18, P2, R12, R2, 0x1 ;  /* 0x000000020c127211 */ /* 0x004fe400078408ff */
[----:B------:R-:W-:Y:S02]  /*cdc0*/  LEA R5, R0, R16, 0x2 ;  /* 0x0000001000057211 */ /* 0x000fe400078e10ff */
[-C--:B------:R-:W-:Y:S02]  /*cdd0*/  LEA.HI.X.SX32 R21, R9, R3.reuse, 0x1, P1 ;  /* 0x0000000309157211 */ /* 0x080fe400008f0eff */
[----:B------:R-:W-:Y:S01]  /*cde0*/  LEA.HI.X.SX32 R19, R12, R3, 0x1, P2 ;  /* 0x000000030c137211 */ /* 0x000fe200010f0eff */
[----:B------:R-:W-:Y:S01]  /*cdf0*/  STL.64 [R1+0x978], R22 ;  /* 0x0009781601007387 */ /* 0x000fe20000100a00 */
[----:B------:R-:W-:-:S03]  /*ce00*/  IMAD R6, R0, 0x4, R5 ;  /* 0x0000000400067824 */ /* 0x000fc600078e0205 */
[----:B------:R0:W-:Y:S04]  /*ce10*/  STL.64 [R1+0x970], R20 ;  /* 0x0009701401007387 */ /* 0x0001e80000100a00 */
[----:B------:R1:W-:Y:S01]  /*ce20*/  STL.64 [R1+0x968], R18 ;  /* 0x0009681201007387 */ /* 0x0003e20000100a00 */
[----:B------:R-:W-:Y:S02]  /*ce30*/  LEA R8, P2, R13, R2, 0x1 ;  /* 0x000000020d087211 */ /* 0x000fe400078408ff */
[----:B------:R-:W-:Y:S02]  /*ce40*/  LEA R10, R0, R6, 0x2 ;  /* 0x00000006000a7211 */ /* 0x000fe400078e10ff */
[-C--:B0-----:R-:W-:Y:S02]  /*ce50*/  LEA R20, P0, R11, R2.reuse, 0x1 ;  /* 0x000000020b147211 */ /* 0x081fe400078008ff */
[----:B-1----:R-:W-:-:S02]  /*ce60*/  LEA R18, P1, R14, R2, 0x1 ;  /* 0x000000020e127211 */ /* 0x002fc400078208ff */
[-C--:B------:R-:W-:Y:S02]  /*ce70*/  LEA.HI.X.SX32 R21, R11, R3.reuse, 0x1, P0 ;  /* 0x000000030b157211 */ /* 0x080fe400000f0eff */
[-C--:B------:R-:W-:Y:S01]  /*ce80*/  LEA.HI.X.SX32 R19, R14, R3.reuse, 0x1, P1 ;  /* 0x000000030e137211 */ /* 0x080fe200008f0eff */
[----:B------:R-:W-:Y:S01]  /*ce90*/  IMAD R7, R0, 0x4, R10 ;  /* 0x0000000400077824 */ /* 0x000fe200078e020a */
[----:B------:R-:W-:Y:S01]  /*cea0*/  LEA.HI.X.SX32 R9, R13, R3, 0x1, P2 ;  /* 0x000000030d097211 */ /* 0x000fe200010f0eff */
[----:B------:R-:W-:Y:S01]  /*ceb0*/  STL.64 [R1+0x960], R20 ;  /* 0x0009601401007387 */ /* 0x000fe20000100a00 */
[----:B------:R-:W-:-:S03]  /*cec0*/  LEA R22, P0, R4, R2, 0x1 ;  /* 0x0000000204167211 */ /* 0x000fc600078008ff */
[----:B------:R0:W-:Y:S01]  /*ced0*/  STL.64 [R1+0x958], R18 ;  /* 0x0009581201007387 */ /* 0x0001e20000100a00 */
[----:B------:R-:W-:-:S03]  /*cee0*/  LEA.HI.X.SX32 R23, R4, R3, 0x1, P0 ;  /* 0x0000000304177211 */ /* 0x000fc600000f0eff */
[----:B------:R1:W-:Y:S01]  /*cef0*/  STL.64 [R1+0x950], R8 ;  /* 0x0009500801007387 */ /* 0x0003e20000100a00 */
[-C--:B0-----:R-:W-:Y:S02]  /*cf00*/  LEA R18, P2, R16, R2.reuse, 0x1 ;  /* 0x0000000210127211 */ /* 0x081fe400078408ff */
[----:B-1----:R-:W-:Y:S02]  /*cf10*/  LEA R8, R0, R7, 0x2 ;  /* 0x0000000700087211 */ /* 0x002fe400078e10ff */
[-C--:B------:R-:W-:Y:S02]  /*cf20*/  LEA.HI.X.SX32 R19, R16, R3.reuse, 0x1, P2 ;  /* 0x0000000310137211 */ /* 0x080fe400010f0eff */
[C---:B------:R-:W-:Y:S01]  /*cf30*/  LEA R20, P1, R15.reuse, R2, 0x1 ;  /* 0x000000020f147211 */ /* 0x040fe200078208ff */
[----:B------:R-:W-:Y:S01]  /*cf40*/  IMAD R9, R0, 0x4, R8 ;  /* 0x0000000400097824 */ /* 0x000fe200078e0208 */
[----:B------:R-:W-:Y:S02]  /*cf50*/  STL.64 [R1+0x948], R22 ;  /* 0x0009481601007387 */ /* 0x000fe40000100a00 */
[----:B------:R-:W-:-:S02]  /*cf60*/  LEA.HI.X.SX32 R21, R15, R3, 0x1, P1 ;  /* 0x000000030f157211 */ /* 0x000fc400008f0eff */
[----:B------:R0:W-:Y:S01]  /*cf70*/  STL.64 [R1+0x938], R18 ;  /* 0x0009381201007387 */ /* 0x0001e20000100a00 */
[-C--:B------:R-:W-:Y:S02]  /*cf80*/  LEA R14, P1, R6, R2.reuse, 0x1 ;  /* 0x00000002060e7211 */ /* 0x080fe400078208ff */
[-C--:B------:R-:W-:Y:S02]  /*cf90*/  LEA R12, P2, R10, R2.reuse, 0x1 ;  /* 0x000000020a0c7211 */ /* 0x080fe400078408ff */
[----:B------:R-:W-:Y:S02]  /*cfa0*/  LEA R4, R0, R9, 0x2 ;  /* 0x0000000900047211 */ /* 0x000fe400078e10ff */
[-C--:B------:R-:W-:Y:S02]  /*cfb0*/  LEA.HI.X.SX32 R15, R6, R3.reuse, 0x1, P1 ;  /* 0x00000003060f7211 */ /* 0x080fe400008f0eff */
[----:B0-----:R-:W-:Y:S02]  /*cfc0*/  LEA R18, P0, R5, R2, 0x1 ;  /* 0x0000000205127211 */ /* 0x001fe400078008ff */
[----:B------:R-:W-:-:S02]  /*cfd0*/  LEA.HI.X.SX32 R13, R10, R3, 0x1, P2 ;  /* 0x000000030a0d7211 */ /* 0x000fc400010f0eff */
[----:B------:R-:W-:Y:S01]  /*cfe0*/  LEA.HI.X.SX32 R19, R5, R3, 0x1, P0 ;  /* 0x0000000305137211 */ /* 0x000fe200000f0eff */
[----:B------:R-:W-:Y:S01]  /*cff0*/  STL.64 [R1+0x940], R20 ;  /* 0x0009401401007387 */ /* 0x000fe20000100a00 */
[C---:B------:R-:W-:Y:S01]  /*d000*/  IMAD R5, R0.reuse, 0x4, R4 ;  /* 0x0000000400057824 */ /* 0x040fe200078e0204 */
[----:B------:R-:W-:Y:S02]  /*d010*/  LEA R16, P0, R7, R2, 0x1 ;  /* 0x0000000207107211 */ /* 0x000fe400078008ff */
[----:B------:R-:W-:Y:S04]  /*d020*/  STL.64 [R1+0x930], R18 ;  /* 0x0009301201007387 */ /* 0x000fe80000100a00 */
[----:B------:R0:W-:Y:S01]  /*d030*/  STL.64 [R1+0x928], R14 ;  /* 0x0009280e01007387 */ /* 0x0001e20000100a00 */
[----:B------:R-:W-:-:S03]  /*d040*/  LEA R6, R0, R5, 0x2 ;  /* 0x0000000500067211 */ /* 0x000fc600078e10ff */
[----:B------:R1:W-:Y:S01]  /*d050*/  STL.64 [R1+0x920], R12 ;  /* 0x0009200c01007387 */ /* 0x0003e20000100a00 */
[-C--:B------:R-:W-:Y:S02]  /*d060*/  LEA.HI.X.SX32 R17, R7, R3.reuse, 0x1, P0 ;  /* 0x0000000307117211 */ /* 0x080fe400000f0eff */
[CC--:B0-----:R-:W-:Y:S02]  /*d070*/  LEA R14, P1, R8.reuse, R2.reuse, 0x1 ;  /* 0x00000002080e7211 */ /* 0x0c1fe400078208ff */
[CC--:B-1----:R-:W-:Y:S02]  /*d080*/  LEA R12, P2, R9.reuse, R2.reuse, 0x1 ;  /* 0x00000002090c7211 */ /* 0x0c2fe400078408ff */
[-C--:B------:R-:W-:Y:S02]  /*d090*/  LEA.HI.X.SX32 R15, R8, R3.reuse, 0x1, P1 ;  /* 0x00000003080f7211 */ /* 0x080fe400008f0eff */
[----:B------:R-:W-:Y:S01]  /*d0a0*/  LEA.HI.X.SX32 R13, R9, R3, 0x1, P2 ;  /* 0x00000003090d7211 */ /* 0x000fe200010f0eff */
[----:B------:R-:W-:Y:S01]  /*d0b0*/  IMAD R0, R0, 0x4, R6 ;  /* 0x0000000400007824 */ /* 0x000fe200078e0206 */
[----:B------:R0:W-:Y:S04]  /*d0c0*/  STL.64 [R1+0x918], R16 ;  /* 0x0009181001007387 */ /* 0x0001e80000100a00 */
[----:B------:R1:W-:Y:S01]  /*d0d0*/  STL.64 [R1+0x910], R14 ;  /* 0x0009100e01007387 */ /* 0x0003e20000100a00 */
[----:B------:R-:W-:-:S03]  /*d0e0*/  LEA R10, P3, R0, R2, 0x1 ;  /* 0x00000002000a7211 */ /* 0x000fc600078608ff */
[----:B------:R2:W-:Y:S01]  /*d0f0*/  STL.64 [R1+0x908], R12 ;  /* 0x0009080c01007387 */ /* 0x0005e20000100a00 */
[CC--:B0-----:R-:W-:Y:S02]  /*d100*/  LEA R16, P0, R4.reuse, R2.reuse, 0x1 ;  /* 0x0000000204107211 */ /* 0x0c1fe400078008ff */
[CC--:B-1----:R-:W-:Y:S02]  /*d110*/  LEA R14, P1, R5.reuse, R2.reuse, 0x1 ;  /* 0x00000002050e7211 */ /* 0x0c2fe400078208ff */
[-C--:B------:R-:W-:Y:S02]  /*d120*/  LEA.HI.X.SX32 R17, R4, R3.reuse, 0x1, P0 ;  /* 0x0000000304117211 */ /* 0x080fe400000f0eff */
[C---:B--2---:R-:W-:Y:S02]  /*d130*/  LEA R12, P2, R6.reuse, R2, 0x1 ;  /* 0x00000002060c7211 */ /* 0x044fe400078408ff */
[-C--:B------:R-:W-:Y:S02]  /*d140*/  LEA.HI.X.SX32 R15, R5, R3.reuse, 0x1, P1 ;  /* 0x00000003050f7211 */ /* 0x080fe400008f0eff */
[----:B------:R-:W-:-:S02]  /*d150*/  LEA.HI.X.SX32 R13, R6, R3, 0x1, P2 ;  /* 0x00000003060d7211 */ /* 0x000fc400010f0eff */
[----:B------:R-:W-:Y:S01]  /*d160*/  LEA.HI.X.SX32 R11, R0, R3, 0x1, P3 ;  /* 0x00000003000b7211 */ /* 0x000fe200018f0eff */
[----:B------:R-:W-:Y:S01]  /*d170*/  STL.64 [R1+0x900], R16 ;  /* 0x0009001001007387 */ /* 0x000fe20000100a00 */
[----:B------:R-:W-:Y:S01]  /*d180*/  MOV R4, 0x3f800000 ;  /* 0x3f80000000047802 */ /* 0x000fe20000000f00 */
[----:B------:R-:W-:Y:S02]  /*d190*/  IMAD.MOV.U32 R3, RZ, RZ, -0x800000 ;  /* 0xff800000ff037424 */ /* 0x000fe400078e00ff */
[----:B------:R-:W-:Y:S01]  /*d1a0*/  STL.64 [R1+0x8f8], R14 ;  /* 0x0008f80e01007387 */ /* 0x000fe20000100a00 */
[----:B------:R-:W-:-:S03]  /*d1b0*/  MOV R5, 0xff800000 ;  /* 0xff80000000057802 */ /* 0x000fc60000000f00 */
[----:B------:R-:W-:Y:S04]  /*d1c0*/  STL.64 [R1+0x8f0], R12 ;  /* 0x0008f00c01007387 */ /* 0x000fe80000100a00 */
[----:B------:R-:W-:Y:S04]  /*d1d0*/  STL.64 [R1+0x8e8], R10 ;  /* 0x0008e80a01007387 */ /* 0x000fe80000100a00 */
[----:B------:R0:W-:Y:S04]  /*d1e0*/  STL [R1+0x8a4], R4 ;  /* 0x0008a40401007387 */ /* 0x0001e80000100800 */
[----:B------:R-:W-:Y:S04]  /*d1f0*/  STL [R1+0x438], RZ ;  /* 0x000438ff01007387 */ /* 0x000fe80000100800 */
[----:B------:R-:W-:Y:S01]  /*d200*/  STL [R1+0x190], R3 ;  /* 0x0001900301007387 */ /* 0x000fe20000100800 */
[----:B0-----:R-:W-:-:S03]  /*d210*/  IMAD.MOV.U32 R4, RZ, RZ, -0x800000 ;  /* 0xff800000ff047424 */ /* 0x001fc600078e00ff */
[----:B------:R-:W-:Y:S04]  /*d220*/  STL [R1+0x434], RZ ;  /* 0x000434ff01007387 */ /* 0x000fe80000100800 */
        /* <DEDUP_REMOVED lines=14> */
[----:B------:R-:W-:Y:S01]  /*d310*/  STL [R1+0x890], RZ ;  /* 0x000890ff01007387 */ /* 0x000fe20000100800 */
[----:B0-----:R-:W-:-:S03]  /*d320*/  MOV R5, 0x3f800000 ;  /* 0x3f80000000057802 */ /* 0x001fc60000000f00 */
[----:B------:R0:W-:Y:S01]  /*d330*/  STL [R1+0x88c], R3 ;  /* 0x00088c0301007387 */ /* 0x0001e20000100800 */
[----:B-1----:R-:W-:-:S03]  /*d340*/  IMAD.MOV.U32 R4, RZ, RZ, 0x3f800000 ;  /* 0x3f800000ff047424 */ /* 0x002fc600078e00ff */
[----:B------:R-:W-:Y:S01]  /*d350*/  STL [R1+0x8a8], R5 ;  /* 0x0008a80501007387 */ /* 0x000fe20000100800 */
[----:B0-----:R-:W-:-:S03]  /*d360*/  MOV R3, 0x3f800000 ;  /* 0x3f80000000037802 */ /* 0x001fc60000000f00 */
        /* <DEDUP_REMOVED lines=13> */
[----:B------:R-:W-:Y:S04]  /*d440*/  STL [R1+0x490], RZ ;  /* 0x000490ff01007387 */ /* 0x000fe80000100800 */
[----:B------:R-:W-:Y:S04]  /*d450*/  STL [R1+0x8e0], R3 ;  /* 0x0008e00301007387 */ /* 0x000fe80000100800 */
[----:B------:R-:W-:Y:S04]  /*d460*/  STL [R1+0x494], RZ ;  /* 0x000494ff01007387 */ /* 0x000fe80000100800 */
        /* <DEDUP_REMOVED lines=241> */
[----:B------:R-:W-:Y:S01]  /*e380*/  STL [R1+0x65c], RZ ;  /* 0x00065cff01007387 */ /* 0x000fe20000100800 */
[----:B------:R-:W-:-:S03]  /*e390*/  IMAD.MOV.U32 R0, RZ, RZ, c[0x0][0x1a4] ;  /* 0x00006900ff007624 */ /* 0x000fc600078e00ff */
[----:B------:R-:W-:Y:S04]  /*e3a0*/  STL [R1+0x6e0], RZ ;  /* 0x0006e0ff01007387 */ /* 0x000fe80000100800 */
[----:B------:R-:W-:Y:S04]  /*e3b0*/  STL [R1+0x6e4], RZ ;  /* 0x0006e4ff01007387 */ /* 0x000fe80000100800 */
[----:B------:R-:W-:Y:S04]  /*e3c0*/  STL [R1+0x6e8], RZ ;  /* 0x0006e8ff01007387 */ /* 0x000fe80000100800 */
[----:B------:R-:W-:Y:S01]  /*e3d0*/  STL [R1+0x6ec], RZ ;  /* 0x0006ecff01007387 */ /* 0x000fe20000100800 */
[----:B0-----:R-:W-:-:S03]  /*e3e0*/  IMAD R4, R0, 0x3, RZ ;  /* 0x0000000300047824 */ /* 0x001fc600078e02ff */
[----:B------:R-:W-:Y:S01]  /*e3f0*/  STL [R1+0x710], RZ ;  /* 0x000710ff01007387 */ /* 0x000fe20000100800 */
[----:B------:R-:W-:-:S03]  /*e400*/  IMAD.SHL.U32 R5, R0, 0x4, RZ ;  /* 0x0000000400057824 */ /* 0x000fc600078e00ff */
[----:B------:R-:W-:Y:S01]  /*e410*/  STL [R1+0x714], RZ ;  /* 0x000714ff01007387 */ /* 0x000fe20000100800 */
[C---:B------:R-:W-:Y:S01]  /*e420*/  IMAD R8, R0.reuse, 0x7, RZ ;  /* 0x0000000700087824 */ /* 0x040fe200078e02ff */
[C---:B------:R-:W-:Y:S02]  /*e430*/  SHF.L.U32 R9, R0.reuse, 0x3, RZ ;  /* 0x0000000300097819 */ /* 0x040fe400000006ff */
[----:B------:R-:W-:Y:S01]  /*e440*/  STL [R1+0x718], RZ ;  /* 0x000718ff01007387 */ /* 0x000fe20000100800 */
[----:B------:R-:W-:-:S03]  /*e450*/  IMAD R10, R0, 0x9, RZ ;  /* 0x00000009000a7824 */ /* 0x000fc600078e02ff */
[----:B------:R-:W-:Y:S01]  /*e460*/  STL [R1+0x71c], RZ ;  /* 0x00071cff01007387 */ /* 0x000fe20000100800 */
[----:B------:R-:W-:-:S03]  /*e470*/  IMAD R11, R0, 0xa, RZ ;  /* 0x0000000a000b7824 */ /* 0x000fc600078e02ff */
[----:B------:R-:W-:Y:S04]  /*e480*/  STL [R1+0x6d0], RZ ;  /* 0x0006d0ff01007387 */ /* 0x000fe80000100800 */
[----:B------:R-:W-:Y:S04]  /*e490*/  STL [R1+0x6d4], RZ ;  /* 0x0006d4ff01007387 */ /* 0x000fe80000100800 */
[----:B------:R-:W-:Y:S04]  /*e4a0*/  STL [R1+0x6d8], RZ ;  /* 0x0006d8ff01007387 */ /* 0x000fe80000100800 */
[----:B------:R-:W-:Y:S04]  /*e4b0*/  STL [R1+0x6dc], RZ ;  /* 0x0006dcff01007387 */ /* 0x000fe80000100800 */
[----:B------:R0:W-:Y:S04]  /*e4c0*/  STL.64 [R1+0x1120], R4 ;  /* 0x0011200401007387 */ /* 0x0001e80000100a00 */
[----:B------:R1:W-:Y:S04]  /*e4d0*/  STL.64 [R1+0x1118], R8 ;  /* 0x0011180801007387 */ /* 0x0003e80000100a00 */
[----:B------:R2:W-:Y:S04]  /*e4e0*/  STL.64 [R1+0x1110], R10 ;  /* 0x0011100a01007387 */ /* 0x0005e80000100a00 */
[----:B0-----:R-:W3:Y:S04]  /*e4f0*/  LDL R5, [R1+0x79c] ;  /* 0x00079c0001057983 */ /* 0x001ee80000100800 */
[----:B-1----:R-:W4:Y:S04]  /*e500*/  LDL.64 R8, [R1+0x6a8] ;  /* 0x0006a80001087983 */ /* 0x002f280000100a00 */
[----:B--2---:R-:W2:Y:S04]  /*e510*/  LDL.64 R10, [R1+0x6b0] ;  /* 0x0006b000010a7983 */ /* 0x004ea80000100a00 */
[----:B------:R-:W0:Y:S04]  /*e520*/  S2R R29, SR_TID.X ;  /* 0x00000000001d7919 */ /* 0x000e280000002100 */
[----:B------:R-:W1:Y:S04]  /*e530*/  S2R R6, SR_TID.X ;  /* 0x0000000000067919 */ /* 0x000e680000002100 */
[----:B------:R-:W5:Y:S01]  /*e540*/  S2R R12, SR_TID.X ;  /* 0x00000000000c7919 */ /* 0x000f620000002100 */
[----:B0-----:R-:W-:-:S02]  /*e550*/  LOP3.LUT R29, R29, 0xff, RZ, 0xc0, !PT ;  /* 0x000000ff1d1d7812 */ /* 0x001fc400078ec0ff */
[----:B-1----:R-:W-:Y:S02]  /*e560*/  LOP3.LUT R2, R6, 0xc0, RZ, 0xc0, !PT ;  /* 0x000000c006027812 */ /* 0x002fe400078ec0ff */
[----:B------:R-:W-:Y:S02]  /*e570*/  SHF.L.U32 R7, R29, 0x1, RZ ;  /* 0x000000011d077819 */ /* 0x000fe400000006ff */
[----:B------:R-:W-:Y:S02]  /*e580*/  SHF.R.U32.HI R3, RZ, 0x2, R2 ;  /* 0x00000002ff037819 */ /* 0x000fe40000011602 */
[C---:B------:R-:W-:Y:S02]  /*e590*/  LOP3.LUT R2, R7.reuse, 0x10, RZ, 0x3c, !PT ;  /* 0x0000001007027812 */ /* 0x040fe400078e3cff */
[----:B------:R-:W-:Y:S01]  /*e5a0*/  LOP3.LUT R2, R7, 0x20, RZ, 0x3c, !PT ;  /* 0x0000002007027812 */ /* 0x000fe200078e3cff */
[C---:B-----5:R-:W-:Y:S01]  /*e5b0*/  IMAD.SHL.U32 R2, R12.reuse, 0x80, RZ ;  /* 0x000000800c027824 */ /* 0x060fe200078e00ff */
[----:B------:R-:W-:-:S02]  /*e5c0*/  LOP3.LUT R13, R12, 0x7, RZ, 0xc0, !PT ;  /* 0x000000070c0d7812 */ /* 0x000fc400078ec0ff */
[----:B------:R-:W-:-:S06]  /*e5d0*/  LOP3.LUT R12, R7, 0x40, RZ, 0x3c, !PT ;  /* 0x00000040070c7812 */ /* 0x000fcc00078e3cff */
[----:B------:R-:W0:Y:S01]  /*e5e0*/  S2R R12, SR_TID.X ;  /* 0x00000000000c7919 */ /* 0x000e220000002100 */
[----:B------:R-:W-:Y:S02]  /*e5f0*/  SHF.L.U32 R13, R13, 0x4, RZ ;  /* 0x000000040d0d7819 */ /* 0x000fe400000006ff */
[C---:B------:R-:W-:Y:S02]  /*e600*/  LOP3.LUT R4, R7.reuse, 0x30, RZ, 0x3c, !PT ;  /* 0x0000003007047812 */ /* 0x040fe400078e3cff */
[----:B------:R-:W-:Y:S02]  /*e610*/  LOP3.LUT R4, R7, 0x50, RZ, 0x3c, !PT ;  /* 0x0000005007047812 */ /* 0x000fe400078e3cff */
[----:B------:R-:W-:Y:S02]  /*e620*/  LOP3.LUT R2, R13, 0x780, R2, 0xf8, !PT ;  /* 0x000007800d027812 */ /* 0x000fe400078ef802 */
[C---:B------:R-:W-:Y:S02]  /*e630*/  LOP3.LUT R13, R7.reuse, 0x60, RZ, 0x3c, !PT ;  /* 0x00000060070d7812 */ /* 0x040fe400078e3cff */
[----:B------:R-:W-:-:S02]  /*e640*/  LOP3.LUT R3, R7, R3, RZ, 0x3c, !PT ;  /* 0x0000000307037212 */ /* 0x000fc400078e3cff */
[C---:B0-----:R-:W-:Y:S02]  /*e650*/  LOP3.LUT R4, R12.reuse, 0x7, RZ, 0xc0, !PT ;  /* 0x000000070c047812 */ /* 0x041fe400078ec0ff */
[C---:B------:R-:W-:Y:S02]  /*e660*/  SHF.L.U32 R13, R12.reuse, 0x1, RZ ;  /* 0x000000010c0d7819 */ /* 0x040fe400000006ff */
[----:B------:R-:W-:Y:S01]  /*e670*/  LOP3.LUT R12, R12, 0x10, RZ, 0xc0, !PT ;  /* 0x000000100c0c7812 */ /* 0x000fe200078ec0ff */
[----:B------:R-:W-:-:S04]  /*e680*/  IMAD R4, R4, 0x110, RZ ;  /* 0x0000011004047824 */ /* 0x000fc800078e02ff */
[----:B------:R-:W-:Y:S01]  /*e690*/  IMAD.SHL.U32 R12, R12, 0x80, RZ ;  /* 0x000000800c0c7824 */ /* 0x000fe200078e00ff */
[----:B------:R-:W-:-:S04]  /*e6a0*/  LOP3.LUT R4, R4, 0x10, R13, 0x78, !PT ;  /* 0x0000001004047812 */ /* 0x000fc800078e780d */
[----:B------:R-:W-:Y:S02]  /*e6b0*/  LOP3.LUT R4, R4, R12, RZ, 0xfc, !PT ;  /* 0x0000000c04047212 */ /* 0x000fe400078efcff */
[----:B------:R-:W-:Y:S02]  /*e6c0*/  LOP3.LUT R2, R2, 0x10, R6, 0x78, !PT ;  /* 0x0000001002027812 */ /* 0x000fe400078e7806 */
[----:B------:R-:W-:Y:S02]  /*e6d0*/  LOP3.LUT R3, R3, 0x40, RZ, 0x3c, !PT ;  /* 0x0000004003037812 */ /* 0x000fe400078e3cff */
[C---:B------:R-:W-:Y:S02]  /*e6e0*/  LOP3.LUT R3, R4.reuse, 0x20, RZ, 0x3c, !PT ;  /* 0x0000002004037812 */ /* 0x040fe400078e3cff */
[C---:B------:R-:W-:Y:S02]  /*e6f0*/  LOP3.LUT R3, R4.reuse, 0x40, RZ, 0x3c, !PT ;  /* 0x0000004004037812 */ /* 0x040fe400078e3cff */
[----:B------:R-:W-:-:S02]  /*e700*/  LOP3.LUT R4, R4, 0x60, RZ, 0x3c, !PT ;  /* 0x0000006004047812 */ /* 0x000fc400078e3cff */
[C---:B------:R-:W-:Y:S02]  /*e710*/  LOP3.LUT R4, R2.reuse, 0x20, RZ, 0x3c, !PT ;  /* 0x0000002002047812 */ /* 0x040fe400078e3cff */
[C---:B------:R-:W-:Y:S02]  /*e720*/  LOP3.LUT R4, R2.reuse, 0x40, RZ, 0x3c, !PT ;  /* 0x0000004002047812 */ /* 0x040fe400078e3cff */
[----:B------:R-:W-:Y:S02]  /*e730*/  LOP3.LUT R4, R2, 0x60, RZ, 0x3c, !PT ;  /* 0x0000006002047812 */ /* 0x000fe400078e3cff */
[C---:B------:R-:W-:Y:S02]  /*e740*/  SHF.L.U32 R3, R0.reuse, 0x1, RZ ;  /* 0x0000000100037819 */ /* 0x040fe400000006ff */
[----:B---3--:R-:W-:Y:S01]  /*e750*/  LOP3.LUT R2, R5, 0x40, RZ, 0x3c, !PT ;  /* 0x0000004005027812 */ /* 0x008fe200078e3cff */
[----:B--2---:R-:W-:-:S05]  /*e760*/  IMAD.WIDE R4, R0, 0x2, R10 ;  /* 0x0000000200047825 */ /* 0x004fca00078e020a */
[----:B------:R4:W-:Y:S02]  /*e770*/  STL.64 [R1+0x1108], R4 ;  /* 0x0011080401007387 */ /* 0x0009e40000100a00 */
[----:B----4-:R-:W-:-:S05]  /*e780*/  IMAD.WIDE R4, R0, 0x2, R8 ;  /* 0x0000000200047825 */ /* 0x010fca00078e0208 */
[----:B------:R0:W-:Y:S02]  /*e790*/  STL.64 [R1+0x1100], R4 ;  /* 0x0011000401007387 */ /* 0x0001e40000100a00 */
[----:B0-----:R-:W-:-:S05]  /*e7a0*/  IMAD.WIDE R4, R3, 0x2, R10 ;  /* 0x0000000203047825 */ /* 0x001fca00078e020a */
[----:B------:R0:W-:Y:S04]  /*e7b0*/  STL.64 [R1+0x10f8], R4 ;  /* 0x0010f80401007387 */ /* 0x0001e80000100a00 */
[----:B0-----:R-:W2:Y:S01]  /*e7c0*/  LDL.LU.64 R4, [R1+0x1120] ;  /* 0x0011200001047983 */ /* 0x001ea20000300a00 */
[----:B------:R-:W-:-:S05]  /*e7d0*/  IMAD.WIDE R2, R3, 0x2, R8 ;  /* 0x0000000203027825 */ /* 0x000fca00078e0208 */
[----:B------:R2:W-:Y:S02]  /*e7e0*/  STL.64 [R1+0x10f0], R2 ;  /* 0x0010f00201007387 */ /* 0x0005e40000100a00 */
[----:B--2---:R-:W-:-:S05]  /*e7f0*/  IMAD.WIDE R2, R4, 0x2, R10 ;  /* 0x0000000204027825 */ /* 0x004fca00078e020a */
[----:B------:R0:W-:Y:S02]  /*e800*/  STL.64 [R1+0x10e8], R2 ;  /* 0x0010e80201007387 */ /* 0x0001e40000100a00 */
[----:B0-----:R-:W-:-:S05]  /*e810*/  IMAD.WIDE R2, R4, 0x2, R8 ;  /* 0x0000000204027825 */ /* 0x001fca00078e0208 */
[----:B------:R0:W-:Y:S02]  /*e820*/  STL.64 [R1+0x10e0], R2 ;  /* 0x0010e00201007387 */ /* 0x0001e40000100a00 */
[----:B0-----:R-:W-:-:S05]  /*e830*/  IMAD.WIDE R2, R5, 0x2, R10 ;  /* 0x0000000205027825 */ /* 0x001fca00078e020a */
[----:B------:R0:W-:Y:S02]  /*e840*/  STL.64 [R1+0x10d8], R2 ;  /* 0x0010d80201007387 */ /* 0x0001e40000100a00 */
[----:B0-----:R-:W-:Y:S02]  /*e850*/  IMAD.WIDE R2, R5, 0x2, R8 ;  /* 0x0000000205027825 */ /* 0x001fe400078e0208 */
[----:B------:R-:W2:Y:S04]  /*e860*/  LDL.LU.64 R8, [R1+0x1118] ;  /* 0x0011180001087983 */ /* 0x000ea80000300a00 */
[----:B------:R-:W3:Y:S01]  /*e870*/  LDL.64 R4, [R1+0x6a8] ;  /* 0x0006a80001047983 */ /* 0x000ee20000100a00 */
[C---:B------:R-:W-:Y:S02]  /*e880*/  LOP3.LUT P0, RZ, R6.reuse, 0x7, RZ, 0xc0, !PT ;  /* 0x0000000706ff7812 */ /* 0x040fe4000780c0ff */
[----:B------:R-:W-:Y:S01]  /*e890*/  LOP3.LUT P1, RZ, R6, 0x3, RZ, 0xc0, !PT ;  /* 0x0000000306ff7812 */ /* 0x000fe2000782c0ff */
[C---:B------:R-:W-:Y:S01]  /*e8a0*/  IMAD R6, R0.reuse, 0x5, RZ ;  /* 0x0000000500067824 */ /* 0x040fe200078e02ff */
[----:B------:R0:W-:Y:S01]  /*e8b0*/  STL.64 [R1+0x10d0], R2 ;  /* 0x0010d00201007387 */ /* 0x0001e20000100a00 */
[----:B------:R-:W-:Y:S01]  /*e8c0*/  LOP3.LUT R7, R7, 0x70, RZ, 0x3c, !PT ;  /* 0x0000007007077812 */ /* 0x000fe200078e3cff */
[----:B------:R-:W-:-:S02]  /*e8d0*/  IMAD R7, R0, 0x6, RZ ;  /* 0x0000000600077824 */ /* 0x000fc400078e02ff */
[----:B0-----:R-:W-:-:S05]  /*e8e0*/  IMAD.WIDE R2, R6, 0x2, R10 ;  /* 0x0000000206027825 */ /* 0x001fca00078e020a */
[----:B------:R3:W-:Y:S02]  /*e8f0*/  STL.64 [R1+0x10c8], R2 ;  /* 0x0010c80201007387 */ /* 0x0007e40000100a00 */
[----:B---3--:R-:W-:-:S05]  /*e900*/  IMAD.WIDE R2, R6, 0x2, R4 ;  /* 0x0000000206027825 */ /* 0x008fca00078e0204 */
[----:B------:R0:W-:Y:S02]  /*e910*/  STL.64 [R1+0x10c0], R2 ;  /* 0x0010c00201007387 */ /* 0x0001e40000100a00 */
[C---:B0-----:R-:W-:Y:S02]  /*e920*/  IMAD.WIDE R2, R7.reuse, 0x2, R10 ;  /* 0x0000000207027825 */ /* 0x041fe400078e020a */
[----:B------:R-:W3:Y:S04]  /*e930*/  LDL.LU.64 R10, [R1+0x1110] ;  /* 0x00111000010a7983 */ /* 0x000ee80000300a00 */
[----:B------:R0:W-:Y:S02]  /*e940*/  STL.64 [R1+0x10b8], R2 ;  /* 0x0010b80201007387 */ /* 0x0001e40000100a00 */
[----:B0-----:R-:W-:-:S02]  /*e950*/  IMAD.WIDE R2, R7, 0x2, R4 ;  /* 0x0000000207027825 */ /* 0x001fc400078e0204 */
[----:B------:R-:W2:Y:S04]  /*e960*/  LDL.64 R6, [R1+0x6b0] ;  /* 0x0006b00001067983 */ /* 0x000ea80000100a00 */
[----:B------:R2:W-:Y:S01]  /*e970*/  STL.64 [R1+0x10b0], R2 ;  /* 0x0010b00201007387 */ /* 0x0005e20000100a00 */
[C---:B------:R-:W-:Y:S02]  /*e980*/  IMAD R12, R0.reuse, 0xb, RZ ;  /* 0x0000000b000c7824 */ /* 0x040fe400078e02ff */
[C---:B------:R-:W-:Y:S02]  /*e990*/  IMAD R13, R0.reuse, 0xc, RZ ;  /* 0x0000000c000d7824 */ /* 0x040fe400078e02ff */
[C---:B------:R-:W-:Y:S02]  /*e9a0*/  IMAD R14, R0.reuse, 0xd, RZ ;  /* 0x0000000d000e7824 */ /* 0x040fe400078e02ff */
[----:B------:R-:W-:-:S02]  /*e9b0*/  IMAD R15, R0, 0xe, RZ ;  /* 0x0000000e000f7824 */ /* 0x000fc400078e02ff */
[C---:B------:R-:W-:Y:S02]  /*e9c0*/  IMAD R16, R0.reuse, 0xf, RZ ;  /* 0x0000000f00107824 */ /* 0x040fe400078e02ff */
[C---:B------:R-:W-:Y:S02]  /*e9d0*/  IMAD.SHL.U32 R17, R0.reuse, 0x10, RZ ;  /* 0x0000001000117824 */ /* 0x040fe400078e00ff */
[C---:B------:R-:W-:Y:S02]  /*e9e0*/  IMAD R18, R0.reuse, 0x11, RZ ;  /* 0x0000001100127824 */ /* 0x040fe400078e02ff */
[C---:B------:R-:W-:Y:S02]  /*e9f0*/  IMAD R19, R0.reuse, 0x12, RZ ;  /* 0x0000001200137824 */ /* 0x040fe400078e02ff */
[C---:B------:R-:W-:Y:S02]  /*ea00*/  IMAD R20, R0.reuse, 0x13, RZ ;  /* 0x0000001300147824 */ /* 0x040fe400078e02ff */
[----:B------:R-:W-:-:S02]  /*ea10*/  IMAD R21, R0, 0x14, RZ ;  /* 0x0000001400157824 */ /* 0x000fc400078e02ff */
[C---:B------:R-:W-:Y:S02]  /*ea20*/  IMAD R22, R0.reuse, 0x15, RZ ;  /* 0x0000001500167824 */ /* 0x040fe400078e02ff */
[C---:B------:R-:W-:Y:S02]  /*ea30*/  IMAD R23, R0.reuse, 0x16, RZ ;  /* 0x0000001600177824 */ /* 0x040fe400078e02ff */
[C---:B------:R-:W-:Y:S02]  /*ea40*/  IMAD R24, R0.reuse, 0x17, RZ ;  /* 0x0000001700187824 */ /* 0x040fe400078e02ff */
[C---:B------:R-:W-:Y:S02]  /*ea50*/  IMAD R25, R0.reuse, 0x18, RZ ;  /* 0x0000001800197824 */ /* 0x040fe400078e02ff */
[C---:B------:R-:W-:Y:S02]  /*ea60*/  IMAD R26, R0.reuse, 0x19, RZ ;  /* 0x00000019001a7824 */ /* 0x040fe400078e02ff */
[----:B------:R-:W-:-:S02]  /*ea70*/  IMAD R27, R0, 0x1a, RZ ;  /* 0x0000001a001b7824 */ /* 0x000fc400078e02ff */
[C---:B------:R-:W-:Y:S02]  /*ea80*/  IMAD R28, R0.reuse, 0x1b, RZ ;  /* 0x0000001b001c7824 */ /* 0x040fe400078e02ff */
[C---:B------:R-:W-:Y:S02]  /*ea90*/  IMAD R29, R0.reuse, 0x1c, RZ ;  /* 0x0000001c001d7824 */ /* 0x040fe400078e02ff */
[----:B------:R-:W-:Y:S02]  /*eaa0*/  IMAD R0, R0, 0x1e, RZ ;  /* 0x0000001e00007824 */ /* 0x000fe400078e02ff */
[----:B--2---:R-:W-:-:S05]  /*eab0*/  IMAD.WIDE R2, R8, 0x2, R6 ;  /* 0x0000000208027825 */ /* 0x004fca00078e0206 */
[----:B------:R0:W-:Y:S02]  /*eac0*/  STL.64 [R1+0x10a8], R2 ;  /* 0x0010a80201007387 */ /* 0x0001e40000100a00 */
[----:B0-----:R-:W-:-:S05]  /*ead0*/  IMAD.WIDE R2, R8, 0x2, R4 ;  /* 0x0000000208027825 */ /* 0x001fca00078e0204 */
[----:B------:R0:W-:Y:S02]  /*eae0*/  STL.64 [R1+0x10a0], R2 ;  /* 0x0010a00201007387 */ /* 0x0001e40000100a00 */
[----:B0-----:R-:W-:-:S05]  /*eaf0*/  IMAD.WIDE R2, R9, 0x2, R6 ;  /* 0x0000000209027825 */ /* 0x001fca00078e0206 */
[----:B------:R0:W-:Y:S02]  /*eb00*/  STL.64 [R1+0x1098], R2 ;  /* 0x0010980201007387 */ /* 0x0001e40000100a00 */
[----:B0-----:R-:W-:-:S04]  /*eb10*/  IMAD.WIDE R2, R9, 0x2, R4 ;  /* 0x0000000209027825 */ /* 0x001fc800078e0204 */
[C---:B---3--:R-:W-:Y:S01]  /*eb20*/  IMAD.WIDE R8, R10.reuse, 0x2, R6 ;  /* 0x000000020a087825 */ /* 0x048fe200078e0206 */
[----:B------:R0:W-:Y:S04]  /*eb30*/  STL.64 [R1+0x1090], R2 ;  /* 0x0010900201007387 */ /* 0x0001e80000100a00 */
[----:B------:R1:W-:Y:S01]  /*eb40*/  STL.64 [R1+0x1088], R8 ;  /* 0x0010880801007387 */ /* 0x0003e20000100a00 */
[----:B0-----:R-:W-:-:S04]  /*eb50*/  IMAD.WIDE R2, R10, 0x2, R4 ;  /* 0x000000020a027825 */ /* 0x001fc800078e0204 */
[C---:B-1----:R-:W-:Y:S01]  /*eb60*/  IMAD.WIDE R8, R11.reuse, 0x2, R6 ;  /* 0x000000020b087825 */ /* 0x042fe200078e0206 */
[----:B------:R0:W-:Y:S04]  /*eb70*/  STL.64 [R1+0x1080], R2 ;  /* 0x0010800201007387 */ /* 0x0001e80000100a00 */
[----:B------:R1:W-:Y:S01]  /*eb80*/  STL.64 [R1+0x1078], R8 ;  /* 0x0010780801007387 */ /* 0x0003e20000100a00 */
[----:B0-----:R-:W-:-:S04]  /*eb90*/  IMAD.WIDE R2, R11, 0x2, R4 ;  /* 0x000000020b027825 */ /* 0x001fc800078e0204 */
[C---:B------:R-:W-:Y:S01]  /*eba0*/  IMAD.WIDE R10, R12.reuse, 0x2, R6 ;  /* 0x000000020c0a7825 */ /* 0x040fe200078e0206 */
[----:B------:R0:W-:Y:S03]  /*ebb0*/  STL.64 [R1+0x1070], R2 ;  /* 0x0010700201007387 */ /* 0x0001e60000100a00 */
[----:B-1----:R-:W-:Y:S01]  /*ebc0*/  IMAD.WIDE R8, R12, 0x2, R4 ;  /* 0x000000020c087825 */ /* 0x002fe200078e0204 */
[----:B------:R1:W-:Y:S04]  /*ebd0*/  STL.64 [R1+0x1068], R10 ;  /* 0x0010680a01007387 */ /* 0x0003e80000100a00 */
[----:B------:R2:W-:Y:S01]  /*ebe0*/  STL.64 [R1+0x1060], R8 ;  /* 0x0010600801007387 */ /* 0x0005e20000100a00 */
[----:B0-----:R-:W-:-:S04]  /*ebf0*/  IMAD.WIDE R2, R13, 0x2, R6 ;  /* 0x000000020d027825 */ /* 0x001fc800078e0206 */
[----:B-1----:R-:W-:Y:S01]  /*ec00*/  IMAD.WIDE R10, R13, 0x2, R4 ;  /* 0x000000020d0a7825 */ /* 0x002fe200078e0204 */
[----:B------:R0:W-:Y:S03]  /*ec10*/  STL.64 [R1+0x1058], R2 ;  /* 0x0010580201007387 */ /* 0x0001e60000100a00 */
[C---:B--2---:R-:W-:Y:S01]  /*ec20*/  IMAD.WIDE R8, R14.reuse, 0x2, R6 ;  /* 0x000000020e087825 */ /* 0x044fe200078e0206 */
[----:B------:R1:W-:Y:S04]  /*ec30*/  STL.64 [R1+0x1050], R10 ;  /* 0x0010500a01007387 */ /* 0x0003e80000100a00 */
[----:B------:R2:W-:Y:S01]  /*ec40*/  STL.64 [R1+0x1048], R8 ;  /* 0x0010480801007387 */ /* 0x0005e20000100a00 */
[----:B0-----:R-:W-:-:S04]  /*ec50*/  IMAD.WIDE R2, R14, 0x2, R4 ;  /* 0x000000020e027825 */ /* 0x001fc800078e0204 */
[C---:B-1----:R-:W-:Y:S01]  /*ec60*/  IMAD.WIDE R10, R15.reuse, 0x2, R6 ;  /* 0x000000020f0a7825 */ /* 0x042fe200078e0206 */
[----:B------:R0:W-:Y:S03]  /*ec70*/  STL.64 [R1+0x1040], R2 ;  /* 0x0010400201007387 */ /* 0x0001e60000100a00 */
[----:B--2---:R-:W-:Y:S01]  /*ec80*/  IMAD.WIDE R8, R15, 0x2, R4 ;  /* 0x000000020f087825 */ /* 0x004fe200078e0204 */
        /* <DEDUP_REMOVED lines=53> */
[----:B--2---:R-:W-:Y:S01]  /*efe0*/  IMAD.WIDE R8, R29, 0x2, R6 ;  /* 0x000000021d087825 */ /* 0x004fe200078e0206 */
[----:B------:R-:W-:Y:S04]  /*eff0*/  STL.64 [R1+0xf60], R10 ;  /* 0x000f600a01007387 */ /* 0x000fe80000100a00 */
[----:B------:R1:W-:Y:S01]  /*f000*/  STL.64 [R1+0xf58], R8 ;  /* 0x000f580801007387 */ /* 0x0003e20000100a00 */
[----:B0-----:R-:W-:-:S04]  /*f010*/  IMAD.MOV.U32 R2, RZ, RZ, c[0x0][0x1a4] ;  /* 0x00006900ff027624 */ /* 0x001fc800078e00ff */
[----:B------:R-:W-:Y:S02]  /*f020*/  IMAD R2, R2, 0x1d, RZ ;  /* 0x0000001d02027824 */ /* 0x000fe400078e02ff */
[----:B-1----:R-:W-:-:S04]  /*f030*/  IMAD.WIDE R8, R29, 0x2, R4 ;  /* 0x000000021d087825 */ /* 0x002fc800078e0204 */
[C---:B------:R-:W-:Y:S01]  /*f040*/  IMAD.WIDE R12, R2.reuse, 0x2, R6 ;  /* 0x00000002020c7825 */ /* 0x040fe200078e0206 */
[----:B------:R0:W-:Y:S03]  /*f050*/  STL.64 [R1+0xf50], R8 ;  /* 0x000f500801007387 */ /* 0x0001e60000100a00 */
[----:B------:R-:W-:Y:S01]  /*f060*/  IMAD.WIDE R10, R2, 0x2, R4 ;  /* 0x00000002020a7825 */ /* 0x000fe200078e0204 */
[----:B------:R-:W-:Y:S01]  /*f070*/  MOV R2, c[0x0][0x1a4] ;  /* 0x0000690000027a02 */ /* 0x000fe20000000f00 */
[----:B------:R1:W-:Y:S02]  /*f080*/  STL.64 [R1+0xf48], R12 ;  /* 0x000f480c01007387 */ /* 0x0003e40000100a00 */
[----:B------:R-:W-:Y:S02]  /*f090*/  IMAD.MOV.U32 R3, RZ, RZ, c[0x0][0x1a4] ;  /* 0x00006900ff037624 */ /* 0x000fe400078e00ff */
[--C-:B0-----:R-:W-:Y:S01]  /*f0a0*/  IMAD.WIDE R8, R0, 0x2, R6.reuse ;  /* 0x0000000200087825 */ /* 0x101fe200078e0206 */
[----:B------:R-:W-:Y:S02]  /*f0b0*/  STL.64 [R1+0xf40], R10 ;  /* 0x000f400a01007387 */ /* 0x000fe40000100a00 */
[----:B------:R-:W-:Y:S01]  /*f0c0*/  SHF.L.U32 R3, R3, 0x5, RZ ;  /* 0x0000000503037819 */ /* 0x000fe200000006ff */
[----:B------:R-:W-:Y:S01]  /*f0d0*/  IMAD R2, R2, 0x1f, RZ ;  /* 0x0000001f02027824 */ /* 0x000fe200078e02ff */
[----:B------:R0:W-:Y:S03]  /*f0e0*/  STL.64 [R1+0xf38], R8 ;  /* 0x000f380801007387 */ /* 0x0001e60000100a00 */
[----:B-1----:R-:W-:-:S04]  /*f0f0*/  IMAD.WIDE R12, R2, 0x2, R6 ;  /* 0x00000002020c7825 */ /* 0x002fc800078e0206 */
[----:B0-----:R-:W-:-:S04]  /*f100*/  IMAD.WIDE R8, R0, 0x2, R4 ;  /* 0x0000000200087825 */ /* 0x001fc800078e0204 */
[----:B------:R-:W-:Y:S01]  /*f110*/  IMAD.WIDE R10, R2, 0x2, R4 ;  /* 0x00000002020a7825 */ /* 0x000fe200078e0204 */
[----:B------:R0:W-:Y:S01]  /*f120*/  STL.64 [R1+0xf30], R8 ;  /* 0x000f300801007387 */ /* 0x0001e20000100a00 */
[----:B------:R-:W-:Y:S02]  /*f130*/  MOV R0, c[0x0][0x1a4] ;  /* 0x0000690000007a02 */ /* 0x000fe40000000f00 */
[----:B------:R-:W-:Y:S01]  /*f140*/  IMAD.MOV.U32 R2, RZ, RZ, c[0x0][0x1a4] ;  /* 0x00006900ff027624 */ /* 0x000fe200078e00ff */
[----:B------:R1:W-:Y:S04]  /*f150*/  STL.64 [R1+0xf28], R12 ;  /* 0x000f280c01007387 */ /* 0x0003e80000100a00 */
[----:B------:R2:W-:Y:S01]  /*f160*/  STL.64 [R1+0xf20], R10 ;  /* 0x000f200a01007387 */ /* 0x0005e20000100a00 */
[----:B0-----:R-:W-:-:S04]  /*f170*/  IMAD.WIDE R8, R3, 0x2, R6 ;  /* 0x0000000203087825 */ /* 0x001fc800078e0206 */
[----:B------:R-:W-:Y:S01]  /*f180*/  IMAD R2, R2, 0x21, RZ ;  /* 0x0000002102027824 */ /* 0x000fe200078e02ff */
[----:B------:R0:W-:Y:S01]  /*f190*/  STL.64 [R1+0xf18], R8 ;  /* 0x000f180801007387 */ /* 0x0001e20000100a00 */
[----:B------:R-:W-:Y:S02]  /*f1a0*/  IMAD R0, R0, 0x22, RZ ;  /* 0x0000002200007824 */ /* 0x000fe400078e02ff */
[----:B-1----:R-:W-:-:S04]  /*f1b0*/  IMAD.WIDE R12, R2, 0x2, R6 ;  /* 0x00000002020c7825 */ /* 0x002fc800078e0206 */
[----:B--2---:R-:W-:-:S04]  /*f1c0*/  IMAD.WIDE R10, R2, 0x2, R4 ;  /* 0x00000002020a7825 */ /* 0x004fc800078e0204 */
[----:B0-----:R-:W-:Y:S01]  /*f1d0*/  IMAD.WIDE R8, R3, 0x2, R4 ;  /* 0x0000000203087825 */ /* 0x001fe200078e0204 */
[----:B------:R-:W-:-:S04]  /*f1e0*/  MOV R3, c[0x0][0x1a4] ;  /* 0x0000690000037a02 */ /* 0x000fc80000000f00 */
[----:B------:R0:W-:Y:S01]  /*f1f0*/  STL.64 [R1+0xf10], R8 ;  /* 0x000f100801007387 */ /* 0x0001e20000100a00 */
[----:B------:R-:W-:-:S03]  /*f200*/  IMAD.MOV.U32 R2, RZ, RZ, c[0x0][0x1a4] ;  /* 0x00006900ff027624 */ /* 0x000fc600078e00ff */
[----:B------:R1:W-:Y:S01]  /*f210*/  STL.64 [R1+0xf08], R12 ;  /* 0x000f080c01007387 */ /* 0x0003e20000100a00 */
[----:B------:R-:W-:-:S03]  /*f220*/  IMAD R2, R2, 0x23, RZ ;  /* 0x0000002302027824 */ /* 0x000fc600078e02ff */
[----:B------:R2:W-:Y:S01]  /*f230*/  STL.64 [R1+0xf00], R10 ;  /* 0x000f000a01007387 */ /* 0x0005e20000100a00 */
[----:B0-----:R-:W-:-:S05]  /*f240*/  IMAD.WIDE R8, R0, 0x2, R6 ;  /* 0x0000000200087825 */ /* 0x001fca00078e0206 */
        /* <DEDUP_REMOVED lines=124> */
[----:B0-----:R-:W-:-:S04]  /*fa10*/  IMAD.WIDE R8, R0, 0x2, R4 ;  /* 0x0000000200087825 */ /* 0x001fc800078e0204 */
[----:B------:R-:W-:Y:S01]  /*fa20*/  IMAD.MOV.U32 R2, RZ, RZ, c[0x0][0x1a4] ;  /* 0x00006900ff027624 */ /* 0x000fe200078e00ff */
[----:B------:R0:W-:Y:S01]  /*fa30*/  STL.64 [R1+0xdb0], R8 ;  /* 0x000db00801007387 */ /* 0x0001e20000100a00 */
[----:B------:R-:W-:Y:S02]  /*fa40*/  MOV R0, c[0x0][0x1a4] ;  /* 0x0000690000007a02 */ /* 0x000fe40000000f00 */
[----:B------:R-:W-:Y:S01]  /*fa50*/  IMAD R2, R2, 0x39, RZ ;  /* 0x0000003902027824 */ /* 0x000fe200078e02ff */
[----:B------:R1:W-:Y:S04]  /*fa60*/  STL.64 [R1+0xda8], R12 ;  /* 0x000da80c01007387 */ /* 0x0003e80000100a00 */
[----:B------:R2:W-:Y:S01]  /*fa70*/  STL.64 [R1+0xda0], R10 ;  /* 0x000da00a01007387 */ /* 0x0005e20000100a00 */
[----:B0-----:R-:W-:-:S04]  /*fa80*/  IMAD.WIDE R8, R3, 0x2, R6 ;  /* 0x0000000203087825 */ /* 0x001fc800078e0206 */
[C---:B-1----:R-:W-:Y:S01]  /*fa90*/  IMAD.WIDE R12, R2.reuse, 0x2, R6 ;  /* 0x00000002020c7825 */ /* 0x042fe200078e0206 */
[----:B------:R0:W-:Y:S03]  /*faa0*/  STL.64 [R1+0xd98], R8 ;  /* 0x000d980801007387 */ /* 0x0001e60000100a00 */
[----:B--2---:R-:W-:-:S04]  /*fab0*/  IMAD.WIDE R10, R2, 0x2, R4 ;  /* 0x00000002020a7825 */ /* 0x004fc800078e0204 */
[----:B------:R-:W-:Y:S02]  /*fac0*/  IMAD.MOV.U32 R2, RZ, RZ, c[0x0][0x1a4] ;  /* 0x00006900ff027624 */ /* 0x000fe400078e00ff */
[----:B------:R-:W-:Y:S02]  /*fad0*/  IMAD R0, R0, 0x3a, RZ ;  /* 0x0000003a00007824 */ /* 0x000fe400078e02ff */
[----:B0-----:R-:W-:-:S04]  /*fae0*/  IMAD.WIDE R8, R3, 0x2, R4 ;  /* 0x0000000203087825 */ /* 0x001fc800078e0204 */
[----:B------:R-:W-:Y:S01]  /*faf0*/  IMAD R2, R2, 0x3b, RZ ;  /* 0x0000003b02027824 */ /* 0x000fe200078e02ff */
[----:B------:R0:W-:Y:S04]  /*fb00*/  STL.64 [R1+0xd90], R8 ;  /* 0x000d900801007387 */ /* 0x0001e80000100a00 */
[----:B------:R1:W-:Y:S04]  /*fb10*/  STL.64 [R1+0xd88], R12 ;  /* 0x000d880c01007387 */ /* 0x0003e80000100a00 */
[----:B------:R2:W-:Y:S01]  /*fb20*/  STL.64 [R1+0xd80], R10 ;  /* 0x000d800a01007387 */ /* 0x0005e20000100a00 */
[----:B0-----:R-:W-:-:S04]  /*fb30*/  IMAD.WIDE R8, R0, 0x2, R6 ;  /* 0x0000000200087825 */ /* 0x001fc800078e0206 */
[----:B-1----:R-:W-:-:S04]  /*fb40*/  IMAD.WIDE R12, R2, 0x2, R6 ;  /* 0x00000002020c7825 */ /* 0x002fc800078e0206 */
[--C-:B--2---:R-:W-:Y:S01]  /*fb50*/  IMAD.WIDE R10, R0, 0x2, R4.reuse ;  /* 0x00000002000a7825 */ /* 0x104fe200078e0204 */
[----:B------:R-:W-:Y:S03]  /*fb60*/  STL.64 [R1+0xd78], R8 ;  /* 0x000d780801007387 */ /* 0x000fe60000100a00 */
[----:B------:R-:W-:Y:S01]  /*fb70*/  IMAD.WIDE R2, R2, 0x2, R4 ;  /* 0x0000000202027825 */ /* 0x000fe200078e0204 */
[----:B------:R-:W-:Y:S04]  /*fb80*/  STL.64 [R1+0xd70], R10 ;  /* 0x000d700a01007387 */ /* 0x000fe80000100a00 */
[----:B------:R-:W-:Y:S04]  /*fb90*/  STL.64 [R1+0xd68], R12 ;  /* 0x000d680c01007387 */ /* 0x000fe80000100a00 */
[----:B------:R0:W-:Y:S04]  /*fba0*/  STL.64 [R1+0xd60], R2 ;  /* 0x000d600201007387 */ /* 0x0001e80000100a00 */
[----:B0-----:R-:W0:Y:S01]  /*fbb0*/  S2R R2, SR_TID.X ;  /* 0x0000000000027919 */ /* 0x001e220000002100 */
[----:B------:R-:W-:-:S05]  /*fbc0*/  MOV R8, c[0x0][0x1a4] ;  /* 0x0000690000087a02 */ /* 0x000fca0000000f00 */
[----:B------:R-:W-:-:S04]  /*fbd0*/  IMAD R8, R8, 0x3c, RZ ;  /* 0x0000003c08087824 */ /* 0x000fc800078e02ff */
[----:B------:R-:W-:-:S04]  /*fbe0*/  IMAD.WIDE R10, R8, 0x2, R6 ;  /* 0x00000002080a7825 */ /* 0x000fc800078e0206 */
[----:B------:R-:W-:Y:S01]  /*fbf0*/  IMAD.WIDE R12, R8, 0x2, R4 ;  /* 0x00000002080c7825 */ /* 0x000fe200078e0204 */
[----:B0-----:R-:W-:-:S05]  /*fc00*/  LOP3.LUT R0, R2, 0x7, RZ, 0xc0, !PT ;  /* 0x0000000702007812 */ /* 0x001fca00078ec0ff */
[----:B------:R-:W-:Y:S02]  /*fc10*/  IMAD.SHL.U32 R8, R0, 0x10, RZ ;  /* 0x0000001000087824 */ /* 0x000fe400078e00ff */
[----:B------:R-:W0:Y:S01]  /*fc20*/  S2R R0, SR_TID.X ;  /* 0x0000000000007919 */ /* 0x000e220000002100 */
[----:B------:R-:W-:Y:S01]  /*fc30*/  IMAD.MOV.U32 R9, RZ, RZ, c[0x0][0x1a4] ;  /* 0x00006900ff097624 */ /* 0x000fe200078e00ff */
[----:B------:R-:W-:-:S03]  /*fc40*/  LOP3.LUT R2, R2, 0xe0, RZ, 0xc0, !PT ;  /* 0x000000e002027812 */ /* 0x000fc600078ec0ff */
[----:B------:R-:W-:Y:S01]  /*fc50*/  IMAD R9, R9, 0x3d, RZ ;  /* 0x0000003d09097824 */ /* 0x000fe200078e02ff */
[----:B------:R1:W-:Y:S01]  /*fc60*/  STL.64 [R1+0xd58], R10 ;  /* 0x000d580a01007387 */ /* 0x0003e20000100a00 */
[----:B------:R-:W-:-:S03]  /*fc70*/  MOV R3, c[0x0][0x1a4] ;  /* 0x0000690000037a02 */ /* 0x000fc60000000f00 */
[----:B------:R2:W-:Y:S01]  /*fc80*/  STL.64 [R1+0xd50], R12 ;  /* 0x000d500c01007387 */ /* 0x0005e20000100a00 */
[----:B------:R-:W-:Y:S01]  /*fc90*/  LEA R2, R2, R8, 0x8 ;  /* 0x0000000802027211 */ /* 0x000fe200078e40ff */
[----:B-1----:R-:W-:-:S04]  /*fca0*/  IMAD.WIDE R10, R9, 0x2, R6 ;  /* 0x00000002090a7825 */ /* 0x002fc800078e0206 */
[----:B--2---:R-:W-:Y:S01]  /*fcb0*/  IMAD.WIDE R12, R9, 0x2, R4 ;  /* 0x00000002090c7825 */ /* 0x004fe200078e0204 */
[----:B0-----:R-:W-:-:S03]  /*fcc0*/  LOP3.LUT R8, R0, 0x7, RZ, 0xc0, !PT ;  /* 0x0000000700087812 */ /* 0x001fc600078ec0ff */
[----:B------:R-:W-:Y:S01]  /*fcd0*/  IMAD.SHL.U32 R9, R0, 0x2, RZ ;  /* 0x0000000200097824 */ /* 0x000fe200078e00ff */
[----:B------:R-:W-:Y:S01]  /*fce0*/  MOV R0, c[0x0][0x1a4] ;  /* 0x0000690000007a02 */ /* 0x000fe20000000f00 */
[----:B------:R-:W-:-:S03]  /*fcf0*/  IMAD R3, R3, 0x3e, RZ ;  /* 0x0000003e03037824 */ /* 0x000fc600078e02ff */
[----:B------:R-:W-:Y:S01]  /*fd00*/  LOP3.LUT R2, R2, 0x30, R9, 0x78, !PT ;  /* 0x0000003002027812 */ /* 0x000fe200078e7809 */
[----:B------:R-:W-:Y:S01]  /*fd10*/  IMAD R0, R0, 0x3f, RZ ;  /* 0x0000003f00007824 */ /* 0x000fe200078e02ff */
[----:B------:R0:W-:Y:S03]  /*fd20*/  STL.64 [R1+0xd48], R10 ;  /* 0x000d480a01007387 */ /* 0x0001e60000100a00 */
[----:B------:R-:W-:Y:S02]  /*fd30*/  IMAD R2, R8, 0x400, R2 ;  /* 0x0000040008027824 */ /* 0x000fe400078e0202 */
[--C-:B------:R-:W-:Y:S01]  /*fd40*/  IMAD.WIDE R8, R3, 0x2, R4.reuse ;  /* 0x0000000203087825 */ /* 0x100fe200078e0204 */
[----:B------:R1:W-:Y:S03]  /*fd50*/  STL.64 [R1+0xd40], R12 ;  /* 0x000d400c01007387 */ /* 0x0003e60000100a00 */
[----:B------:R-:W-:-:S04]  /*fd60*/  IMAD.WIDE R4, R0, 0x2, R4 ;  /* 0x0000000200047825 */ /* 0x000fc800078e0204 */
[----:B0-----:R-:W-:-:S04]  /*fd70*/  IMAD.WIDE R10, R3, 0x2, R6 ;  /* 0x00000002030a7825 */ /* 0x001fc800078e0206 */
[----:B------:R-:W-:Y:S01]  /*fd80*/  IMAD.WIDE R6, R0, 0x2, R6 ;  /* 0x0000000200067825 */ /* 0x000fe200078e0206 */
[----:B------:R1:W-:Y:S04]  /*fd90*/  STL.64 [R1+0xd38], R10 ;  /* 0x000d380a01007387 */ /* 0x0003e80000100a00 */
[----:B------:R1:W-:Y:S04]  /*fda0*/  STL.64 [R1+0xd30], R8 ;  /* 0x000d300801007387 */ /* 0x0003e80000100a00 */
[----:B------:R1:W-:Y:S04]  /*fdb0*/  STL.64 [R1+0xd28], R6 ;  /* 0x000d280601007387 */ /* 0x0003e80000100a00 */
[----:B------:R1:W-:Y:S01]  /*fdc0*/  STL.64 [R1+0xd20], R4 ;  /* 0x000d200401007387 */ /* 0x0003e20000100a00 */
[----:B------:R-:W-:-:S03]  /*fdd0*/  LOP3.LUT R0, R2, 0x40, RZ, 0x3c, !PT ;  /* 0x0000004002007812 */ /* 0x000fc600078e3cff */
.L_x_1:
[----:B-1----:R-:W2:Y:S04]  /*fde0*/  LDL.64 R10, [R1+0x6b0] ;  /* 0x0006b000010a7983 */ /* 0x002ea80000100a00 */
[----:B0-----:R-:W2:Y:S04]  /*fdf0*/  LDL R0, [R1+0x438] ;  /* 0x0004380001007983 */ /* 0x001ea80000100800 */
[----:B------:R-:W3:Y:S04]  /*fe00*/  LDL.64 R8, [R1+0x6a8] ;  /* 0x0006a80001087983 */ /* 0x000ee80000100a00 */
[----:B------:R-:W4:Y:S04]  /*fe10*/  LDL.64 R6, [R1+0x1108] ;  /* 0x0011080001067983 */ /* 0x000f280000100a00 */
[----:B------:R-:W5:Y:S04]  /*fe20*/  LDL.64 R4, [R1+0x1100] ;  /* 0x0011000001047983 */ /* 0x000f680000100a00 */
[----:B------:R-:W5:Y:S04]  /*fe30*/  LDL.64 R2, [R1+0x10f8] ;  /* 0x0010f80001027983 */ /* 0x000f680000100a00 */
[----:B------:R-:W5:Y:S04]  /*fe40*/  LDL.64 R12, [R1+0x10f0] ;  /* 0x0010f000010c7983 */ /* 0x000f680000100a00 */
[----:B------:R-:W5:Y:S04]  /*fe50*/  LDL.64 R24, [R1+0x10e8] ;  /* 0x0010e80001187983 */ /* 0x000f680000100a00 */
[----:B------:R-:W5:Y:S04]  /*fe60*/  LDL.64 R22, [R1+0x10d8] ;  /* 0x0010d80001167983 */ /* 0x000f680000100a00 */
[----:B------:R-:W5:Y:S04]  /*fe70*/  LDL.64 R18, [R1+0x10e0] ;  /* 0x0010e00001127983 */ /* 0x000f680000100a00 */
[----:B------:R-:W5:Y:S04]  /*fe80*/  LDL.64 R16, [R1+0x10d0] ;  /* 0x0010d00001107983 */ /* 0x000f680000100a00 */
[----:B------:R-:W5:Y:S01]  /*fe90*/  LDL.64 R14, [R1+0x10c8] ;  /* 0x0010c800010e7983 */ /* 0x000f620000100a00 */
[----:B--2---:R-:W-:-:S05]  /*fea0*/  IMAD.WIDE R10, R0, 0x2, R10 ;  /* 0x00000002000a7825 */ /* 0x004fca00078e020a */
[----:B------:R0:W2:Y:S01]  /*feb0*/  LDG.E.U16 R21, [R10.64] ;  /* 0x000000040a157981 */ /* 0x0000a2000c1e1500 */
[----:B---3--:R-:W-:-:S05]  /*fec0*/  IMAD.WIDE R8, R0, 0x2, R8 ;  /* 0x0000000200087825 */ /* 0x008fca00078e0208 */
[----:B------:R1:W3:Y:S01]  /*fed0*/  LDG.E.U16 R29, [R8.64] ;  /* 0x00000004081d7981 */ /* 0x0002e2000c1e1500 */
[----:B----4-:R-:W-:-:S04]  /*fee0*/  IMAD.WIDE R6, R0, 0x2, R6 ;  /* 0x0000000200067825 */ /* 0x010fc800078e0206 */
[C---:B-----5:R-:W-:Y:S01]  /*fef0*/  IMAD.WIDE R4, R0.reuse, 0x2, R4 ;  /* 0x0000000200047825 */ /* 0x060fe200078e0204 */
[----:B------:R4:W5:Y:S03]  /*ff00*/  LDG.E.U16 R28, [R6.64] ;  /* 0x00000004061c7981 */ /* 0x000966000c1e1500 */
[C---:B------:R-:W-:Y:S01]  /*ff10*/  IMAD.WIDE R2, R0.reuse, 0x2, R2 ;  /* 0x0000000200027825 */ /* 0x040fe200078e0202 */
[----:B------:R4:W3:Y:S03]  /*ff20*/  LDG.E.U16 R26, [R4.64] ;  /* 0x00000004041a7981 */ /* 0x0008e6000c1e1500 */
[C---:B0-----:R-:W-:Y:S01]  /*ff30*/  IMAD.WIDE R10, R0.reuse, 0x2, R12 ;  /* 0x00000002000a7825 */ /* 0x041fe200078e020c */
[----:B------:R0:W3:Y:S03]  /*ff40*/  LDG.E.U16 R27, [R2.64] ;  /* 0x00000004021b7981 */ /* 0x0000e6000c1e1500 */
[----:B-1----:R-:W-:-:S04]  /*ff50*/  IMAD.WIDE R8, R0, 0x2, R24 ;  /* 0x0000000200087825 */ /* 0x002fc800078e0218 */
[C---:B----4-:R-:W-:Y:S02]  /*ff60*/  IMAD.WIDE R4, R0.reuse, 0x2, R22 ;  /* 0x0000000200047825 */ /* 0x050fe400078e0216 */
[----:B------:R1:W5:Y:S02]  /*ff70*/  LDG.E.U16 R23, [R10.64] ;  /* 0x000000040a177981 */ /* 0x000364000c1e1500 */
[C---:B------:R-:W-:Y:S02]  /*ff80*/  IMAD.WIDE R6, R0.reuse, 0x2, R18 ;  /* 0x0000000200067825 */ /* 0x040fe400078e0212 */
[----:B--2---:R2:W-:Y:S04]  /*ff90*/  STL [R1+0x18c], R21 ;  /* 0x00018c1501007387 */ /* 0x0045e80000100800 */
[----:B------:R-:W4:Y:S04]  /*ffa0*/  LDL.64 R24, [R1+0x10b0] ;  /* 0x0010b00001187983 */ /* 0x000f280000100a00 */
[----:B------:R-:W4:Y:S04]  /*ffb0*/  LDL.64 R12, [R1+0x10b8] ;  /* 0x0010b800010c7983 */ /* 0x000f280000100a00 */
[----:B--2---:R-:W2:Y:S04]  /*ffc0*/  LDL.64 R20, [R1+0x10c0] ;  /* 0x0010c00001147983 */ /* 0x004ea80000100a00 */
[----:B------:R-:W2:Y:S04]  /*ffd0*/  LDL.64 R18, [R1+0x10a8] ;  /* 0x0010a80001127983 */ /* 0x000ea80000100a00 */
[----:B---3--:R3:W-:Y:S04]  /*ffe0*/  STL [R1+0x188], R29 ;  /* 0x0001881d01007387 */ /* 0x0087e80000100800 */
[----:B---3--:R2:W3:Y:S01]  /*fff0*/  LDG.E.U16 R29, [R8.64] ;  /* 0x00000004081d7981 */ /* 0x0084e2000c1e1500 */
[----:B0-----:R-:W-:-:S03]  /*10000*/  IMAD.WIDE R2, R0, 0x2, R16 ;  /* 0x0000000200027825 */ /* 0x001fc600078e0210 */
[----:B-----5:R0:W-:Y:S01]  /*10010*/  STL [R1+0x184], R28 ;  /* 0x0001841c01007387 */ /* 0x0201e20000100800 */
[----:B-1----:R-:W-:-:S03]  /*10020*/  IMAD.WIDE R10, R0, 0x2, R14 ;  /* 0x00000002000a7825 */ /* 0x002fc600078e020e */
[----:B------:R1:W-:Y:S04]  /*10030*/  STL [R1+0x180], R26 ;  /* 0x0001801a01007387 */ /* 0x0003e80000100800 */
[----:B------:R-:W5:Y:S04]  /*10040*/  LDL.64 R16, [R1+0x10a0] ;  /* 0x0010a00001107983 */ /* 0x000f680000100a00 */
[----:B0-----:R0:W5:Y:S04]  /*10050*/  LDG.E.U16 R28, [R6.64] ;  /* 0x00000004061c7981 */ /* 0x001168000c1e1500 */
[----:B-1----:R4:W5:Y:S04]  /*10060*/  LDG.E.U16 R26, [R4.64] ;  /* 0x00000004041a7981 */ /* 0x002968000c1e1500 */
[----:B------:R1:W-:Y:S04]  /*10070*/  STL [R1+0x17c], R27 ;  /* 0x00017c1b01007387 */ /* 0x0003e80000100800 */
[----:B------:R0:W-:Y:S04]  /*10080*/  STL [R1+0x178], R23 ;  /* 0x0001781701007387 */ /* 0x0001e80000100800 */
[----:B------:R-:W5:Y:S04]  /*10090*/  LDL.64 R14, [R1+0x1090] ;  /* 0x00109000010e7983 */ /* 0x000f680000100a00 */
[----:B-1----:R1:W5:Y:S04]  /*100a0*/  LDG.E.U16 R27, [R2.64] ;  /* 0x00000004021b7981 */ /* 0x002368000c1e1500 */
[----:B0-----:R-:W5:Y:S01]  /*100b0*/  LDL.64 R22, [R1+0x1098] ;  /* 0x0010980001167983 */ /* 0x001f620000100a00 */
[----:B----4-:R-:W-:-:S03]  /*100c0*/  IMAD.WIDE R4, R0, 0x2, R24 ;  /* 0x0000000200047825 */ /* 0x010fc600078e0218 */
[----:B------:R5:W4:Y:S01]  /*100d0*/  LDG.E.U16 R25, [R10.64] ;  /* 0x000000040a197981 */ /* 0x000b22000c1e1500 */
[----:B--2---:R-:W-:-:S03]  /*100e0*/  IMAD.WIDE R8, R0, 0x2, R20 ;  /* 0x0000000200087825 */ /* 0x004fc600078e0214 */
[----:B------:R-:W2:Y:S01]  /*100f0*/  LDL.64 R20, [R1+0x1088] ;  /* 0x0010880001147983 */ /* 0x000ea20000100a00 */
[----:B------:R-:W-:-:S03]  /*10100*/  IMAD.WIDE R6, R0, 0x2, R12 ;  /* 0x0000000200067825 */ /* 0x000fc600078e020c */
[----:B------:R-:W2:Y:S04]  /*10110*/  LDL.64 R12, [R1+0x1080] ;  /* 0x00108000010c7983 */ /* 0x000ea80000100a00 */
[----:B---3--:R0:W-:Y:S04]  /*10120*/  STL [R1+0x174], R29 ;  /* 0x0001741d01007387 */ /* 0x0081e80000100800 */
[----:B0-----:R0:W3:Y:S01]  /*10130*/  LDG.E.U16 R29, [R8.64] ;  /* 0x00000004081d7981 */ /* 0x0010e2000c1e1500 */
[----:B-1----:R-:W-:-:S04]  /*10140*/  IMAD.WIDE R2, R0, 0x2, R18 ;  /* 0x0000000200027825 */ /* 0x002fc800078e0212 */
[C---:B-----5:R-:W-:Y:S01]  /*10150*/  IMAD.WIDE R10, R0.reuse, 0x2, R16 ;  /* 0x00000002000a7825 */ /* 0x060fe200078e0210 */
[----:B------:R1:W-:Y:S04]  /*10160*/  STL [R1+0x170], R28 ;  /* 0x0001701c01007387 */ /* 0x0003e80000100800 */
[----:B------:R5:W-:Y:S04]  /*10170*/  STL [R1+0x16c], R26 ;  /* 0x00016c1a01007387 */ /* 0x000be80000100800 */
[----:B------:R-:W3:Y:S04]  /*10180*/  LDL.64 R18, [R1+0x1078] ;  /* 0x0010780001127983 */ /* 0x000ee80000100a00 */
[----:B-1----:R1:W3:Y:S04]  /*10190*/  LDG.E.U16 R28, [R6.64] ;  /* 0x00000004061c7981 */ /* 0x0022e8000c1e1500 */
[----:B-----5:R2:W5:Y:S04]  /*101a0*/  LDG.E.U16 R26, [R4.64] ;  /* 0x00000004041a7981 */ /* 0x020568000c1e1500 */
[----:B------:R1:W-:Y:S01]  /*101b0*/  STL [R1+0x168], R27 ;  /* 0x0001681b01007387 */ /* 0x0003e20000100800 */
[----:B0-----:R-:W-:-:S03]  /*101c0*/  IMAD.WIDE R8, R0, 0x2, R22 ;  /* 0x0000000200087825 */ /* 0x001fc600078e0216 */
[----:B-1----:R0:W5:Y:S01]  /*101d0*/  LDG.E.U16 R27, [R2.64] ;  /* 0x00000004021b7981 */ /* 0x002162000c1e1500 */
[----:B------:R-:W-:-:S03]  /*101e0*/  IMAD.WIDE R6, R0, 0x2, R14 ;  /* 0x0000000200067825 */ /* 0x000fc600078e020e */
[----:B----4-:R1:W-:Y:S04]  /*101f0*/  STL [R1+0x164], R25 ;  /* 0x0001641901007387 */ /* 0x0103e80000100800 */
[----:B------:R-:W4:Y:S01]  /*10200*/  LDL.64 R22, [R1+0x1060] ;  /* 0x0010600001167983 */ /* 0x000f220000100a00 */
[----:B--2---:R-:W-:-:S03]  /*10210*/  IMAD.WIDE R4, R0, 0x2, R20 ;  /* 0x0000000200047825 */ /* 0x004fc600078e0214 */
[----:B------:R-:W2:Y:S04]  /*10220*/  LDL.64 R16, [R1+0x1068] ;  /* 0x0010680001107983 */ /* 0x000ea80000100a00 */
[----:B-1----:R-:W2:Y:S04]  /*10230*/  LDL.64 R24, [R1+0x1070] ;  /* 0x0010700001187983 */ /* 0x002ea80000100a00 */
[----:B------:R1:W2:Y:S04]  /*10240*/  LDG.E.U16 R21, [R10.64] ;  /* 0x000000040a157981 */ /* 0x0002a8000c1e1500 */
[----:B------:R-:W2:Y:S04]  /*10250*/  LDL.64 R14, [R1+0x1058] ;  /* 0x00105800010e7983 */ /* 0x000ea80000100a00 */
[----:B---3--:R3:W-:Y:S04]  /*10260*/  STL [R1+0x160], R29 ;  /* 0x0001601d01007387 */ /* 0x0087e80000100800 */
[----:B---3--:R2:W3:Y:S01]  /*10270*/  LDG.E.U16 R29, [R8.64] ;  /* 0x00000004081d7981 */ /* 0x0084e2000c1e1500 */
[----:B0-----:R-:W-:-:S04]  /*10280*/  IMAD.WIDE R2, R0, 0x2, R12 ;  /* 0x0000000200027825 */ /* 0x001fc800078e020c */
[C---:B-1----:R-:W-:Y:S01]  /*10290*/  IMAD.WIDE R10, R0.reuse, 0x2, R18 ;  /* 0x00000002000a7825 */ /* 0x042fe200078e0212 */
[----:B------:R0:W-:Y:S04]  /*102a0*/  STL [R1+0x15c], R28 ;  /* 0x00015c1c01007387 */ /* 0x0001e80000100800 */
[----:B-----5:R1:W-:Y:S04]  /*102b0*/  STL [R1+0x158], R26 ;  /* 0x0001581a01007387 */ /* 0x0203e80000100800 */
[----:B------:R-:W5:Y:S04]  /*102c0*/  LDL.64 R12, [R1+0x1050] ;  /* 0x00105000010c7983 */ /* 0x000f680000100a00 */
[----:B0-----:R0:W5:Y:S04]  /*102d0*/  LDG.E.U16 R28, [R6.64] ;  /* 0x00000004061c7981 */ /* 0x001168000c1e1500 */
[----:B-1----:R4:W5:Y:S04]  /*102e0*/  LDG.E.U16 R26, [R4.64] ;  /* 0x00000004041a7981 */ /* 0x002968000c1e1500 */
[----:B------:R1:W-:Y:S04]  /*102f0*/  STL [R1+0x154], R27 ;  /* 0x0001541b01007387 */ /* 0x0003e80000100800 */
[----:B-1----:R1:W5:Y:S01]  /*10300*/  LDG.E.U16 R27, [R2.64] ;  /* 0x00000004021b7981 */ /* 0x002362000c1e1500 */
[----:B----4-:R-:W-:-:S03]  /*10310*/  IMAD.WIDE R4, R0, 0x2, R22 ;  /* 0x0000000200047825 */ /* 0x010fc600078e0216 */
[----:B------:R5:W4:Y:S01]  /*10320*/  LDG.E.U16 R23, [R10.64] ;  /* 0x000000040a177981 */ /* 0x000b22000c1e1500 */
[----:B--2---:R-:W-:-:S03]  /*10330*/  IMAD.WIDE R8, R0, 0x2, R24 ;  /* 0x0000000200087825 */ /* 0x004fc600078e0218 */
[----:B------:R2:W-:Y:S04]  /*10340*/  STL [R1+0x150], R21 ;  /* 0x0001501501007387 */ /* 0x0005e80000100800 */
[----:B------:R-:W4:Y:S04]  /*10350*/  LDL.64 R18, [R1+0x1040] ;  /* 0x0010400001127983 */ /* 0x000f280000100a00 */
[----:B------:R-:W4:Y:S01]  /*10360*/  LDL.64 R24, [R1+0x1038] ;  /* 0x0010380001187983 */ /* 0x000f220000100a00 */
[----:B0-----:R-:W-:-:S03]  /*10370*/  IMAD.WIDE R6, R0, 0x2, R16 ;  /* 0x0000000200067825 */ /* 0x001fc600078e0210 */
[----:B--2---:R-:W2:Y:S04]  /*10380*/  LDL.64 R20, [R1+0x1048] ;  /* 0x0010480001147983 */ /* 0x004ea80000100a00 */
        /* <DEDUP_REMOVED lines=8> */
[----:B0-----:R0:W3:Y:S04]  /*10410*/  LDG.E.U16 R28, [R6.64] ;  /* 0x00000004061c7981 */ /* 0x0010e8000c1e1500 */
[----:B-1----:R1:W3:Y:S04]  /*10420*/  LDG.E.U16 R26, [R4.64] ;  /* 0x00000004041a7981 */ /* 0x0022e8000c1e1500 */
[----:B------:R0:W-:Y:S04]  /*10430*/  STL [R1+0x140], R27 ;  /* 0x0001401b01007387 */ /* 0x0001e80000100800 */
[----:B0-----:R0:W3:Y:S04]  /*10440*/  LDG.E.U16 R27, [R2.64] ;  /* 0x00000004021b7981 */ /* 0x0010e8000c1e1500 */
[----:B----4-:R4:W-:Y:S04]  /*10450*/  STL [R1+0x13c], R23 ;  /* 0x00013c1701007387 */ /* 0x0109e80000100800 */
[----:B------:R-:W5:Y:S04]  /*10460*/  LDL.64 R12, [R1+0x1018] ;  /* 0x00101800010c7983 */ /* 0x000f680000100a00 */
[----:B----4-:R-:W4:Y:S01]  /*10470*/  LDL.64 R22, [R1+0x1020] ;  /* 0x0010200001167983 */ /* 0x010f220000100a00 */
[----:B------:R-:W-:-:S03]  /*10480*/  IMAD.WIDE R6, R0, 0x2, R18 ;  /* 0x0000000200067825 */ /* 0x000fc600078e0212 */
[----:B------:R-:W5:Y:S01]  /*10490*/  LDL.64 R18, [R1+0x1008] ;  /* 0x0010080001127983 */ /* 0x000f620000100a00 */
[----:B-1----:R-:W-:-:S03]  /*104a0*/  IMAD.WIDE R4, R0, 0x2, R24 ;  /* 0x0000000200047825 */ /* 0x002fc600078e0218 */
[----:B------:R1:W5:Y:S01]  /*104b0*/  LDG.E.U16 R25, [R10.64] ;  /* 0x000000040a197981 */ /* 0x000362000c1e1500 */
[----:B--2---:R-:W-:-:S03]  /*104c0*/  IMAD.WIDE R8, R0, 0x2, R20 ;  /* 0x0000000200087825 */ /* 0x004fc600078e0214 */
[----:B------:R-:W2:Y:S04]  /*104d0*/  LDL.64 R20, [R1+0x1010] ;  /* 0x0010100001147983 */ /* 0x000ea80000100a00 */
[----:B---3--:R3:W-:Y:S04]  /*104e0*/  STL [R1+0x138], R29 ;  /* 0x0001381d01007387 */ /* 0x0087e80000100800 */
[----:B---3--:R4:W3:Y:S01]  /*104f0*/  LDG.E.U16 R29, [R8.64] ;  /* 0x00000004081d7981 */ /* 0x0088e2000c1e1500 */
[----:B0-----:R-:W-:-:S04]  /*10500*/  IMAD.WIDE R2, R0, 0x2, R16 ;  /* 0x0000000200027825 */ /* 0x001fc800078e0210 */
[C---:B-1----:R-:W-:Y:S01]  /*10510*/  IMAD.WIDE R10, R0.reuse, 0x2, R14 ;  /* 0x00000002000a7825 */ /* 0x042fe200078e020e */
[----:B------:R0:W-:Y:S04]  /*10520*/  STL [R1+0x134], R28 ;  /* 0x0001341c01007387 */ /* 0x0001e80000100800 */
[----:B------:R1:W-:Y:S04]  /*10530*/  STL [R1+0x130], R26 ;  /* 0x0001301a01007387 */ /* 0x0003e80000100800 */
[----:B------:R-:W2:Y:S04]  /*10540*/  LDL.64 R16, [R1+0x1000] ;  /* 0x0010000001107983 */ /* 0x000ea80000100a00 */
[----:B0-----:R0:W2:Y:S04]  /*10550*/  LDG.E.U16 R28, [R6.64] ;  /* 0x00000004061c7981 */ /* 0x0010a8000c1e1500 */
[----:B-1----:R2:W2:Y:S04]  /*10560*/  LDG.E.U16 R26, [R4.64] ;  /* 0x00000004041a7981 */ /* 0x0024a8000c1e1500 */
[----:B------:R1:W-:Y:S04]  /*10570*/  STL [R1+0x12c], R27 ;  /* 0x00012c1b01007387 */ /* 0x0003e80000100800 */
[----:B-1----:R5:W2:Y:S01]  /*10580*/  LDG.E.U16 R27, [R2.64] ;  /* 0x00000004021b7981 */ /* 0x002aa2000c1e1500 */
[----:B----4-:R-:W-:-:S04]  /*10590*/  IMAD.WIDE R8, R0, 0x2, R22 ;  /* 0x0000000200087825 */ /* 0x010fc800078e0216 */
[C---:B-----5:R-:W-:Y:S02]  /*105a0*/  IMAD.WIDE R2, R0.reuse, 0x2, R18 ;  /* 0x0000000200027825 */ /* 0x060fe400078e0212 */
[----:B------:R1:W4:Y:S04]  /*105b0*/  LDG.E.U16 R19, [R10.64] ;  /* 0x000000040a137981 */ /* 0x000328000c1e1500 */
[----:B------:R5:W-:Y:S04]  /*105c0*/  STL [R1+0x128], R25 ;  /* 0x0001281901007387 */ /* 0x000be80000100800 */
[----:B------:R-:W4:Y:S01]  /*105d0*/  LDL.64 R22, [R1+0xfe8] ;  /* 0x000fe80001167983 */ /* 0x000f220000100a00 */
[----:B0-----:R-:W-:-:S03]  /*105e0*/  IMAD.WIDE R6, R0, 0x2, R12 ;  /* 0x0000000200067825 */ /* 0x001fc600078e020c */
[----:B------:R-:W4:Y:S04]  /*105f0*/  LDL.64 R14, [R1+0xff0] ;  /* 0x000ff000010e7983 */ /* 0x000f280000100a00 */
[----:B-----5:R-:W5:Y:S04]  /*10600*/  LDL.64 R24, [R1+0xff8] ;  /* 0x000ff80001187983 */ /* 0x020f680000100a00 */
[----:B------:R-:W5:Y:S04]  /*10610*/  LDL.64 R12, [R1+0xfe0] ;  /* 0x000fe000010c7983 */ /* 0x000f680000100a00 */
[----:B---3--:R0:W-:Y:S04]  /*10620*/  STL [R1+0x124], R29 ;  /* 0x0001241d01007387 */ /* 0x0081e80000100800 */
[----:B0-----:R5:W3:Y:S01]  /*10630*/  LDG.E.U16 R29, [R8.64] ;  /* 0x00000004081d7981 */ /* 0x001ae2000c1e1500 */
[----:B--2---:R-:W-:-:S04]  /*10640*/  IMAD.WIDE R4, R0, 0x2, R20 ;  /* 0x0000000200047825 */ /* 0x004fc800078e0214 */
[C---:B-1----:R-:W-:Y:S01]  /*10650*/  IMAD.WIDE R10, R0.reuse, 0x2, R16 ;  /* 0x00000002000a7825 */ /* 0x042fe200078e0210 */
        /* <DEDUP_REMOVED lines=8> */
[----:B------:R-:W2:Y:S01]  /*106e0*/  LDL.64 R16, [R1+0xfc8] ;  /* 0x000fc80001107983 */ /* 0x000ea20000100a00 */
[----:B-1----:R-:W-:-:S03]  /*106f0*/  IMAD.WIDE R4, R0, 0x2, R22 ;  /* 0x0000000200047825 */ /* 0x002fc600078e0216 */
[----:B----4-:R-:W4:Y:S04]  /*10700*/  LDL.64 R18, [R1+0xfd0] ;  /* 0x000fd00001127983 */ /* 0x010f280000100a00 */
[----:B------:R1:W2:Y:S01]  /*10710*/  LDG.E.U16 R23, [R10.64] ;  /* 0x000000040a177981 */ /* 0x0002a2000c1e1500 */
[----:B-----5:R-:W-:-:S03]  /*10720*/  IMAD.WIDE R8, R0, 0x2, R24 ;  /* 0x0000000200087825 */ /* 0x020fc600078e0218 */
[----:B------:R-:W5:Y:S01]  /*10730*/  LDL.64 R24, [R1+0xfc0] ;  /* 0x000fc00001187983 */ /* 0x000f620000100a00 */
[----:B------:R-:W-:-:S03]  /*10740*/  IMAD.WIDE R6, R0, 0x2, R14 ;  /* 0x0000000200067825 */ /* 0x000fc600078e020e */
[----:B------:R-:W5:Y:S04]  /*10750*/  LDL.64 R14, [R1+0xfb8] ;  /* 0x000fb800010e7983 */ /* 0x000f680000100a00 */
[----:B---3--:R3:W-:Y:S04]  /*10760*/  STL [R1+0x110], R29 ;  /* 0x0001101d01007387 */ /* 0x0087e80000100800 */
[----:B---3--:R4:W3:Y:S01]  /*10770*/  LDG.E.U16 R29, [R8.64] ;  /* 0x00000004081d7981 */ /* 0x0088e2000c1e1500 */
[----:B0-----:R-:W-:-:S04]  /*10780*/  IMAD.WIDE R2, R0, 0x2, R12 ;  /* 0x0000000200027825 */ /* 0x001fc800078e020c */
[C---:B-1----:R-:W-:Y:S01]  /*10790*/  IMAD.WIDE R10, R0.reuse, 0x2, R20 ;  /* 0x00000002000a7825 */ /* 0x042fe200078e0214 */
[----:B------:R0:W-:Y:S04]  /*107a0*/  STL [R1+0x10c], R28 ;  /* 0x00010c1c01007387 */ /* 0x0001e80000100800 */
[----:B------:R1:W-:Y:S04]  /*107b0*/  STL [R1+0x108], R26 ;  /* 0x0001081a01007387 */ /* 0x0003e80000100800 */
[----:B------:R-:W3:Y:S04]  /*107c0*/  LDL.64 R12, [R1+0xfb0] ;  /* 0x000fb000010c7983 */ /* 0x000ee80000100a00 */
[----:B0-----:R0:W3:Y:S04]  /*107d0*/  LDG.E.U16 R28, [R6.64] ;  /* 0x00000004061c7981 */ /* 0x0010e8000c1e1500 */
[----:B-1----:R5:W3:Y:S04]  /*107e0*/  LDG.E.U16 R26, [R4.64] ;  /* 0x00000004041a7981 */ /* 0x002ae8000c1e1500 */
[----:B------:R1:W-:Y:S04]  /*107f0*/  STL [R1+0x104], R27 ;  /* 0x0001041b01007387 */ /* 0x0003e80000100800 */
[----:B-1----:R1:W3:Y:S01]  /*10800*/  LDG.E.U16 R27, [R2.64] ;  /* 0x00000004021b7981 */ /* 0x0022e2000c1e1500 */
[----:B----4-:R-:W-:-:S03]  /*10810*/  IMAD.WIDE R8, R0, 0x2, R18 ;  /* 0x0000000200087825 */ /* 0x010fc600078e0212 */
[----:B--2---:R2:W-:Y:S01]  /*10820*/  STL [R1+0x100], R23 ;  /* 0x0001001701007387 */ /* 0x0045e20000100800 */
[----:B-----5:R-:W-:-:S03]  /*10830*/  IMAD.WIDE R4, R0, 0x2, R24 ;  /* 0x0000000200047825 */ /* 0x020fc600078e0218 */
[----:B------:R-:W4:Y:S04]  /*10840*/  LDL.64 R20, [R1+0xfa0] ;  /* 0x000fa00001147983 */ /* 0x000f280000100a00 */
[----:B------:R-:W5:Y:S04]  /*10850*/  LDL.64 R18, [R1+0xf98] ;  /* 0x000f980001127983 */ /* 0x000f680000100a00 */
[----:B------:R1:W5:Y:S01]  /*10860*/  LDG.E.U16 R25, [R10.64] ;  /* 0x000000040a197981 */ /* 0x000362000c1e1500 */
[----:B0-----:R-:W-:-:S03]  /*10870*/  IMAD.WIDE R6, R0, 0x2, R16 ;  /* 0x0000000200067825 */ /* 0x001fc600078e0210 */
[----:B--2---:R-:W2:Y:S04]  /*10880*/  LDL.64 R22, [R1+0xfa8] ;  /* 0x000fa80001167983 */ /* 0x004ea80000100a00 */
[----:B------:R-:W2:Y:S04]  /*10890*/  LDL.64 R16, [R1+0xf90] ;  /* 0x000f900001107983 */ /* 0x000ea80000100a00 */
[----:B---3--:R0:W-:Y:S04]  /*108a0*/  STL [R1+0xfc], R29 ;  /* 0x0000fc1d01007387 */ /* 0x0081e80000100800 */
[----:B0-----:R2:W3:Y:S01]  /*108b0*/  LDG.E.U16 R29, [R8.64] ;  /* 0x00000004081d7981 */ /* 0x0014e2000c1e1500 */
[----:B-1----:R-:W-:-:S04]  /*108c0*/  IMAD.WIDE R2, R0, 0x2, R14 ;  /* 0x0000000200027825 */ /* 0x002fc800078e020e */
[C---:B------:R-:W-:Y:S01]  /*108d0*/  IMAD.WIDE R10, R0.reuse, 0x2, R12 ;  /* 0x00000002000a7825 */ /* 0x040fe200078e020c */
[----:B------:R0:W-:Y:S04]  /*108e0*/  STL [R1+0xf8], R28 ;  /* 0x0000f81c01007387 */ /* 0x0001e80000100800 */
[----:B------:R1:W-:Y:S04]  /*108f0*/  STL [R1+0xf4], R26 ;  /* 0x0000f41a01007387 */ /* 0x0003e80000100800 */
[----:B------:R-:W3:Y:S04]  /*10900*/  LDL.64 R14, [R1+0xf88] ;  /* 0x000f8800010e7983 */ /* 0x000ee80000100a00 */
[----:B0-----:R4:W3:Y:S04]  /*10910*/  LDG.E.U16 R28, [R6.64] ;  /* 0x00000004061c7981 */ /* 0x0018e8000c1e1500 */
[----:B-1----:R5:W3:Y:S04]  /*10920*/  LDG.E.U16 R26, [R4.64] ;  /* 0x00000004041a7981 */ /* 0x002ae8000c1e1500 */
[----:B------:R0:W-:Y:S04]  /*10930*/  STL [R1+0xf0], R27 ;  /* 0x0000f01b01007387 */ /* 0x0001e80000100800 */
[----:B0-----:R0:W3:Y:S01]  /*10940*/  LDG.E.U16 R27, [R2.64] ;  /* 0x00000004021b7981 */ /* 0x0010e2000c1e1500 */
[----:B----4-:R-:W-:-:S04]  /*10950*/  IMAD.WIDE R6, R0, 0x2, R20 ;  /* 0x0000000200067825 */ /* 0x010fc800078e0214 */
[C---:B-----5:R-:W-:Y:S02]  /*10960*/  IMAD.WIDE R4, R0.reuse, 0x2, R18 ;  /* 0x0000000200047825 */ /* 0x060fe400078e0212 */
[----:B------:R1:W4:Y:S04]  /*10970*/  LDG.E.U16 R19, [R10.64] ;  /* 0x000000040a137981 */ /* 0x000328000c1e1500 */
[----:B------:R5:W-:Y:S04]  /*10980*/  STL [R1+0xec], R25 ;  /* 0x0000ec1901007387 */ /* 0x000be80000100800 */
[----:B------:R-:W4:Y:S01]  /*10990*/  LDL.64 R20, [R1+0xf68] ;  /* 0x000f680001147983 */ /* 0x000f220000100a00 */
[----:B--2---:R-:W-:-:S03]  /*109a0*/  IMAD.WIDE R8, R0, 0x2, R22 ;  /* 0x0000000200087825 */ /* 0x004fc600078e0216 */
[----:B------:R-:W2:Y:S04]  /*109b0*/  LDL.64 R12, [R1+0xf78] ;  /* 0x000f7800010c7983 */ /* 0x000ea80000100a00 */
[----:B-----5:R-:W5:Y:S04]  /*109c0*/  LDL.64 R24, [R1+0xf80] ;  /* 0x000f800001187983 */ /* 0x020f680000100a00 */
[----:B------:R-:W2:Y:S04]  /*109d0*/  LDL.64 R22, [R1+0xf70] ;  /* 0x000f700001167983 */ /* 0x000ea80000100a00 */
[----:B---3--:R3:W-:Y:S04]  /*109e0*/  STL [R1+0xe8], R29 ;  /* 0x0000e81d01007387 */ /* 0x0087e80000100800 */
[----:B---3--:R5:W2:Y:S01]  /*109f0*/  LDG.E.U16 R29, [R8.64] ;  /* 0x00000004081d7981 */ /* 0x008aa2000c1e1500 */
        /* <DEDUP_REMOVED lines=8> */
[----:B-1----:R1:W2:Y:S04]  /*10a80*/  LDG.E.U16 R27, [R2.64] ;  /* 0x00000004021b7981 */ /* 0x0022a8000c1e1500 */
[----:B----4-:R4:W-:Y:S04]  /*10a90*/  STL [R1+0xd8], R19 ;  /* 0x0000d81301007387 */ /* 0x0109e80000100800 */
[----:B------:R-:W3:Y:S01]  /*10aa0*/  LDL.64 R14, [R1+0xf50] ;  /* 0x000f5000010e7983 */ /* 0x000ee20000100a00 */
[----:B-1----:R-:W-:-:S03]  /*10ab0*/  IMAD.WIDE R2, R0, 0x2, R20 ;  /* 0x0000000200027825 */ /* 0x002fc600078e0214 */
[----:B------:R1:W3:Y:S04]  /*10ac0*/  LDG.E.U16 R21, [R10.64] ;  /* 0x000000040a157981 */ /* 0x0002e8000c1e1500 */
[----:B----4-:R-:W4:Y:S01]  /*10ad0*/  LDL.64 R18, [R1+0xf58] ;  /* 0x000f580001127983 */ /* 0x010f220000100a00 */
[----:B-----5:R-:W-:-:S03]  /*10ae0*/  IMAD.WIDE R8, R0, 0x2, R24 ;  /* 0x0000000200087825 */ /* 0x020fc600078e0218 */
[----:B------:R-:W5:Y:S01]  /*10af0*/  LDL.64 R24, [R1+0xf48] ;  /* 0x000f480001187983 */ /* 0x000f620000100a00 */
[----:B--2---:R-:W-:-:S03]  /*10b00*/  IMAD.WIDE R6, R0, 0x2, R12 ;  /* 0x0000000200067825 */ /* 0x004fc600078e020c */
[----:B------:R-:W2:Y:S04]  /*10b10*/  LDL.64 R12, [R1+0xf40] ;  /* 0x000f4000010c7983 */ /* 0x000ea80000100a00 */
[----:B------:R0:W-:Y:S04]  /*10b20*/  STL [R1+0xd4], R29 ;  /* 0x0000d41d01007387 */ /* 0x0001e80000100800 */
[----:B0-----:R4:W2:Y:S01]  /*10b30*/  LDG.E.U16 R29, [R8.64] ;  /* 0x00000004081d7981 */ /* 0x0018a2000c1e1500 */
[----:B------:R-:W-:-:S04]  /*10b40*/  IMAD.WIDE R4, R0, 0x2, R22 ;  /* 0x0000000200047825 */ /* 0x000fc800078e0216 */
        /* <DEDUP_REMOVED lines=8> */
[----:B---3--:R3:W-:Y:S01]  /*10bd0*/  STL [R1+0xc4], R21 ;  /* 0x0000c41501007387 */ /* 0x0087e20000100800 */
[----:B----4-:R-:W-:-:S03]  /*10be0*/  IMAD.WIDE R8, R0, 0x2, R18 ;  /* 0x0000000200087825 */ /* 0x010fc600078e0212 */
[----:B------:R-:W4:Y:S01]  /*10bf0*/  LDL.64 R16, [R1+0xf28] ;  /* 0x000f280001107983 */ /* 0x000f220000100a00 */
[----:B-----5:R-:W-:-:S03]  /*10c00*/  IMAD.WIDE R4, R0, 0x2, R24 ;  /* 0x0000000200047825 */ /* 0x020fc600078e0218 */
[----:B------:R-:W5:Y:S04]  /*10c10*/  LDL.64 R18, [R1+0xf20] ;  /* 0x000f200001127983 */ /* 0x000f680000100a00 */
[----:B---3--:R-:W3:Y:S04]  /*10c20*/  LDL.64 R20, [R1+0xf30] ;  /* 0x000f300001147983 */ /* 0x008ee80000100a00 */
[----:B------:R1:W4:Y:S01]  /*10c30*/  LDG.E.U16 R25, [R10.64] ;  /* 0x000000040a197981 */ /* 0x000322000c1e1500 */
[----:B0-----:R-:W-:-:S03]  /*10c40*/  IMAD.WIDE R6, R0, 0x2, R14 ;  /* 0x0000000200067825 */ /* 0x001fc600078e020e */
[----:B------:R-:W4:Y:S04]  /*10c50*/  LDL.64 R14, [R1+0xf18] ;  /* 0x000f1800010e7983 */ /* 0x000f280000100a00 */
[----:B--2---:R0:W-:Y:S04]  /*10c60*/  STL [R1+0xc0], R29 ;  /* 0x0000c01d01007387 */ /* 0x0041e80000100800 */
        /* <DEDUP_REMOVED lines=9> */
[----:B-1----:R1:W3:Y:S01]  /*10d00*/  LDG.E.U16 R27, [R2.64] ;  /* 0x00000004021b7981 */ /* 0x0022e2000c1e1500 */
[----:B-----5:R-:W-:-:S03]  /*10d10*/  IMAD.WIDE R4, R0, 0x2, R18 ;  /* 0x0000000200047825 */ /* 0x020fc600078e0212 */
[----:B------:R5:W2:Y:S01]  /*10d20*/  LDG.E.U16 R19, [R10.64] ;  /* 0x000000040a137981 */ /* 0x000aa2000c1e1500 */
[----:B---3--:R-:W-:-:S03]  /*10d30*/  IMAD.WIDE R8, R0, 0x2, R20 ;  /* 0x0000000200087825 */ /* 0x008fc600078e0214 */
[----:B----4-:R3:W-:Y:S04]  /*10d40*/  STL [R1+0xb0], R25 ;  /* 0x0000b01901007387 */ /* 0x0107e80000100800 */
[----:B------:R-:W4:Y:S01]  /*10d50*/  LDL.64 R20, [R1+0xef8] ;  /* 0x000ef80001147983 */ /* 0x000f220000100a00 */
[----:B0-----:R-:W-:-:S03]  /*10d60*/  IMAD.WIDE R6, R0, 0x2, R16 ;  /* 0x0000000200067825 */ /* 0x001fc600078e0210 */
[----:B------:R-:W4:Y:S04]  /*10d70*/  LDL.64 R22, [R1+0xf00] ;  /* 0x000f000001167983 */ /* 0x000f280000100a00 */
[----:B---3--:R-:W3:Y:S04]  /*10d80*/  LDL.64 R24, [R1+0xf08] ;  /* 0x000f080001187983 */ /* 0x008ee80000100a00 */
[----:B------:R-:W3:Y:S04]  /*10d90*/  LDL.64 R16, [R1+0xef0] ;  /* 0x000ef00001107983 */ /* 0x000ee80000100a00 */
[----:B------:R0:W-:Y:S04]  /*10da0*/  STL [R1+0xac], R29 ;  /* 0x0000ac1d01007387 */ /* 0x0001e80000100800 */
        /* <DEDUP_REMOVED lines=9> */
[----:B-1----:R1:W3:Y:S04]  /*10e40*/  LDG.E.U16 R27, [R2.64] ;  /* 0x00000004021b7981 */ /* 0x0022e8000c1e1500 */
[----:B--2---:R2:W-:Y:S04]  /*10e50*/  STL [R1+0x9c], R19 ;  /* 0x00009c1301007387 */ /* 0x0045e80000100800 */
[----:B------:R-:W5:Y:S01]  /*10e60*/  LDL.64 R12, [R1+0xed8] ;  /* 0x000ed800010c7983 */ /* 0x000f620000100a00 */
[----:B----4-:R-:W-:-:S03]  /*10e70*/  IMAD.WIDE R4, R0, 0x2, R20 ;  /* 0x0000000200047825 */ /* 0x010fc600078e0214 */
[----:B--2---:R-:W2:Y:S04]  /*10e80*/  LDL.64 R18, [R1+0xee0] ;  /* 0x000ee00001127983 */ /* 0x004ea80000100a00 */
[----:B------:R4:W2:Y:S01]  /*10e90*/  LDG.E.U16 R21, [R10.64] ;  /* 0x000000040a157981 */ /* 0x0008a2000c1e1500 */
[----:B0-----:R-:W-:-:S03]  /*10ea0*/  IMAD.WIDE R6, R0, 0x2, R22 ;  /* 0x0000000200067825 */ /* 0x001fc600078e0216 */
[----:B------:R-:W2:Y:S01]  /*10eb0*/  LDL.64 R22, [R1+0xec8] ;  /* 0x000ec80001167983 */ /* 0x000ea20000100a00 */
[----:B---3--:R-:W-:-:S03]  /*10ec0*/  IMAD.WIDE R8, R0, 0x2, R24 ;  /* 0x0000000200087825 */ /* 0x008fc600078e0218 */
[----:B------:R-:W3:Y:S04]  /*10ed0*/  LDL.64 R24, [R1+0xed0] ;  /* 0x000ed00001187983 */ /* 0x000ee80000100a00 */
[----:B------:R0:W-:Y:S04]  /*10ee0*/  STL [R1+0x98], R29 ;  /* 0x0000981d01007387 */ /* 0x0001e80000100800 */
[----:B0-----:R2:W3:Y:S01]  /*10ef0*/  LDG.E.U16 R29, [R8.64] ;  /* 0x00000004081d7981 */ /* 0x0014e2000c1e1500 */
[----:B-1----:R-:W-:-:S04]  /*10f00*/  IMAD.WIDE R2, R0, 0x2, R16 ;  /* 0x0000000200027825 */ /* 0x002fc800078e0210 */
[C---:B----4-:R-:W-:Y:S01]  /*10f10*/  IMAD.WIDE R10, R0.reuse, 0x2, R14 ;  /* 0x00000002000a7825 */ /* 0x050fe200078e020e */
[----:B------:R0:W-:Y:S04]  /*10f20*/  STL [R1+0x94], R28 ;  /* 0x0000941c01007387 */ /* 0x0001e80000100800 */
[----:B------:R-:W4:Y:S04]  /*10f30*/  LDL.64 R16, [R1+0xec0] ;  /* 0x000ec00001107983 */ /* 0x000f280000100a00 */
[----:B------:R1:W-:Y:S04]  /*10f40*/  STL [R1+0x90], R26 ;  /* 0x0000901a01007387 */ /* 0x0003e80000100800 */
[----:B0-----:R5:W4:Y:S04]  /*10f50*/  LDG.E.U16 R28, [R6.64] ;  /* 0x00000004061c7981 */ /* 0x001b28000c1e1500 */
[----:B------:R0:W-:Y:S04]  /*10f60*/  STL [R1+0x8c], R27 ;  /* 0x00008c1b01007387 */ /* 0x0001e80000100800 */
[----:B-1----:R3:W4:Y:S04]  /*10f70*/  LDG.E.U16 R26, [R4.64] ;  /* 0x00000004041a7981 */ /* 0x002728000c1e1500 */
[----:B0-----:R0:W4:Y:S01]  /*10f80*/  LDG.E.U16 R27, [R2.64] ;  /* 0x00000004021b7981 */ /* 0x001122000c1e1500 */
[----:B-----5:R-:W-:-:S04]  /*10f90*/  IMAD.WIDE R6, R0, 0x2, R12 ;  /* 0x0000000200067825 */ /* 0x020fc800078e020c */
[C---:B--2---:R-:W-:Y:S01]  /*10fa0*/  IMAD.WIDE R8, R0.reuse, 0x2, R18 ;  /* 0x0000000200087825 */ /* 0x044fe200078e0212 */
[----:B------:R1:W-:Y:S04]  /*10fb0*/  STL [R1+0x88], R21 ;  /* 0x0000881501007387 */ /* 0x0003e80000100800 */
[----:B------:R-:W2:Y:S01]  /*10fc0*/  LDL.64 R14, [R1+0xeb0] ;  /* 0x000eb000010e7983 */ /* 0x000ea20000100a00 */
[----:B0-----:R-:W-:-:S03]  /*10fd0*/  IMAD.WIDE R2, R0, 0x2, R22 ;  /* 0x0000000200027825 */ /* 0x001fc600078e0216 */
[----:B------:R4:W5:Y:S04]  /*10fe0*/  LDG.E.U16 R23, [R10.64] ;  /* 0x000000040a177981 */ /* 0x000968000c1e1500 */
[----:B-1----:R-:W5:Y:S01]  /*10ff0*/  LDL.64 R20, [R1+0xeb8] ;  /* 0x000eb80001147983 */ /* 0x002f620000100a00 */
[----:B---3--:R-:W-:-:S03]  /*11000*/  IMAD.WIDE R4, R0, 0x2, R24 ;  /* 0x0000000200047825 */ /* 0x008fc600078e0218 */
[----:B------:R-:W3:Y:S04]  /*11010*/  LDL.64 R18, [R1+0xea8] ;  /* 0x000ea80001127983 */ /* 0x000ee80000100a00 */
[----:B------:R2:W3:Y:S04]  /*11020*/  LDG.E.U16 R25, [R6.64] ;  /* 0x0000000406197981 */ /* 0x0004e8000c1e1500 */
[----:B------:R-:W3:Y:S04]  /*11030*/  LDL.64 R12, [R1+0xea0] ;  /* 0x000ea000010c7983 */ /* 0x000ee80000100a00 */
[----:B------:R0:W3:Y:S04]  /*11040*/  LDG.E.U16 R24, [R8.64] ;  /* 0x0000000408187981 */ /* 0x0000e8000c1e1500 */
[----:B------:R1:W-:Y:S04]  /*11050*/  STL [R1+0x84], R29 ;  /* 0x0000841d01007387 */ /* 0x0003e80000100800 */
[----:B-1----:R3:W3:Y:S01]  /*11060*/  LDG.E.U16 R29, [R4.64] ;  /* 0x00000004041d7981 */ /* 0x0026e2000c1e1500 */
[----:B----4-:R-:W-:-:S06]  /*11070*/  IMAD.WIDE R10, R0, 0x2, R16 ;  /* 0x00000002000a7825 */ /* 0x010fcc00078e0210 */
[----:B------:R-:W4:Y:S04]  /*11080*/  LDG.E.U16 R11, [R10.64] ;  /* 0x000000040a0b7981 */ /* 0x000f28000c1e1500 */
[----:B------:R1:W-:Y:S04]  /*11090*/  STL [R1+0x80], R28 ;  /* 0x0000801c01007387 */ /* 0x0003e80000100800 */
[----:B-1----:R1:W4:Y:S04]  /*110a0*/  LDG.E.U16 R28, [R2.64] ;  /* 0x00000004021c7981 */ /* 0x002328000c1e1500 */
[----:B------:R-:W-:Y:S04]  /*110b0*/  STL [R1+0x78], R27 ;  /* 0x0000781b01007387 */ /* 0x000fe80000100800 */
[----:B------:R0:W-:Y:S04]  /*110c0*/  STL [R1+0x7c], R26 ;  /* 0x00007c1a01007387 */ /* 0x0001e80000100800 */
[----:B0-----:R-:W4:Y:S01]  /*110d0*/  LDL.64 R26, [R1+0xe98] ;  /* 0x000e9800011a7983 */ /* 0x001f220000100a00 */
[----:B--2---:R-:W-:-:S03]  /*110e0*/  IMAD.WIDE R6, R0, 0x2, R14 ;  /* 0x0000000200067825 */ /* 0x004fc600078e020e */
[----:B-----5:R0:W-:Y:S01]  /*110f0*/  STL [R1+0x74], R23 ;  /* 0x0000741701007387 */ /* 0x0201e20000100800 */
[----:B------:R-:W-:-:S03]  /*11100*/  IMAD.WIDE R8, R0, 0x2, R20 ;  /* 0x0000000200087825 */ /* 0x000fc600078e0214 */
[----:B------:R-:W2:Y:S01]  /*11110*/  LDL.64 R16, [R1+0xe88] ;  /* 0x000e880001107983 */ /* 0x000ea20000100a00 */
[----:B---3--:R-:W-:-:S03]  /*11120*/  IMAD.WIDE R4, R0, 0x2, R18 ;  /* 0x0000000200047825 */ /* 0x008fc600078e0212 */
[----:B------:R-:W3:Y:S04]  /*11130*/  LDG.E.U16 R7, [R6.64] ;  /* 0x0000000406077981 */ /* 0x000ee8000c1e1500 */
[----:B0-----:R-:W5:Y:S04]  /*11140*/  LDL.64 R22, [R1+0xe90] ;  /* 0x000e900001167983 */ /* 0x001f680000100a00 */
[----:B------:R-:W-:Y:S04]  /*11150*/  STL [R1+0x6c], R25 ;  /* 0x00006c1901007387 */ /* 0x000fe80000100800 */
[----:B------:R-:W2:Y:S04]  /*11160*/  LDG.E.U16 R9, [R8.64] ;  /* 0x0000000408097981 */ /* 0x000ea8000c1e1500 */
[----:B------:R0:W-:Y:S04]  /*11170*/  STL [R1+0x70], R24 ;  /* 0x0000701801007387 */ /* 0x0001e80000100800 */
[----:B------:R-:W5:Y:S04]  /*11180*/  LDL.64 R14, [R1+0xe78] ;  /* 0x000e7800010e7983 */ /* 0x000f680000100a00 */
[----:B0-----:R-:W5:Y:S04]  /*11190*/  LDL.64 R24, [R1+0xe80] ;  /* 0x000e800001187983 */ /* 0x001f680000100a00 */
[----:B------:R0:W-:Y:S01]  /*111a0*/  STL [R1+0x68], R29 ;  /* 0x0000681d01007387 */ /* 0x0001e20000100800 */
[----:B-1----:R-:W-:-:S03]  /*111b0*/  IMAD.WIDE R2, R0, 0x2, R12 ;  /* 0x0000000200027825 */ /* 0x002fc600078e020c */
[----:B------:R-:W5:Y:S04]  /*111c0*/  LDL.64 R20, [R1+0xe70] ;  /* 0x000e700001147983 */ /* 0x000f680000100a00 */
[----:B------:R-:W5:Y:S04]  /*111d0*/  LDL.64 R18, [R1+0xe68] ;  /* 0x000e680001127983 */ /* 0x000f680000100a00 */
[----:B0-----:R0:W5:Y:S04]  /*111e0*/  LDG.E.U16 R29, [R4.64] ;  /* 0x00000004041d7981 */ /* 0x001168000c1e1500 */
[----:B------:R-:W5:Y:S04]  /*111f0*/  LDL.64 R12, [R1+0xe60] ;  /* 0x000e6000010c7983 */ /* 0x000f680000100a00 */
[----:B----4-:R1:W-:Y:S04]  /*11200*/  STL [R1+0x64], R28 ;  /* 0x0000641c01007387 */ /* 0x0103e80000100800 */
[----:B------:R4:W-:Y:S04]  /*11210*/  STL [R1+0x60], R11 ;  /* 0x0000600b01007387 */ /* 0x0009e80000100800 */
[----:B-1----:R1:W5:Y:S01]  /*11220*/  LDG.E.U16 R28, [R2.64] ;  /* 0x00000004021c7981 */ /* 0x002362000c1e1500 */
[----:B----4-:R-:W-:-:S03]  /*11230*/  IMAD.WIDE R10, R0, 0x2, R26 ;  /* 0x00000002000a7825 */ /* 0x010fc600078e021a */
[----:B--2---:R5:W-:Y:S04]  /*11240*/  STL [R1+0x5c], R9 ;  /* 0x00005c0901007387 */ /* 0x004be80000100800 */
[----:B---3--:R2:W-:Y:S01]  /*11250*/  STL [R1+0x58], R7 ;  /* 0x0000580701007387 */ /* 0x0085e20000100800 */
[----:B-----5:R-:W-:-:S03]  /*11260*/  IMAD.WIDE R8, R0, 0x2, R22 ;  /* 0x0000000200087825 */ /* 0x020fc600078e0216 */
[----:B------:R-:W3:Y:S01]  /*11270*/  LDL.64 R22, [R1+0xe58] ;  /* 0x000e580001167983 */ /* 0x000ee20000100a00 */
[----:B--2---:R-:W-:-:S03]  /*11280*/  IMAD.WIDE R6, R0, 0x2, R16 ;  /* 0x0000000200067825 */ /* 0x004fc600078e0210 */
[----:B------:R-:W2:Y:S01]  /*11290*/  LDL.64 R16, [R1+0xe50] ;  /* 0x000e500001107983 */ /* 0x000ea20000100a00 */
[----:B-1----:R-:W-:-:S03]  /*112a0*/  IMAD.WIDE R2, R0, 0x2, R14 ;  /* 0x0000000200027825 */ /* 0x002fc600078e020e */
[----:B------:R1:W4:Y:S01]  /*112b0*/  LDG.E.U16 R27, [R6.64] ;  /* 0x00000004061b7981 */ /* 0x000322000c1e1500 */
[----:B0-----:R-:W-:-:S03]  /*112c0*/  IMAD.WIDE R4, R0, 0x2, R24 ;  /* 0x0000000200047825 */ /* 0x001fc600078e0218 */
[----:B------:R0:W5:Y:S04]  /*112d0*/  LDG.E.U16 R26, [R8.64] ;  /* 0x00000004081a7981 */ /* 0x000168000c1e1500 */
[----:B------:R2:W4:Y:S04]  /*112e0*/  LDG.E.U16 R25, [R2.64] ;  /* 0x0000000402197981 */ /* 0x000528000c1e1500 */
[----:B------:R3:W4:Y:S04]  /*112f0*/  LDG.E.U16 R24, [R4.64] ;  /* 0x0000000404187981 */ /* 0x000728000c1e1500 */
[----:B------:R1:W-:Y:S01]  /*11300*/  STL [R1+0x54], R29 ;  /* 0x0000541d01007387 */ /* 0x0003e20000100800 */
[----:B0-----:R-:W-:-:S03]  /*11310*/  IMAD.WIDE R8, R0, 0x2, R18 ;  /* 0x0000000200087825 */ /* 0x001fc600078e0212 */
[----:B------:R-:W4:Y:S01]  /*11320*/  LDL.64 R14, [R1+0xe48] ;  /* 0x000e4800010e7983 */ /* 0x000f220000100a00 */
[----:B-1----:R-:W-:-:S03]  /*11330*/  IMAD.WIDE R6, R0, 0x2, R12 ;  /* 0x0000000200067825 */ /* 0x002fc600078e020c */
[----:B------:R-:W4:Y:S04]  /*11340*/  LDG.E.U16 R9, [R8.64] ;  /* 0x0000000408097981 */ /* 0x000f28000c1e1500 */
[----:B------:R0:W4:Y:S04]  /*11350*/  LDG.E.U16 R29, [R10.64] ;  /* 0x000000040a1d7981 */ /* 0x000128000c1e1500 */
[----:B------:R-:W5:Y:S01]  /*11360*/  LDG.E.U16 R7, [R6.64] ;  /* 0x0000000406077981 */ /* 0x000f62000c1e1500 */
[----:B0-----:R-:W-:-:S04]  /*11370*/  IMAD.WIDE R10, R0, 0x2, R20 ;  /* 0x00000002000a7825 */ /* 0x001fc800078e0214 */
[C---:B--2---:R-:W-:Y:S02]  /*11380*/  IMAD.WIDE R2, R0.reuse, 0x2, R16 ;  /* 0x0000000200027825 */ /* 0x044fe400078e0210 */
[----:B------:R0:W2:Y:S02]  /*11390*/  LDG.E.U16 R17, [R10.64] ;  /* 0x000000040a117981 */ /* 0x0000a4000c1e1500 */
[C---:B---3--:R-:W-:Y:S02]  /*113a0*/  IMAD.WIDE R4, R0.reuse, 0x2, R22 ;  /* 0x0000000200047825 */ /* 0x048fe400078e0216 */
[----:B------:R-:W3:Y:S04]  /*113b0*/  LDG.E.U16 R3, [R2.64] ;  /* 0x0000000402037981 */ /* 0x000ee8000c1e1500 */
[----:B------:R-:W3:Y:S04]  /*113c0*/  LDG.E.U16 R5, [R4.64] ;  /* 0x0000000404057981 */ /* 0x000ee8000c1e1500 */
[----:B----4-:R-:W-:Y:S04]  /*113d0*/  STL [R1+0x4c], R29 ;  /* 0x00004c1d01007387 */ /* 0x010fe80000100800 */
[----:B------:R1:W-:Y:S04]  /*113e0*/  STL [R1+0x50], R28 ;  /* 0x0000501c01007387 */ /* 0x0003e80000100800 */
[----:B------:R-:W4:Y:S04]  /*113f0*/  LDL.64 R20, [R1+0xe38] ;  /* 0x000e380001147983 */ /* 0x000f280000100a00 */
[----:B------:R-:W4:Y:S04]  /*11400*/  LDL.64 R18, [R1+0xe30] ;  /* 0x000e300001127983 */ /* 0x000f280000100a00 */
[----:B-1----:R-:W4:Y:S04]  /*11410*/  LDL.64 R28, [R1+0xe40] ;  /* 0x000e4000011c7983 */ /* 0x002f280000100a00 */
[----:B------:R-:W4:Y:S04]  /*11420*/  LDL.64 R12, [R1+0xe28] ;  /* 0x000e2800010c7983 */ /* 0x000f280000100a00 */
[----:B------:R-:W-:Y:S04]  /*11430*/  STL [R1+0x44], R27 ;  /* 0x0000441b01007387 */ /* 0x000fe80000100800 */
[----:B-----5:R1:W-:Y:S01]  /*11440*/  STL [R1+0x48], R26 ;  /* 0x0000481a01007387 */ /* 0x0203e20000100800 */
[----:B0-----:R-:W-:-:S06]  /*11450*/  IMAD.WIDE R10, R0, 0x2, R14 ;  /* 0x00000002000a7825 */ /* 0x001fcc00078e020e */
[----:B------:R-:W5:Y:S04]  /*11460*/  LDG.E.U16 R11, [R10.64] ;  /* 0x000000040a0b7981 */ /* 0x000f68000c1e1500 */
[----:B-1----:R-:W5:Y:S04]  /*11470*/  LDL.64 R26, [R1+0xe20] ;  /* 0x000e2000011a7983 */ /* 0x002f680000100a00 */
[----:B------:R-:W-:Y:S04]  /*11480*/  STL [R1+0x3c], R25 ;  /* 0x00003c1901007387 */ /* 0x000fe80000100800 */
[----:B------:R0:W-:Y:S04]  /*11490*/  STL [R1+0x40], R24 ;  /* 0x0000401801007387 */ /* 0x0001e80000100800 */
[----:B------:R-:W5:Y:S04]  /*114a0*/  LDL.64 R22, [R1+0xe10] ;  /* 0x000e100001167983 */ /* 0x000f680000100a00 */
[----:B0-----:R-:W5:Y:S04]  /*114b0*/  LDL.64 R24, [R1+0xe18] ;  /* 0x000e180001187983 */ /* 0x001f680000100a00 */
[----:B--2---:R0:W-:Y:S04]  /*114c0*/  STL [R1+0x38], R17 ;  /* 0x0000381101007387 */ /* 0x0041e80000100800 */
[----:B------:R-:W2:Y:S04]  /*114d0*/  LDL.64 R14, [R1+0xe00] ;  /* 0x000e0000010e7983 */ /* 0x000ea80000100a00 */
[----:B0-----:R-:W2:Y:S04]  /*114e0*/  LDL.64 R16, [R1+0xe08] ;  /* 0x000e080001107983 */ /* 0x001ea80000100a00 */
[----:B------:R-:W-:Y:S04]  /*114f0*/  STL [R1+0x34], R9 ;  /* 0x0000340901007387 */ /* 0x000fe80000100800 */
[----:B------:R4:W-:Y:S04]  /*11500*/  STL [R1+0x30], R7 ;  /* 0x0000300701007387 */ /* 0x0009e80000100800 */
[----:B---3--:R0:W-:Y:S04]  /*11510*/  STL [R1+0x2c], R5 ;  /* 0x00002c0501007387 */ /* 0x0081e80000100800 */
[----:B------:R1:W-:Y:S01]  /*11520*/  STL [R1+0x28], R3 ;  /* 0x0000280301007387 */ /* 0x0003e20000100800 */
[----:B----4-:R-:W-:-:S03]  /*11530*/  IMAD.WIDE R6, R0, 0x2, R20 ;  /* 0x0000000200067825 */ /* 0x010fc600078e0214 */
[----:B------:R-:W3:Y:S04]  /*11540*/  LDL.64 R20, [R1+0xdf8] ;  /* 0x000df80001147983 */ /* 0x000ee80000100a00 */
[----:B------:R-:W4:Y:S01]  /*11550*/  LDG.E.U16 R7, [R6.64] ;  /* 0x0000000406077981 */ /* 0x000f22000c1e1500 */
[----:B------:R-:W-:-:S06]  /*11560*/  IMAD.WIDE R8, R0, 0x2, R28 ;  /* 0x0000000200087825 */ /* 0x000fcc00078e021c */
[----:B------:R-:W3:Y:S01]  /*11570*/  LDG.E.U16 R9, [R8.64] ;  /* 0x0000000408097981 */ /* 0x000ee2000c1e1500 */
[----:B0-----:R-:W-:-:S03]  /*11580*/  IMAD.WIDE R4, R0, 0x2, R18 ;  /* 0x0000000200047825 */ /* 0x001fc600078e0212 */
[----:B------:R-:W4:Y:S01]  /*11590*/  LDL.64 R18, [R1+0xdf0] ;  /* 0x000df00001127983 */ /* 0x000f220000100a00 */
[----:B-1----:R-:W-:-:S03]  /*115a0*/  IMAD.WIDE R2, R0, 0x2, R12 ;  /* 0x0000000200027825 */ /* 0x002fc600078e020c */
[----:B------:R-:W4:Y:S04]  /*115b0*/  LDL.64 R12, [R1+0xde8] ;  /* 0x000de800010c7983 */ /* 0x000f280000100a00 */
[----:B------:R0:W4:Y:S04]  /*115c0*/  LDG.E.U16 R29, [R4.64] ;  /* 0x00000004041d7981 */ /* 0x000128000c1e1500 */
[----:B-----5:R1:W-:Y:S04]  /*115d0*/  STL [R1+0x24], R11 ;  /* 0x0000240b01007387 */ /* 0x0203e80000100800 */
[----:B------:R2:W5:Y:S01]  /*115e0*/  LDG.E.U16 R28, [R2.64] ;  /* 0x00000004021c7981 */ /* 0x000562000c1e1500 */
[----:B-1----:R-:W-:-:S04]  /*115f0*/  IMAD.WIDE R10, R0, 0x2, R26 ;  /* 0x00000002000a7825 */ /* 0x002fc800078e021a */
[----:B--2---:R-:W-:-:S04]  /*11600*/  IMAD.WIDE R2, R0, 0x2, R14 ;  /* 0x0000000200027825 */ /* 0x004fc800078e020e */
[C---:B0-----:R-:W-:Y:S01]  /*11610*/  IMAD.WIDE R4, R0.reuse, 0x2, R16 ;  /* 0x0000000200047825 */ /* 0x041fe200078e0210 */
[----:B---3--:R0:W-:Y:S04]  /*11620*/  STL [R1+0x20], R9 ;  /* 0x0000200901007387 */ /* 0x0081e80000100800 */
[----:B----4-:R1:W-:Y:S04]  /*11630*/  STL [R1+0x1c], R7 ;  /* 0x00001c0701007387 */ /* 0x0103e80000100800 */
[----:B------:R-:W2:Y:S01]  /*11640*/  LDL.64 R16, [R1+0xde0] ;  /* 0x000de00001107983 */ /* 0x000ea20000100a00 */
[----:B0-----:R-:W-:-:S03]  /*11650*/  IMAD.WIDE R8, R0, 0x2, R24 ;  /* 0x0000000200087825 */ /* 0x001fc600078e0218 */
[----:B------:R-:W3:Y:S01]  /*11660*/  LDL.64 R14, [R1+0xdd8] ;  /* 0x000dd800010e7983 */ /* 0x000ee20000100a00 */
[----:B-1----:R-:W-:-:S03]  /*11670*/  IMAD.WIDE R6, R0, 0x2, R22 ;  /* 0x0000000200067825 */ /* 0x002fc600078e0216 */
[----:B------:R0:W4:Y:S04]  /*11680*/  LDG.E.U16 R22, [R2.64] ;  /* 0x0000000402167981 */ /* 0x000128000c1e1500 */
[----:B------:R1:W2:Y:S04]  /*11690*/  LDG.E.U16 R26, [R6.64] ;  /* 0x00000004061a7981 */ /* 0x0002a8000c1e1500 */
[----:B------:R5:W2:Y:S01]  /*116a0*/  LDG.E.U16 R23, [R8.64] ;  /* 0x0000000408177981 */ /* 0x000aa2000c1e1500 */
[----:B0-----:R-:W-:-:S03]  /*116b0*/  IMAD.WIDE R2, R0, 0x2, R12 ;  /* 0x0000000200027825 */ /* 0x001fc600078e020c */
[----:B------:R-:W2:Y:S01]  /*116c0*/  LDL.64 R12, [R1+0xdd0] ;  /* 0x000dd000010c7983 */ /* 0x000ea20000100a00 */
[----:B-1----:R-:W-:-:S03]  /*116d0*/  IMAD.WIDE R6, R0, 0x2, R20 ;  /* 0x0000000200067825 */ /* 0x002fc600078e0214 */
[----:B------:R0:W2:Y:S04]  /*116e0*/  LDG.E.U16 R24, [R4.64] ;  /* 0x0000000404187981 */ /* 0x0000a8000c1e1500 */
[----:B-----5:R-:W5:Y:S04]  /*116f0*/  LDL.64 R8, [R1+0xdc8] ;  /* 0x000dc80001087983 */ /* 0x020f680000100a00 */
[----:B------:R1:W-:Y:S04]  /*11700*/  STL [R1+0x18], R29 ;  /* 0x0000181d01007387 */ /* 0x0003e80000100800 */
[----:B------:R3:W2:Y:S04]  /*11710*/  LDG.E.U16 R27, [R2.64] ;  /* 0x00000004021b7981 */ /* 0x0006a8000c1e1500 */
[----:B------:R2:W2:Y:S04]  /*11720*/  LDG.E.U16 R25, [R10.64] ;  /* 0x000000040a197981 */ /* 0x0004a8000c1e1500 */
[----:B-1----:R-:W2:Y:S01]  /*11730*/  LDG.E.U16 R29, [R6.64] ;  /* 0x00000004061d7981 */ /* 0x002ea2000c1e1500 */
[----:B0-----:R-:W-:-:S03]  /*11740*/  IMAD.WIDE R4, R0, 0x2, R18 ;  /* 0x0000000200047825 */ /* 0x001fc600078e0212 */
[----:B--2---:R-:W-:Y:S04]  /*11750*/  STL [R1+0x3430], R29 ;  /* 0x0034301d01007387 */ /* 0x004fe80000100800 */
[----:B------:R0:W-:Y:S04]  /*11760*/  STL [R1+0x14], R28 ;  /* 0x0000141c01007387 */ /* 0x0001e80000100800 */
[----:B0-----:R0:W2:Y:S01]  /*11770*/  LDG.E.U16 R28, [R4.64] ;  /* 0x00000004041c7981 */ /* 0x0010a2000c1e1500 */
[----:B---3--:R-:W-:-:S04]  /*11780*/  IMAD.WIDE R2, R0, 0x2, R14 ;  /* 0x0000000200027825 */ /* 0x008fc800078e020e */
[----:B0-----:R-:W-:Y:S01]  /*11790*/  IMAD.WIDE R4, R0, 0x2, R16 ;  /* 0x0000000200047825 */ /* 0x001fe200078e0210 */
[----:B--2---:R-:W-:Y:S04]  /*117a0*/  STL [R1+0x3434], R28 ;  /* 0x0034341c01007387 */ /* 0x004fe80000100800 */
[----:B------:R-:W-:Y:S04]  /*117b0*/  STL [R1+0x3438], R27 ;  /* 0x0034381b01007387 */ /* 0x000fe80000100800 */
[----:B------:R-:W2:Y:S04]  /*117c0*/  LDL.64 R14, [R1+0xd98] ;  /* 0x000d9800010e7983 */ /* 0x000ea80000100a00 */
[----:B------:R-:W3:Y:S04]  /*117d0*/  LDL.64 R20, [R1+0xd90] ;  /* 0x000d900001147983 */ /* 0x000ee80000100a00 */
[----:B------:R-:W2:Y:S04]  /*117e0*/  LDL.64 R10, [R1+0xdc0] ;  /* 0x000dc000010a7983 */ /* 0x000ea80000100a00 */
[----:B------:R0:W-:Y:S04]  /*117f0*/  STL [R1+0x10], R25 ;  /* 0x0000101901007387 */ /* 0x0001e80000100800 */
[----:B0-----:R-:W2:Y:S04]  /*11800*/  LDG.E.U16 R25, [R4.64] ;  /* 0x0000000404197981 */ /* 0x001ea8000c1e1500 */
[----:B--2---:R0:W-:Y:S04]  /*11810*/  STL [R1+0x343c], R25 ;  /* 0x00343c1901007387 */ /* 0x0041e80000100800 */
[----:B0-----:R-:W2:Y:S04]  /*11820*/  LDL R25, [R1+0x438] ;  /* 0x0004380001197983 */ /* 0x001ea80000100800 */
[----:B------:R0:W-:Y:S04]  /*11830*/  STL [R1+0xc], R23 ;  /* 0x00000c1701007387 */ /* 0x0001e80000100800 */
[----:B0-----:R2:W3:Y:S02]  /*11840*/  LDG.E.U16 R23, [R2.64] ;  /* 0x0000000402177981 */ /* 0x0014e4000c1e1500 */
[----:B--2---:R-:W-:-:S05]  /*11850*/  IMAD.WIDE R2, R25, 0x2, R12 ;  /* 0x0000000219027825 */ /* 0x004fca00078e020c */
[----:B------:R5:W2:Y:S04]  /*11860*/  LDG.E.U16 R18, [R2.64] ;  /* 0x0000000402127981 */ /* 0x000aa8000c1e1500 */
[----:B---3--:R-:W-:Y:S04]  /*11870*/  STL [R1+0x3414], R23 ;  /* 0x0034141701007387 */ /* 0x008fe80000100800 */
[----:B------:R-:W3:Y:S01]  /*11880*/  LDL.64 R12, [R1+0xd88] ;  /* 0x000d8800010c7983 */ /* 0x000ee20000100a00 */
[----:B-----5:R-:W-:-:S03]  /*11890*/  IMAD.WIDE R2, R25, 0x2, R8 ;  /* 0x0000000219027825 */ /* 0x020fc600078e0208 */
[----:B------:R-:W5:Y:S04]  /*118a0*/  LDL.64 R6, [R1+0xd80] ;  /* 0x000d800001067983 */ /* 0x000f680000100a00 */
[----:B------:R0:W2:Y:S01]  /*118b0*/  LDG.E.U16 R16, [R2.64] ;  /* 0x0000000402107981 */ /* 0x0000a2000c1e1500 */
[----:B------:R-:W-:-:S04]  /*118c0*/  IMAD.WIDE R4, R25, 0x2, R10 ;  /* 0x0000000219047825 */ /* 0x000fc800078e020a */
[----:B0-----:R-:W-:-:S05]  /*118d0*/  IMAD.WIDE R2, R25, 0x2, R14 ;  /* 0x0000000219027825 */ /* 0x001fca00078e020e */
[----:B------:R0:W4:Y:S02]  /*118e0*/  LDG.E.U16 R0, [R2.64] ;  /* 0x0000000402007981 */ /* 0x000124000c1e1500 */
[----:B0-----:R-:W-:-:S06]  /*118f0*/  IMAD.WIDE R2, R25, 0x2, R20 ;  /* 0x0000000219027825 */ /* 0x001fcc00078e0214 */
[----:B------:R0:W5:Y:S04]  /*11900*/  LDG.E.U16 R2, [R2.64] ;  /* 0x0000000402027981 */ /* 0x000168000c1e1500 */
[----:B0-----:R3:W5:Y:S02]  /*11910*/  LDG.E.U16 R3, [R4.64] ;  /* 0x0000000404037981 */ /* 0x001764000c1e1500 */
[----:B---3--:R-:W-:-:S06]  /*11920*/  IMAD.WIDE R4, R25, 0x2, R12 ;  /* 0x0000000219047825 */ /* 0x008fcc00078e020c */
[----:B------:R-:W3:Y:S04]  /*11930*/  LDG.E.U16 R4, [R4.64] ;  /* 0x0000000404047981 */ /* 0x000ee8000c1e1500 */
[----:B--2---:R0:W-:Y:S04]  /*11940*/  STL [R1+0x3418], R18 ;  /* 0x0034181201007387 */ /* 0x0041e80000100800 */
[----:B0-----:R-:W2:Y:S04]  /*11950*/  LDL.64 R18, [R1+0xd78] ;  /* 0x000d780001127983 */ /* 0x001ea80000100a00 */
[----:B------:R-:W-:Y:S04]  /*11960*/  STL [R1+0x8], R26 ;  /* 0x0000081a01007387 */ /* 0x000fe80000100800 */
[----:B------:R-:W2:Y:S04]  /*11970*/  LDL.64 R8, [R1+0xd70] ;  /* 0x000d700001087983 */ /* 0x000ea80000100a00 */
[----:B------:R-:W-:Y:S04]  /*11980*/  STL [R1+0x4], R24 ;  /* 0x0000041801007387 */ /* 0x000fe80000100800 */
[----:B----4-:R-:W-:Y:S04]  /*11990*/  STL [R1], R22 ;  /* 0x0000001601007387 */ /* 0x010fe80000100800 */
[----:B------:R-:W-:Y:S04]  /*119a0*/  STL [R1+0x341c], R16 ;  /* 0x00341c1001007387 */ /* 0x000fe80000100800 */
[----:B------:R-:W4:Y:S04]  /*119b0*/  LDL.64 R14, [R1+0xdb8] ;  /* 0x000db800010e7983 */ /* 0x000f280000100a00 */
[----:B------:R-:W-:Y:S04]  /*119c0*/  STL [R1+0x3450], R0 ;  /* 0x0034500001007387 */ /* 0x000fe80000100800 */
[----:B-----5:R-:W-:Y:S04]  /*119d0*/  STL [R1+0x3454], R2 ;  /* 0x0034540201007387 */ /* 0x020fe80000100800 */
[----:B------:R-:W5:Y:S04]  /*119e0*/  LDL.64 R10, [R1+0xd68] ;  /* 0x000d6800010a7983 */ /* 0x000f680000100a00 */
[----:B------:R0:W-:Y:S04]  /*119f0*/  STL [R1+0x3420], R3 ;  /* 0x0034200301007387 */ /* 0x0001e80000100800 */
[----:B---3--:R-:W-:Y:S04]  /*11a00*/  STL [R1+0x3458], R4 ;  /* 0x0034580401007387 */ /* 0x008fe80000100800 */
[----:B------:R-:W3:Y:S01]  /*11a10*/  LDL.64 R12, [R1+0xd60] ;  /* 0x000d6000010c7983 */ /* 0x000ee20000100a00 */
[----:B------:R-:W-:-:S03]  /*11a20*/  IMAD.WIDE R6, R25, 0x2, R6 ;  /* 0x0000000219067825 */ /* 0x000fc600078e0206 */
[----:B0-----:R-:W3:Y:S04]  /*11a30*/  LDL.64 R2, [R1+0xdb0] ;  /* 0x000db00001027983 */ /* 0x001ee80000100a00 */
[----:B------:R2:W3:Y:S02]  /*11a40*/  LDG.E.U16 R5, [R6.64] ;  /* 0x0000000406057981 */ /* 0x0004e4000c1e1500 */
[----:B--2---:R-:W-:-:S04]  /*11a50*/  IMAD.WIDE R6, R25, 0x2, R18 ;  /* 0x0000000219067825 */ /* 0x004fc800078e0212 */
[C---:B------:R-:W-:Y:S02]  /*11a60*/  IMAD.WIDE R8, R25.reuse, 0x2, R8 ;  /* 0x0000000219087825 */ /* 0x040fe400078e0208 */
[----:B------:R0:W2:Y:S04]  /*11a70*/  LDG.E.U16 R6, [R6.64] ;  /* 0x0000000406067981 */ /* 0x0000a8000c1e1500 */
[----:B0-----:R4:W2:Y:S02]  /*11a80*/  LDG.E.U16 R7, [R8.64] ;  /* 0x0000000408077981 */ /* 0x0018a4000c1e1500 */
[----:B----4-:R-:W-:-:S04]  /*11a90*/  IMAD.WIDE R8, R25, 0x2, R14 ;  /* 0x0000000219087825 */ /* 0x010fc800078e020e */
[C---:B-----5:R-:W-:Y:S02]  /*11aa0*/  IMAD.WIDE R10, R25.reuse, 0x2, R10 ;  /* 0x00000002190a7825 */ /* 0x060fe400078e020a */
[----:B------:R0:W4:Y:S04]  /*11ab0*/  LDG.E.U16 R8, [R8.64] ;  /* 0x0000000408087981 */ /* 0x000128000c1e1500 */
[----:B0-----:R3:W5:Y:S02]  /*11ac0*/  LDG.E.U16 R9, [R10.64] ;  /* 0x000000040a097981 */ /* 0x001764000c1e1500 */
[----:B---3--:R-:W-:-:S06]  /*11ad0*/  IMAD.WIDE R10, R25, 0x2, R12 ;  /* 0x00000002190a7825 */ /* 0x008fcc00078e020c */
[----:B------:R0:W3:Y:S04]  /*11ae0*/  LDG.E.U16 R10, [R10.64] ;  /* 0x000000040a0a7981 */ /* 0x0000e8000c1e1500 */
[----:B------:R-:W-:Y:S04]  /*11af0*/  STL [R1+0x345c], R5 ;  /* 0x00345c0501007387 */ /* 0x000fe80000100800 */
[----:B--2---:R-:W-:Y:S04]  /*11b00*/  STL [R1+0x3440], R6 ;  /* 0x0034400601007387 */ /* 0x004fe80000100800 */
[----:B------:R1:W-:Y:S04]  /*11b10*/  STL [R1+0x3444], R7 ;  /* 0x0034440701007387 */ /* 0x0003e80000100800 */
[----:B------:R-:W2:Y:S04]  /*11b20*/  LDL.64 R20, [R1+0xd58] ;  /* 0x000d580001147983 */ /* 0x000ea80000100a00 */
[----:B------:R-:W2:Y:S04]  /*11b30*/  LDL.64 R14, [R1+0xd50] ;  /* 0x000d5000010e7983 */ /* 0x000ea80000100a00 */
[----:B----4-:R-:W-:Y:S04]  /*11b40*/  STL [R1+0x3400], R8 ;  /* 0x0034000801007387 */ /* 0x010fe80000100800 */
[----:B------:R-:W4:Y:S04]  /*11b50*/  LDL.64 R16, [R1+0xd48] ;  /* 0x000d480001107983 */ /* 0x000f280000100a00 */
[----:B------:R-:W4:Y:S04]  /*11b60*/  LDL.64 R18, [R1+0xd40] ;  /* 0x000d400001127983 */ /* 0x000f280000100a00 */
[----:B-----5:R5:W-:Y:S01]  /*11b70*/  STL [R1+0x3448], R9 ;  /* 0x0034480901007387 */ /* 0x020be20000100800 */
[----:B------:R-:W-:-:S05]  /*11b80*/  IMAD.WIDE R12, R25, 0x2, R2 ;  /* 0x00000002190c7825 */ /* 0x000fca00078e0202 */
[----:B0-----:R2:W5:Y:S04]  /*11b90*/  LDG.E.U16 R11, [R12.64] ;  /* 0x000000040c0b7981 */ /* 0x001568000c1e1500 */
[----:B---3--:R-:W-:Y:S04]  /*11ba0*/  STL [R1+0x344c], R10 ;  /* 0x00344c0a01007387 */ /* 0x008fe80000100800 */
[----:B-1----:R-:W3:Y:S04]  /*11bb0*/  LDL.64 R6, [R1+0xda8] ;  /* 0x000da80001067983 */ /* 0x002ee80000100a00 */
[----:B------:R-:W5:Y:S04]  /*11bc0*/  LDL.64 R4, [R1+0xd38] ;  /* 0x000d380001047983 */ /* 0x000f680000100a00 */
[----:B------:R-:W5:Y:S01]  /*11bd0*/  LDL.64 R2, [R1+0xd30] ;  /* 0x000d300001027983 */ /* 0x000f620000100a00 */
[----:B--2---:R-:W-:-:S04]  /*11be0*/  IMAD.WIDE R12, R25, 0x2, R20 ;  /* 0x00000002190c7825 */ /* 0x004fc800078e0214 */
[C---:B------:R-:W-:Y:S02]  /*11bf0*/  IMAD.WIDE R14, R25.reuse, 0x2, R14 ;  /* 0x00000002190e7825 */ /* 0x040fe400078e020e */
[----:B------:R0:W2:Y:S04]  /*11c00*/  LDG.E.U16 R12, [R12.64] ;  /* 0x000000040c0c7981 */ /* 0x0000a8000c1e1500 */
[----:B0-----:R4:W2:Y:S02]  /*11c10*/  LDG.E.U16 R13, [R14.64] ;  /* 0x000000040e0d7981 */ /* 0x0018a4000c1e1500 */
[----:B----4-:R-:W-:-:S05]  /*11c20*/  IMAD.WIDE R14, R25, 0x2, R16 ;  /* 0x00000002190e7825 */ /* 0x010fca00078e0210 */
[----:B------:R0:W4:Y:S02]  /*11c30*/  LDG.E.U16 R17, [R14.64] ;  /* 0x000000040e117981 */ /* 0x000124000c1e1500 */
[----:B0-----:R-:W-:-:S05]  /*11c40*/  IMAD.WIDE R14, R25, 0x2, R18 ;  /* 0x00000002190e7825 */ /* 0x001fca00078e0212 */
[----:B------:R3:W4:Y:S02]  /*11c50*/  LDG.E.U16 R19, [R14.64] ;  /* 0x000000040e137981 */ /* 0x000724000c1e1500 */
[----:B---3--:R-:W-:-:S05]  /*11c60*/  IMAD.WIDE R14, R25, 0x2, R6 ;  /* 0x00000002190e7825 */ /* 0x008fca00078e0206 */
[----:B------:R5:W3:Y:S02]  /*11c70*/  LDG.E.U16 R20, [R14.64] ;  /* 0x000000040e147981 */ /* 0x000ae4000c1e1500 */
[----:B-----5:R-:W-:-:S05]  /*11c80*/  IMAD.WIDE R14, R25, 0x2, R4 ;  /* 0x00000002190e7825 */ /* 0x020fca00078e0204 */
[----:B------:R0:W5:Y:S02]  /*11c90*/  LDG.E.U16 R21, [R14.64] ;  /* 0x000000040e157981 */ /* 0x000164000c1e1500 */
[----:B0-----:R-:W-:-:S05]  /*11ca0*/  IMAD.WIDE R14, R25, 0x2, R2 ;  /* 0x00000002190e7825 */ /* 0x001fca00078e0202 */
[----:B------:R-:W5:Y:S04]  /*11cb0*/  LDG.E.U16 R22, [R14.64] ;  /* 0x000000040e167981 */ /* 0x000f68000c1e1500 */
[----:B------:R-:W-:Y:S04]  /*11cc0*/  STL [R1+0x3404], R11 ;  /* 0x0034040b01007387 */ /* 0x000fe80000100800 */
[----:B--2---:R-:W-:Y:S04]  /*11cd0*/  STL [R1+0x3424], R12 ;  /* 0x0034240c01007387 */ /* 0x004fe80000100800 */
[----:B------:R0:W-:Y:S04]  /*11ce0*/  STL [R1+0x3428], R13 ;  /* 0x0034280d01007387 */ /* 0x0001e80000100800 */
[----:B----4-:R-:W-:Y:S04]  /*11cf0*/  STL [R1+0x342c], R17 ;  /* 0x00342c1101007387 */ /* 0x010fe80000100800 */
[----:B------:R-:W2:Y:S04]  /*11d00*/  LDL.64 R8, [R1+0xda0] ;  /* 0x000da00001087983 */ /* 0x000ea80000100a00 */
[----:B---3--:R-:W-:Y:S04]  /*11d10*/  STL [R1+0x3408], R20 ;  /* 0x0034081401007387 */ /* 0x008fe80000100800 */
[----:B-----5:R1:W-:Y:S04]  /*11d20*/  STL [R1+0x340c], R21 ;  /* 0x00340c1501007387 */ /* 0x0203e80000100800 */
[----:B0-----:R-:W3:Y:S04]  /*11d30*/  LDL.64 R12, [R1+0xd28] ;  /* 0x000d2800010c7983 */ /* 0x001ee80000100a00 */
[----:B------:R-:W4:Y:S04]  /*11d40*/  LDL.64 R6, [R1+0xd20] ;  /* 0x000d200001067983 */ /* 0x000f280000100a00 */
[----:B------:R-:W5:Y:S04]  /*11d50*/  LDL.LU R5, [R1+0x18c] ;  /* 0x00018c0001057983 */ /* 0x000f680000300800 */
[----:B------:R-:W4:Y:S04]  /*11d60*/  LDL.LU R4, [R1+0x188] ;  /* 0x0001880001047983 */ /* 0x000f280000300800 */
[----:B------:R-:W4:Y:S04]  /*11d70*/  LDL.LU R2, [R1+0x14c] ;  /* 0x00014c0001027983 */ /* 0x000f280000300800 */
[----:B------:R-:W5:Y:S04]  /*11d80*/  LDL.LU R27, [R1+0x148] ;  /* 0x00014800011b7983 */ /* 0x000f680000300800 */
[----:B------:R0:W-:Y:S04]  /*11d90*/  STL [R1+0x3410], R22 ;  /* 0x0034101601007387 */ /* 0x0001e80000100800 */
[----:B------:R-:W5:Y:S04]  /*11da0*/  LDL.LU R28, [R1+0x10c] ;  /* 0x00010c00011c7983 */ /* 0x000f680000300800 */
[----:B------:R-:W5:Y:S04]  /*11db0*/  LDL.LU R29, [R1+0x108] ;  /* 0x00010800011d7983 */ /* 0x000f680000300800 */
[----:B------:R-:W5:Y:S01]  /*11dc0*/  LDL.LU R0, [R1+0xcc] ;  /* 0x0000cc0001007983 */ /* 0x000f620000300800 */
[----:B--2---:R-:W-:-:S03]  /*11dd0*/  IMAD.WIDE R14, R25, 0x2, R8 ;  /* 0x00000002190e7825 */ /* 0x004fc600078e0208 */
[----:B------:R-:W2:Y:S04]  /*11de0*/  S2R R16, SR_TID.X ;  /* 0x0000000000107919 */ /* 0x000ea80000002100 */
[----:B------:R3:W5:Y:S04]  /*11df0*/  LDG.E.U16 R24, [R14.64] ;  /* 0x000000040e187981 */ /* 0x000768000c1e1500 */
[----:B------:R-:W5:Y:S04]  /*11e00*/  LDL.LU R10, [R1+0xc8] ;  /* 0x0000c800010a7983 */ /* 0x000f680000300800 */
[----:B------:R-:W5:Y:S04]  /*11e10*/  LDL.LU R8, [R1+0x8c] ;  /* 0x00008c0001087983 */ /* 0x000f680000300800 */
[----:B------:R-:W5:Y:S04]  /*11e20*/  LDL.LU R3, [R1+0x88] ;  /* 0x0000880001037983 */ /* 0x000f680000300800 */
[----:B-1----:R-:W5:Y:S04]  /*11e30*/  LDL.LU R21, [R1+0x48] ;  /* 0x0000480001157983 */ /* 0x002f680000300800 */
[----:B------:R-:W5:Y:S01]  /*11e40*/  LDL.LU R20, [R1+0xc] ;  /* 0x00000c0001147983 */ /* 0x000f620000300800 */
[----:B--2---:R-:W-:-:S03]  /*11e50*/  LOP3.LUT R18, R16, 0xff, RZ, 0xc0, !PT ;  /* 0x000000ff10127812 */ /* 0x004fc600078ec0ff */
[----:B------:R-:W2:Y:S01]  /*11e60*/  LDL.LU R17, [R1+0x8] ;  /* 0x0000080001117983 */ /* 0x000ea20000300800 */
[----:B0-----:R-:W-:Y:S01]  /*11e70*/  SHF.L.U32 R22, R18, 0x1, RZ ;  /* 0x0000000112167819 */ /* 0x001fe200000006ff */
[C---:B---3--:R-:W-:Y:S02]  /*11e80*/  IMAD.WIDE R14, R25.reuse, 0x2, R12 ;  /* 0x00000002190e7825 */ /* 0x048fe400078e020c */
[----:B------:R-:W3:Y:S04]  /*11e90*/  LDL.LU R13, [R1+0x184] ;  /* 0x00018400010d7983 */ /* 0x000ee80000300800 */
[----:B------:R4:W2:Y:S04]  /*11ea0*/  LDG.E.U16 R26, [R14.64] ;  /* 0x000000040e1a7981 */ /* 0x0008a8000c1e1500 */
[----:B------:R-:W2:Y:S04]  /*11eb0*/  LDL.LU R12, [R1+0x180] ;  /* 0x00018000010c7983 */ /* 0x000ea80000300800 */
[----:B------:R-:W2:Y:S01]  /*11ec0*/  LDL.LU R11, [R1+0x144] ;  /* 0x00014400010b7983 */ /* 0x000ea20000300800 */
[----:B----4-:R-:W-:-:S03]  /*11ed0*/  IMAD.WIDE R14, R25, 0x2, R6 ;  /* 0x00000002190e7825 */ /* 0x010fc600078e0206 */
[----:B------:R-:W4:Y:S04]  /*11ee0*/  LDL.LU R9, [R1+0x140] ;  /* 0x0001400001097983 */ /* 0x000f280000300800 */
[----:B------:R0:W2:Y:S04]  /*11ef0*/  LDG.E.U16 R14, [R14.64] ;  /* 0x000000040e0e7981 */ /* 0x0000a8000c1e1500 */
[----:B------:R-:W-:Y:S06]  /*11f00*/  BAR.SYNC.DEFER_BLOCKING 0x0 ;  /* 0x0000000000007b1d */ /* 0x000fec0000010000 */
[----:B------:R-:W2:Y:S04]  /*11f10*/  LDL.LU R7, [R1+0x104] ;  /* 0x0001040001077983 */ /* 0x000ea80000300800 */
[----:B------:R-:W2:Y:S04]  /*11f20*/  LDL.LU R6, [R1+0x100] ;  /* 0x0001000001067983 */ /* 0x000ea80000300800 */
[----:B------:R-:W2:Y:S04]  /*11f30*/  LDL.LU R23, [R1+0xc4] ;  /* 0x0000c40001177983 */ /* 0x000ea80000300800 */
[----:B------:R-:W2:Y:S04]  /*11f40*/  LDL.LU R25, [R1+0xc0] ;  /* 0x0000c00001197983 */ /* 0x000ea80000300800 */
[----:B0-----:R-:W2:Y:S04]  /*11f50*/  LDL.LU R15, [R1+0x4c] ;  /* 0x00004c00010f7983 */ /* 0x001ea80000300800 */
[----:B-----5:R0:W-:Y:S04]  /*11f60*/  STS.U16 [R22+0x20000], R5 ;  /* 0x0200000516007388 */ /* 0x0201e80000000400 */
[----:B------:R1:W-:Y:S04]  /*11f70*/  STS.U16 [R22+0x20200], R4 ;  /* 0x0202000416007388 */ /* 0x0003e80000000400 */
[----:B------:R5:W-:Y:S04]  /*11f80*/  STS.U16 [R22+0x22000], R2 ;  /* 0x0220000216007388 */ /* 0x000be80000000400 */
[----:B0-----:R-:W3:Y:S04]  /*11f90*/  LDL.LU R5, [R1+0x345c] ;  /* 0x00345c0001057983 */ /* 0x001ee80000300800 */
[----:B-1----:R-:W3:Y:S04]  /*11fa0*/  LDL.LU R4, [R1+0x3458] ;  /* 0x0034580001047983 */ /* 0x002ee80000300800 */
[----:B-----5:R-:W5:Y:S04]  /*11fb0*/  LDL.LU R2, [R1+0x3454] ;  /* 0x0034540001027983 */ /* 0x020f680000300800 */
[----:B------:R0:W-:Y:S04]  /*11fc0*/  STS.U16 [R22+0x22200], R27 ;  /* 0x0222001b16007388 */ /* 0x0001e80000000400 */
[----:B------:R1:W-:Y:S04]  /*11fd0*/  STS.U16 [R22+0x24000], R28 ;  /* 0x0240001c16007388 */ /* 0x0003e80000000400 */
[----:B------:R1:W-:Y:S04]  /*11fe0*/  STS.U16 [R22+0x24200], R29 ;  /* 0x0242001d16007388 */ /* 0x0003e80000000400 */
[----:B0-----:R-:W3:Y:S04]  /*11ff0*/  LDL.LU R27, [R1+0x84] ;  /* 0x00008400011b7983 */ /* 0x001ee80000300800 */
[----:B-1----:R-:W3:Y:S04]  /*12000*/  LDL.LU R28, [R1+0x80] ;  /* 0x00008000011c7983 */ /* 0x002ee80000300800 */
[----:B------:R-:W3:Y:S04]  /*12010*/  LDL.LU R29, [R1+0x44] ;  /* 0x00004400011d7983 */ /* 0x000ee80000300800 */
[----:B------:R0:W-:Y:S04]  /*12020*/  STS.U16 [R22+0x26000], R0 ;  /* 0x0260000016007388 */ /* 0x0001e80000000400 */
[----:B0-----:R-:W3:Y:S04]  /*12030*/  LDL.LU R0, [R1+0x3450] ;  /* 0x0034500001007983 */ /* 0x001ee80000300800 */
[----:B------:R0:W-:Y:S02]  /*12040*/  STS.U16 [R22+0x26200], R10 ;  /* 0x0262000a16007388 */ /* 0x0001e40000000400 */
[----:B0-----:R-:W-:-:S02]  /*12050*/  LOP3.LUT R10, R16, 0xff, RZ, 0xc0, !PT ;  /* 0x000000ff100a7812 */ /* 0x001fc400078ec0ff */
[----:B------:R0:W-:Y:S03]  /*12060*/  STS.U16 [R22+0x28000], R8 ;  /* 0x0280000816007388 */ /* 0x0001e60000000400 */
[----:B------:R-:W-:Y:S01]  /*12070*/  IMAD.SHL.U32 R10, R10, 0x2, RZ ;  /* 0x000000020a0a7824 */ /* 0x000fe200078e00ff */
[----:B------:R1:W-:Y:S04]  /*12080*/  STS.U16 [R22+0x28200], R3 ;  /* 0x0282000316007388 */ /* 0x0003e80000000400 */
[----:B------:R-:W-:Y:S01]  /*12090*/  LOP3.LUT R10, R10, 0x10, RZ, 0x3c, !PT ;  /* 0x000000100a0a7812 */ /* 0x000fe200078e3cff */
[----:B0-----:R-:W4:Y:S04]  /*120a0*/  LDL.LU R8, [R1+0x40] ;  /* 0x0000400001087983 */ /* 0x001f280000300800 */
[----:B-1----:R-:W4:Y:S04]  /*120b0*/  LDL.LU R3, [R1+0x4] ;  /* 0x0000040001037983 */ /* 0x002f280000300800 */
[----:B------:R-:W4:Y:S04]  /*120c0*/  LDL.LU R16, [R1] ;  /* 0x0000000001107983 */ /* 0x000f280000300800 */
[----:B--2---:R-:W-:Y:S04]  /*120d0*/  STS.U16 [R22+0x2a000], R15 ;  /* 0x02a0000f16007388 */ /* 0x004fe80000000400 */
[----:B------:R-:W-:Y:S04]  /*120e0*/  STS.U16 [R22+0x2a200], R21 ;  /* 0x02a2001516007388 */ /* 0x000fe80000000400 */
[----:B------:R-:W-:Y:S04]  /*120f0*/  STS.U16 [R22+0x2c000], R20 ;  /* 0x02c0001416007388 */ /* 0x000fe80000000400 */
[----:B------:R-:W-:Y:S04]  /*12100*/  STS.U16 [R22+0x2c200], R17 ;  /* 0x02c2001116007388 */ /* 0x000fe80000000400 */
[----:B---3--:R-:W-:Y:S04]  /*12110*/  STS.U16 [R22+0x2e000], R0 ;  /* 0x02e0000016007388 */ /* 0x008fe80000000400 */
[----:B-----5:R-:W-:Y:S04]  /*12120*/  STS.U16 [R22+0x2e200], R2 ;  /* 0x02e2000216007388 */ /* 0x020fe80000000400 */
[----:B------:R-:W-:Y:S04]  /*12130*/  STS.U16 [R10+0x20400], R13 ;  /* 0x0204000d0a007388 */ /* 0x000fe80000000400 */
[----:B------:R-:W-:Y:S04]  /*12140*/  STS.U16 [R10+0x20600], R12 ;  /* 0x0206000c0a007388 */ /* 0x000fe80000000400 */
[----:B------:R-:W-:Y:S04]  /*12150*/  STS.U16 [R10+0x22400], R11 ;  /* 0x0224000b0a007388 */ /* 0x000fe80000000400 */
[----:B----4-:R0:W-:Y:S04]  /*12160*/  STS.U16 [R10+0x22600], R9 ;  /* 0x022600090a007388 */ /* 0x0101e80000000400 */
[----:B------:R1:W-:Y:S04]  /*12170*/  STS.U16 [R10+0x24400], R7 ;  /* 0x024400070a007388 */ /* 0x0003e80000000400 */
[----:B------:R2:W-:Y:S04]  /*12180*/  STS.U16 [R10+0x24600], R6 ;  /* 0x024600060a007388 */ /* 0x0005e80000000400 */
[----:B0-----:R-:W3:Y:S04]  /*12190*/  LDL.LU R9, [R1+0x17c] ;  /* 0x00017c0001097983 */ /* 0x001ee80000300800 */
[----:B-1----:R-:W4:Y:S04]  /*121a0*/  LDL.LU R7, [R1+0x178] ;  /* 0x0001780001077983 */ /* 0x002f280000300800 */
[----:B------:R0:W-:Y:S04]  /*121b0*/  STS.U16 [R10+0x26400], R23 ;  /* 0x026400170a007388 */ /* 0x0001e80000000400 */
[----:B--2---:R-:W2:Y:S04]  /*121c0*/  LDL.LU R6, [R1+0x13c] ;  /* 0x00013c0001067983 */ /* 0x004ea80000300800 */
[----:B------:R1:W-:Y:S04]  /*121d0*/  STS.U16 [R10+0x26600], R25 ;  /* 0x026600190a007388 */ /* 0x0003e80000000400 */
[----:B0-----:R-:W5:Y:S04]  /*121e0*/  LDL.LU R23, [R1+0x138] ;  /* 0x0001380001177983 */ /* 0x001f680000300800 */
[----:B------:R-:W5:Y:S04]  /*121f0*/  LDL.LU R20, [R1+0xfc] ;  /* 0x0000fc0001147983 */ /* 0x000f680000300800 */
[----:B------:R-:W5:Y:S04]  /*12200*/  LDL.LU R11, [R1+0xf8] ;  /* 0x0000f800010b7983 */ /* 0x000f680000300800 */
[----:B------:R0:W-:Y:S04]  /*12210*/  STS.U16 [R10+0x28400], R27 ;  /* 0x0284001b0a007388 */ /* 0x0001e80000000400 */
[----:B-1----:R-:W5:Y:S04]  /*12220*/  LDL.LU R25, [R1+0xbc] ;  /* 0x0000bc0001197983 */ /* 0x002f680000300800 */
[----:B------:R1:W-:Y:S04]  /*12230*/  STS.U16 [R10+0x28600], R28 ;  /* 0x0286001c0a007388 */ /* 0x0003e80000000400 */
[----:B0-----:R-:W5:Y:S04]  /*12240*/  LDL.LU R27, [R1+0xb8] ;  /* 0x0000b800011b7983 */ /* 0x001f680000300800 */
[----:B------:R0:W-:Y:S04]  /*12250*/  STS.U16 [R10+0x2a400], R29 ;  /* 0x02a4001d0a007388 */ /* 0x0001e80000000400 */
[----:B-1----:R-:W5:Y:S04]  /*12260*/  LDL.LU R28, [R1+0x7c] ;  /* 0x00007c00011c7983 */ /* 0x002f680000300800 */
[----:B0-----:R-:W5:Y:S04]  /*12270*/  LDL.LU R29, [R1+0x78] ;  /* 0x00007800011d7983 */ /* 0x001f680000300800 */
[----:B------:R-:W5:Y:S04]  /*12280*/  LDL.LU R0, [R1+0x174] ;  /* 0x0001740001007983 */ /* 0x000f680000300800 */
[----:B------:R0:W-:Y:S04]  /*12290*/  STS.U16 [R10+0x2a600], R8 ;  /* 0x02a600080a007388 */ /* 0x0001e80000000400 */
[----:B------:R-:W5:Y:S04]  /*122a0*/  LDL.LU R15, [R1+0x170] ;  /* 0x00017000010f7983 */ /* 0x000f680000300800 */
[----:B------:R-:W5:Y:S01]  /*122b0*/  LDL.LU R21, [R1+0x134] ;  /* 0x0001340001157983 */ /* 0x000f620000300800 */
[----:B0-----:R-:W-:-:S03]  /*122c0*/  SHF.L.U32 R8, R18, 0x1, RZ ;  /* 0x0000000112087819 */ /* 0x001fc600000006ff */
[----:B------:R-:W5:Y:S01]  /*122d0*/  LDL.LU R17, [R1+0x130] ;  /* 0x0001300001117983 */ /* 0x000f620000300800 */
[----:B------:R-:W-:-:S03]  /*122e0*/  LOP3.LUT R2, R8, 0x20, RZ, 0x3c, !PT ;  /* 0x0000002008027812 */ /* 0x000fc600078e3cff */
[----:B------:R-:W5:Y:S04]  /*122f0*/  LDL.LU R13, [R1+0xf4] ;  /* 0x0000f400010d7983 */ /* 0x000f680000300800 */
[----:B------:R0:W-:Y:S04]  /*12300*/  STS.U16 [R10+0x2c400], R3 ;  /* 0x02c400030a007388 */ /* 0x0001e80000000400 */
[----:B------:R-:W5:Y:S04]  /*12310*/  LDL.LU R12, [R1+0xf0] ;  /* 0x0000f000010c7983 */ /* 0x000f680000300800 */
[----:B------:R1:W-:Y:S04]  /*12320*/  STS.U16 [R10+0x2c600], R16 ;  /* 0x02c600100a007388 */ /* 0x0003e80000000400 */
[----:B0-----:R-:W5:Y:S04]  /*12330*/  LDL.LU R3, [R1+0xb4] ;  /* 0x0000b40001037983 */ /* 0x001f680000300800 */
[----:B------:R0:W-:Y:S04]  /*12340*/  STS.U16 [R10+0x2e400], R4 ;  /* 0x02e400040a007388 */ /* 0x0001e80000000400 */
[----:B-1----:R-:W5:Y:S04]  /*12350*/  LDL.LU R16, [R1+0xb0] ;  /* 0x0000b00001107983 */ /* 0x002f680000300800 */
[----:B------:R-:W5:Y:S04]  /*12360*/  LDL.LU R18, [R1+0x74] ;  /* 0x0000740001127983 */ /* 0x000f680000300800 */
[----:B0-----:R-:W5:Y:S04]  /*12370*/  LDL.LU R4, [R1+0x38] ;  /* 0x0000380001047983 */ /* 0x001f680000300800 */
[----:B------:R0:W-:Y:S04]  /*12380*/  STS.U16 [R10+0x2e600], R5 ;  /* 0x02e600050a007388 */ /* 0x0001e80000000400 */
[----:B0-----:R-:W5:Y:S04]  /*12390*/  LDL.LU R10, [R1+0x344c] ;  /* 0x00344c00010a7983 */ /* 0x001f680000300800 */
[----:B------:R-:W5:Y:S04]  /*123a0*/  LDL.LU R5, [R1+0x3c] ;  /* 0x00003c0001057983 */ /* 0x000f680000300800 */
[----:B---3--:R0:W-:Y:S04]  /*123b0*/  STS.U16 [R2+0x20800], R9 ;  /* 0x0208000902007388 */ /* 0x0081e80000000400 */
[----:B----4-:R1:W-:Y:S04]  /*123c0*/  STS.U16 [R2+0x20a00], R7 ;  /* 0x020a000702007388 */ /* 0x0103e80000000400 */
[----:B0-----:R-:W3:Y:S04]  /*123d0*/  LDL.LU R9, [R1+0x3448] ;  /* 0x0034480001097983 */ /* 0x001ee80000300800 */
[----:B-1----:R-:W4:Y:S04]  /*123e0*/  LDL.LU R7, [R1+0x3444] ;  /* 0x0034440001077983 */ /* 0x002f280000300800 */
[----:B--2---:R0:W-:Y:S04]  /*123f0*/  STS.U16 [R2+0x22800], R6 ;  /* 0x0228000602007388 */ /* 0x0041e80000000400 */
[----:B-----5:R1:W-:Y:S04]  /*12400*/  STS.U16 [R2+0x22a00], R23 ;  /* 0x022a001702007388 */ /* 0x0203e80000000400 */
[----:B------:R2:W-:Y:S04]  /*12410*/  STS.U16 [R2+0x24800], R20 ;  /* 0x0248001402007388 */ /* 0x0005e80000000400 */
[----:B0-----:R-:W5:Y:S04]  /*12420*/  LDL.LU R6, [R1+0x3440] ;  /* 0x0034400001067983 */ /* 0x001f680000300800 */
[----:B-1----:R-:W3:Y:S04]  /*12430*/  LDL.LU R23, [R1+0x70] ;  /* 0x0000700001177983 */ /* 0x002ee80000300800 */
[----:B------:R0:W-:Y:S04]  /*12440*/  STS.U16 [R2+0x24a00], R11 ;  /* 0x024a000b02007388 */ /* 0x0001e80000000400 */
[----:B--2---:R-:W2:Y:S04]  /*12450*/  LDL.LU R20, [R1+0x34] ;  /* 0x0000340001147983 */ /* 0x004ea80000300800 */
        /* <DEDUP_REMOVED lines=8> */
[----:B0-----:R-:W2:Y:S01]  /*124e0*/  LDL.LU R29, [R1+0x3430] ;  /* 0x00343000011d7983 */ /* 0x001ea20000300800 */
[----:B------:R-:W-:-:S03]  /*124f0*/  LOP3.LUT R8, R8, 0x30, RZ, 0x3c, !PT ;  /* 0x0000003008087812 */ /* 0x000fc600078e3cff */
[----:B------:R-:W-:Y:S04]  /*12500*/  STS.U16 [R2+0x2a800], R5 ;  /* 0x02a8000502007388 */ /* 0x000fe80000000400 */
[----:B------:R-:W-:Y:S04]  /*12510*/  STS.U16 [R2+0x2aa00], R4 ;  /* 0x02aa000402007388 */ /* 0x000fe80000000400 */
[----:B--2---:R-:W-:Y:S04]  /*12520*/  STS.U16 [R2+0x2c800], R29 ;  /* 0x02c8001d02007388 */ /* 0x004fe80000000400 */
[----:B------:R-:W-:Y:S04]  /*12530*/  STS.U16 [R2+0x2ca00], R28 ;  /* 0x02ca001c02007388 */ /* 0x000fe80000000400 */
[----:B-----5:R-:W-:Y:S04]  /*12540*/  STS.U16 [R2+0x2e800], R6 ;  /* 0x02e8000602007388 */ /* 0x020fe80000000400 */
[----:B----4-:R-:W-:Y:S04]  /*12550*/  STS.U16 [R2+0x2ea00], R7 ;  /* 0x02ea000702007388 */ /* 0x010fe80000000400 */
[----:B------:R-:W-:Y:S04]  /*12560*/  STS.U16 [R8+0x20c00], R0 ;  /* 0x020c000008007388 */ /* 0x000fe80000000400 */
[----:B------:R-:W-:Y:S04]  /*12570*/  STS.U16 [R8+0x20e00], R15 ;  /* 0x020e000f08007388 */ /* 0x000fe80000000400 */
[----:B------:R-:W-:Y:S04]  /*12580*/  STS.U16 [R8+0x22c00], R21 ;  /* 0x022c001508007388 */ /* 0x000fe80000000400 */
[----:B------:R0:W-:Y:S04]  /*12590*/  STS.U16 [R8+0x22e00], R17 ;  /* 0x022e001108007388 */ /* 0x0001e80000000400 */
[----:B------:R1:W-:Y:S04]  /*125a0*/  STS.U16 [R8+0x24c00], R13 ;  /* 0x024c000d08007388 */ /* 0x0003e80000000400 */
[----:B------:R2:W-:Y:S04]  /*125b0*/  STS.U16 [R8+0x24e00], R12 ;  /* 0x024e000c08007388 */ /* 0x0005e80000000400 */
[----:B0-----:R-:W4:Y:S04]  /*125c0*/  LDL.LU R17, [R1+0x16c] ;  /* 0x00016c0001117983 */ /* 0x001f280000300800 */
[----:B-1----:R-:W5:Y:S04]  /*125d0*/  LDL.LU R13, [R1+0x168] ;  /* 0x00016800010d7983 */ /* 0x002f680000300800 */
[----:B------:R0:W-:Y:S04]  /*125e0*/  STS.U16 [R8+0x26c00], R3 ;  /* 0x026c000308007388 */ /* 0x0001e80000000400 */
[----:B--2---:R-:W2:Y:S04]  /*125f0*/  LDL.LU R12, [R1+0x12c] ;  /* 0x00012c00010c7983 */ /* 0x004ea80000300800 */
[----:B------:R1:W-:Y:S04]  /*12600*/  STS.U16 [R8+0x26e00], R16 ;  /* 0x026e001008007388 */ /* 0x0003e80000000400 */
[----:B0-----:R-:W2:Y:S04]  /*12610*/  LDL.LU R3, [R1+0x128] ;  /* 0x0001280001037983 */ /* 0x001ea80000300800 */
[----:B------:R0:W-:Y:S04]  /*12620*/  STS.U16 [R8+0x28c00], R18 ;  /* 0x028c001208007388 */ /* 0x0001e80000000400 */
[----:B-1----:R-:W2:Y:S04]  /*12630*/  LDL.LU R16, [R1+0xec] ;  /* 0x0000ec0001107983 */ /* 0x002ea80000300800 */
[----:B------:R-:W2:Y:S04]  /*12640*/  LDL.LU R0, [R1+0xe8] ;  /* 0x0000e80001007983 */ /* 0x000ea80000300800 */
[----:B---3--:R1:W-:Y:S04]  /*12650*/  STS.U16 [R8+0x28e00], R23 ;  /* 0x028e001708007388 */ /* 0x0083e80000000400 */
[----:B0-----:R-:W3:Y:S04]  /*12660*/  LDL.LU R18, [R1+0xac] ;  /* 0x0000ac0001127983 */ /* 0x001ee80000300800 */
[----:B-1----:R-:W3:Y:S04]  /*12670*/  LDL.LU R23, [R1+0xa8] ;  /* 0x0000a80001177983 */ /* 0x002ee80000300800 */
[----:B------:R-:W3:Y:S04]  /*12680*/  LDL.LU R6, [R1+0x164] ;  /* 0x0001640001067983 */ /* 0x000ee80000300800 */
[----:B------:R-:W3:Y:S04]  /*12690*/  LDL.LU R28, [R1+0x160] ;  /* 0x00016000011c7983 */ /* 0x000ee80000300800 */
[----:B------:R-:W3:Y:S04]  /*126a0*/  LDL.LU R29, [R1+0x124] ;  /* 0x00012400011d7983 */ /* 0x000ee80000300800 */
[----:B------:R-:W3:Y:S04]  /*126b0*/  LDL.LU R5, [R1+0x120] ;  /* 0x0001200001057983 */ /* 0x000ee80000300800 */
[----:B------:R-:W3:Y:S04]  /*126c0*/  LDL.LU R4, [R1+0xe4] ;  /* 0x0000e40001047983 */ /* 0x000ee80000300800 */
[----:B------:R-:W3:Y:S01]  /*126d0*/  LDL.LU R2, [R1+0xe0] ;  /* 0x0000e00001027983 */ /* 0x000ee20000300800 */
[----:B------:R-:W-:-:S03]  /*126e0*/  LOP3.LUT R7, R22, 0x40, RZ, 0x3c, !PT ;  /* 0x0000004016077812 */ /* 0x000fc600078e3cff */
        /* <DEDUP_REMOVED lines=13> */
[----:B-1----:R-:W3:Y:S04]  /*127c0*/  LDL.LU R10, [R1+0x6c] ;  /* 0x00006c00010a7983 */ /* 0x002ee80000300800 */
[----:B------:R-:W3:Y:S04]  /*127d0*/  LDL.LU R8, [R1+0x24] ;  /* 0x0000240001087983 */ /* 0x000ee80000300800 */
[----:B----4-:R0:W-:Y:S04]  /*127e0*/  STS.U16 [R7+0x21000], R17 ;  /* 0x0210001107007388 */ /* 0x0101e80000000400 */
[----:B-----5:R1:W-:Y:S04]  /*127f0*/  STS.U16 [R7+0x21200], R13 ;  /* 0x0212000d07007388 */ /* 0x0203e80000000400 */
[----:B0-----:R-:W4:Y:S04]  /*12800*/  LDL.LU R17, [R1+0x342c] ;  /* 0x00342c0001117983 */ /* 0x001f280000300800 */
[----:B-1----:R-:W5:Y:S04]  /*12810*/  LDL.LU R13, [R1+0x3428] ;  /* 0x00342800010d7983 */ /* 0x002f680000300800 */
[----:B--2---:R0:W-:Y:S04]  /*12820*/  STS.U16 [R7+0x23000], R12 ;  /* 0x0230000c07007388 */ /* 0x0041e80000000400 */
[----:B------:R1:W-:Y:S04]  /*12830*/  STS.U16 [R7+0x23200], R3 ;  /* 0x0232000307007388 */ /* 0x0003e80000000400 */
[----:B0-----:R-:W2:Y:S04]  /*12840*/  LDL.LU R12, [R1+0x3424] ;  /* 0x00342400010c7983 */ /* 0x001ea80000300800 */
[----:B-1----:R-:W2:Y:S04]  /*12850*/  LDL.LU R3, [R1+0x3420] ;  /* 0x0034200001037983 */ /* 0x002ea80000300800 */
[----:B------:R0:W-:Y:S04]  /*12860*/  STS.U16 [R7+0x25000], R16 ;  /* 0x0250001007007388 */ /* 0x0001e80000000400 */
[----:B------:R1:W-:Y:S04]  /*12870*/  STS.U16 [R7+0x25200], R0 ;  /* 0x0252000007007388 */ /* 0x0003e80000000400 */
[----:B---3--:R3:W-:Y:S04]  /*12880*/  STS.U16 [R7+0x27000], R18 ;  /* 0x0270001207007388 */ /* 0x0087e80000000400 */
[----:B0-----:R-:W2:Y:S04]  /*12890*/  LDL.LU R16, [R1+0x341c] ;  /* 0x00341c0001107983 */ /* 0x001ea80000300800 */
[----:B-1----:R-:W2:Y:S04]  /*128a0*/  LDL.LU R0, [R1+0x20] ;  /* 0x0000200001007983 */ /* 0x002ea80000300800 */
[----:B---3--:R-:W3:Y:S04]  /*128b0*/  LDL.LU R18, [R1+0x3418] ;  /* 0x0034180001127983 */ /* 0x008ee80000300800 */
[----:B------:R0:W-:Y:S04]  /*128c0*/  STS.U16 [R7+0x27200], R23 ;  /* 0x0272001707007388 */ /* 0x0001e80000000400 */
[----:B0-----:R-:W2:Y:S01]  /*128d0*/  LDL.LU R23, [R1+0x3414] ;  /* 0x0034140001177983 */ /* 0x001ea20000300800 */
[----:B------:R-:W-:-:S03]  /*128e0*/  LOP3.LUT R22, R22, 0x50, RZ, 0x3c, !PT ;  /* 0x0000005016167812 */ /* 0x000fc600078e3cff */
[----:B------:R-:W-:Y:S04]  /*128f0*/  STS.U16 [R7+0x29000], R10 ;  /* 0x0290000a07007388 */ /* 0x000fe80000000400 */
[----:B------:R-:W-:Y:S04]  /*12900*/  STS.U16 [R7+0x29200], R9 ;  /* 0x0292000907007388 */ /* 0x000fe80000000400 */
[----:B------:R-:W-:Y:S04]  /*12910*/  STS.U16 [R7+0x2b000], R25 ;  /* 0x02b0001907007388 */ /* 0x000fe80000000400 */
[----:B------:R-:W-:Y:S04]  /*12920*/  STS.U16 [R7+0x2b200], R27 ;  /* 0x02b2001b07007388 */ /* 0x000fe80000000400 */
[----:B--2---:R-:W-:Y:S04]  /*12930*/  STS.U16 [R7+0x2d000], R23 ;  /* 0x02d0001707007388 */ /* 0x004fe80000000400 */
[----:B---3--:R-:W-:Y:S04]  /*12940*/  STS.U16 [R7+0x2d200], R18 ;  /* 0x02d2001207007388 */ /* 0x008fe80000000400 */
[----:B------:R-:W-:Y:S04]  /*12950*/  STS.U16 [R7+0x2f000], R12 ;  /* 0x02f0000c07007388 */ /* 0x000fe80000000400 */
        /* <DEDUP_REMOVED lines=9> */
[----:B------:R1:W-:Y:S04]  /*129f0*/  STS.U16 [R22+0x29400], R20 ;  /* 0x0294001416007388 */ /* 0x0003e80000000400 */
[----:B------:R2:W-:Y:S04]  /*12a00*/  STS.U16 [R22+0x29600], R11 ;  /* 0x0296000b16007388 */ /* 0x0005e80000000400 */
[----:B0-----:R-:W3:Y:S04]  /*12a10*/  LDL.LU R21, [R1+0x15c] ;  /* 0x00015c0001157983 */ /* 0x001ee80000300800 */
[----:B------:R-:W5:Y:S04]  /*12a20*/  LDL.LU R15, [R1+0x158] ;  /* 0x00015800010f7983 */ /* 0x000f680000300800 */
[----:B-1----:R-:W5:Y:S04]  /*12a30*/  LDL.LU R20, [R1+0x11c] ;  /* 0x00011c0001147983 */ /* 0x002f680000300800 */
[----:B------:R0:W-:Y:S04]  /*12a40*/  STS.U16 [R22+0x2b400], R8 ;  /* 0x02b4000816007388 */ /* 0x0001e80000000400 */
[----:B--2---:R-:W2:Y:S04]  /*12a50*/  LDL.LU R11, [R1+0x118] ;  /* 0x00011800010b7983 */ /* 0x004ea80000300800 */
[----:B0-----:R-:W2:Y:S04]  /*12a60*/  LDL.LU R8, [R1+0xdc] ;  /* 0x0000dc0001087983 */ /* 0x001ea80000300800 */
[----:B------:R0:W-:Y:S04]  /*12a70*/  STS.U16 [R22+0x2b600], R0 ;  /* 0x02b6000016007388 */ /* 0x0001e80000000400 */
[----:B------:R-:W2:Y:S04]  /*12a80*/  LDL.LU R13, [R1+0x58] ;  /* 0x00005800010d7983 */ /* 0x000ea80000300800 */
[----:B------:R-:W2:Y:S04]  /*12a90*/  LDL.LU R18, [R1+0x1c] ;  /* 0x00001c0001127983 */ /* 0x000ea80000300800 */
[----:B0-----:R-:W0:Y:S04]  /*12aa0*/  S2R R0, SR_TID.X ;  /* 0x0000000000007919 */ /* 0x001e280000002100 */
[----:B------:R-:W2:Y:S04]  /*12ab0*/  LDL.LU R23, [R1+0x18] ;  /* 0x0000180001177983 */ /* 0x000ea80000300800 */
[----:B------:R-:W2:Y:S04]  /*12ac0*/  LDL.LU R10, [R1+0x154] ;  /* 0x00015400010a7983 */ /* 0x000ea80000300800 */
[----:B------:R-:W2:Y:S04]  /*12ad0*/  LDL.LU R9, [R1+0x150] ;  /* 0x0001500001097983 */ /* 0x000ea80000300800 */
[----:B------:R-:W2:Y:S04]  /*12ae0*/  LDL.LU R25, [R1+0x114] ;  /* 0x0001140001197983 */ /* 0x000ea80000300800 */
[----:B------:R-:W2:Y:S01]  /*12af0*/  LDL.LU R27, [R1+0x110] ;  /* 0x00011000011b7983 */ /* 0x000ea20000300800 */
[----:B0-----:R-:W-:-:S03]  /*12b00*/  LOP3.LUT R0, R0, 0xff, RZ, 0xc0, !PT ;  /* 0x000000ff00007812 */ /* 0x001fc600078ec0ff */
[----:B------:R-:W2:Y:S04]  /*12b10*/  LDL.LU R7, [R1+0xd4] ;  /* 0x0000d40001077983 */ /* 0x000ea80000300800 */
[----:B------:R-:W2:Y:S01]  /*12b20*/  LDL.LU R6, [R1+0xd0] ;  /* 0x0000d00001067983 */ /* 0x000ea20000300800 */
[----:B------:R-:W-:-:S03]  /*12b30*/  IMAD.SHL.U32 R2, R0, 0x2, RZ ;  /* 0x0000000200027824 */ /* 0x000fc600078e00ff */
[----:B------:R-:W2:Y:S04]  /*12b40*/  LDL.LU R28, [R1+0x94] ;  /* 0x00009400011c7983 */ /* 0x000ea80000300800 */
[----:B------:R-:W2:Y:S04]  /*12b50*/  LDL.LU R29, [R1+0x90] ;  /* 0x00009000011d7983 */ /* 0x000ea80000300800 */
[----:B------:R-:W2:Y:S01]  /*12b60*/  LDL.LU R5, [R1+0x54] ;  /* 0x0000540001057983 */ /* 0x000ea20000300800 */
[----:B------:R-:W-:-:S03]  /*12b70*/  LOP3.LUT R12, R2, 0x60, RZ, 0x3c, !PT ;  /* 0x00000060020c7812 */ /* 0x000fc600078e3cff */
[----:B------:R-:W2:Y:S04]  /*12b80*/  LDL.LU R4, [R1+0x50] ;  /* 0x0000500001047983 */ /* 0x000ea80000300800 */
[----:B------:R-:W2:Y:S04]  /*12b90*/  LDL.LU R0, [R1+0x14] ;  /* 0x0000140001007983 */ /* 0x000ea80000300800 */
[----:B------:R0:W-:Y:S04]  /*12ba0*/  STS.U16 [R22+0x2d400], R16 ;  /* 0x02d4001016007388 */ /* 0x0001e80000000400 */
[----:B------:R1:W-:Y:S04]  /*12bb0*/  STS.U16 [R22+0x2d600], R3 ;  /* 0x02d6000316007388 */ /* 0x0003e80000000400 */
[----:B----4-:R4:W-:Y:S04]  /*12bc0*/  STS.U16 [R22+0x2f400], R17 ;  /* 0x02f4001116007388 */ /* 0x0109e80000000400 */
[----:B0-----:R-:W2:Y:S04]  /*12bd0*/  LDL.LU R16, [R1+0x5c] ;  /* 0x00005c0001107983 */ /* 0x001ea80000300800 */
[----:B-1----:R-:W2:Y:S04]  /*12be0*/  LDL.LU R3, [R1+0x98] ;  /* 0x0000980001037983 */ /* 0x002ea80000300800 */
[----:B----4-:R-:W4:Y:S04]  /*12bf0*/  LDL.LU R17, [R1+0x9c] ;  /* 0x00009c0001117983 */ /* 0x010f280000300800 */
[----:B------:R0:W-:Y:S04]  /*12c00*/  STS.U16 [R22+0x2f600], R19 ;  /* 0x02f6001316007388 */ /* 0x0001e80000000400 */
[----:B0-----:R-:W4:Y:S04]  /*12c10*/  LDL.LU R22, [R1+0x3410] ;  /* 0x0034100001167983 */ /* 0x001f280000300800 */
[----:B------:R-:W4:Y:S04]  /*12c20*/  LDL.LU R19, [R1+0xd8] ;  /* 0x0000d80001137983 */ /* 0x000f280000300800 */
[----:B---3--:R0:W-:Y:S04]  /*12c30*/  STS.U16 [R12+0x21800], R21 ;  /* 0x021800150c007388 */ /* 0x0081e80000000400 */
[----:B-----5:R1:W-:Y:S04]  /*12c40*/  STS.U16 [R12+0x21a00], R15 ;  /* 0x021a000f0c007388 */ /* 0x0203e80000000400 */
[----:B------:R3:W-:Y:S04]  /*12c50*/  STS.U16 [R12+0x23800], R20 ;  /* 0x023800140c007388 */ /* 0x0007e80000000400 */
[----:B0-----:R-:W5:Y:S04]  /*12c60*/  LDL.LU R21, [R1+0x340c] ;  /* 0x00340c0001157983 */ /* 0x001f680000300800 */
[----:B-1----:R-:W5:Y:S04]  /*12c70*/  LDL.LU R15, [R1+0x10] ;  /* 0x00001000010f7983 */ /* 0x002f680000300800 */
[----:B---3--:R-:W3:Y:S04]  /*12c80*/  LDL.LU R20, [R1+0x3408] ;  /* 0x0034080001147983 */ /* 0x008ee80000300800 */
[----:B--2---:R0:W-:Y:S04]  /*12c90*/  STS.U16 [R12+0x23a00], R11 ;  /* 0x023a000b0c007388 */ /* 0x0041e80000000400 */
[----:B------:R1:W-:Y:S04]  /*12ca0*/  STS.U16 [R12+0x25800], R8 ;  /* 0x025800080c007388 */ /* 0x0003e80000000400 */
[----:B0-----:R-:W2:Y:S04]  /*12cb0*/  LDL.LU R11, [R1+0x3404] ;  /* 0x00340400010b7983 */ /* 0x001ea80000300800 */
[----:B-1----:R-:W2:Y:S01]  /*12cc0*/  LDL.LU R8, [R1+0x3400] ;  /* 0x0034000001087983 */ /* 0x002ea20000300800 */
[----:B------:R-:W-:-:S03]  /*12cd0*/  LOP3.LUT R2, R2, 0x70, RZ, 0x3c, !PT ;  /* 0x0000007002027812 */ /* 0x000fc600078e3cff */
[----:B----4-:R-:W-:Y:S04]  /*12ce0*/  STS.U16 [R12+0x25a00], R19 ;  /* 0x025a00130c007388 */ /* 0x010fe80000000400 */
[----:B------:R-:W-:Y:S04]  /*12cf0*/  STS.U16 [R12+0x27800], R17 ;  /* 0x027800110c007388 */ /* 0x000fe80000000400 */
[----:B------:R-:W-:Y:S04]  /*12d00*/  STS.U16 [R12+0x27a00], R3 ;  /* 0x027a00030c007388 */ /* 0x000fe80000000400 */
[----:B------:R-:W-:Y:S04]  /*12d10*/  STS.U16 [R12+0x29800], R16 ;  /* 0x029800100c007388 */ /* 0x000fe80000000400 */
[----:B------:R-:W-:Y:S04]  /*12d20*/  STS.U16 [R12+0x29a00], R13 ;  /* 0x029a000d0c007388 */ /* 0x000fe80000000400 */
[----:B------:R-:W-:Y:S04]  /*12d30*/  STS.U16 [R12+0x2b800], R18 ;  /* 0x02b800120c007388 */ /* 0x000fe80000000400 */
[----:B------:R-:W-:Y:S04]  /*12d40*/  STS.U16 [R12+0x2ba00], R23 ;  /* 0x02ba00170c007388 */ /* 0x000fe80000000400 */
[----:B--2---:R-:W-:Y:S04]  /*12d50*/  STS.U16 [R12+0x2d800], R8 ;  /* 0x02d800080c007388 */ /* 0x004fe80000000400 */
        /* <DEDUP_REMOVED lines=10> */
[----:B------:R-:W-:Y:S04]  /*12e00*/  STS.U16 [R2+0x27e00], R29 ;  /* 0x027e001d02007388 */ /* 0x000fe80000000400 */
[----:B------:R-:W-:Y:S04]  /*12e10*/  STS.U16 [R2+0x29c00], R5 ;  /* 0x029c000502007388 */ /* 0x000fe80000000400 */
[----:B------:R1:W-:Y:S04]  /*12e20*/  STS.U16 [R2+0x29e00], R4 ;  /* 0x029e000402007388 */ /* 0x0003e80000000400 */
[----:B0-----:R-:W0:Y:S04]  /*12e30*/  S2R R28, SR_TID.X ;  /* 0x00000000001c7919 */ /* 0x001e280000002100 */
[----:B------:R2:W-:Y:S04]  /*12e40*/  STS.U16 [R2+0x2bc00], R0 ;  /* 0x02bc000002007388 */ /* 0x0005e80000000400 */
[----:B-1----:R-:W1:Y:S04]  /*12e50*/  S2R R4, SR_TID.X ;  /* 0x0000000000047919 */ /* 0x002e680000002100 */
[----:B------:R4:W-:Y:S04]  /*12e60*/  STS.U16 [R2+0x2be00], R15 ;  /* 0x02be000f02007388 */ /* 0x0009e80000000400 */
[----:B--2---:R-:W2:Y:S04]  /*12e70*/  S2R R0, SR_TID.X ;  /* 0x0000000000007919 */ /* 0x004ea80000002100 */
[----:B----4-:R-:W4:Y:S04]  /*12e80*/  S2R R15, SR_TID.X ;  /* 0x00000000000f7919 */ /* 0x010f280000002100 */
[----:B---3--:R-:W-:Y:S04]  /*12e90*/  STS.U16 [R2+0x2dc00], R20 ;  /* 0x02dc001402007388 */ /* 0x008fe80000000400 */
[----:B------:R-:W-:Y:S04]  /*12ea0*/  STS.U16 [R2+0x2de00], R24 ;  /* 0x02de001802007388 */ /* 0x000fe80000000400 */
[----:B------:R-:W-:Y:S04]  /*12eb0*/  STS.U16 [R2+0x2fc00], R26 ;  /* 0x02fc001a02007388 */ /* 0x000fe80000000400 */
[----:B------:R-:W-:Y:S01]  /*12ec0*/  STS.U16 [R2+0x2fe00], R14 ;  /* 0x02fe000e02007388 */ /* 0x000fe20000000400 */
[----:B-1----:R-:W-:-:S02]  /*12ed0*/  LOP3.LUT R5, R4, 0x7, RZ, 0xc0, !PT ;  /* 0x0000000704057812 */ /* 0x002fc400078ec0ff */
[----:B0-----:R-:W-:Y:S02]  /*12ee0*/  LOP3.LUT R29, R28, 0x7, RZ, 0xc0, !PT ;  /* 0x000000071c1d7812 */ /* 0x001fe400078ec0ff */
[----:B------:R-:W-:Y:S02]  /*12ef0*/  SHF.L.U32 R5, R5, 0x4, RZ ;  /* 0x0000000405057819 */ /* 0x000fe400000006ff */
[----:B----4-:R-:W-:Y:S01]  /*12f00*/  LOP3.LUT R4, R15, 0xe0, RZ, 0xc0, !PT ;  /* 0x000000e00f047812 */ /* 0x010fe200078ec0ff */
[----:B------:R-:W-:Y:S01]  /*12f10*/  IMAD R3, R29, 0x110, RZ ;  /* 0x000001101d037824 */ /* 0x000fe200078e02ff */
[C---:B--2---:R-:W-:Y:S01]  /*12f20*/  LOP3.LUT R27, R0.reuse, 0x10, RZ, 0xc0, !PT ;  /* 0x00000010001b7812 */ /* 0x044fe200078ec0ff */
[----:B------:R0:W-:Y:S01]  /*12f30*/  STL [R1+0x2748], R28 ;  /* 0x0027481c01007387 */ /* 0x0001e20000100800 */
[----:B------:R-:W-:-:S03]  /*12f40*/  SHF.L.U32 R25, R0, 0x1, RZ ;  /* 0x0000000100197819 */ /* 0x000fc600000006ff */
[----:B------:R-:W-:Y:S01]  /*12f50*/  IMAD.SHL.U32 R27, R27, 0x80, RZ ;  /* 0x000000801b1b7824 */ /* 0x000fe200078e00ff */
[----:B------:R-:W-:Y:S01]  /*12f60*/  LOP3.LUT R3, R3, 0x10, R25, 0x78, !PT ;  /* 0x0000001003037812 */ /* 0x000fe200078e7819 */
[----:B0-----:R-:W-:Y:S01]  /*12f70*/  IMAD R28, R4, 0x100, R5 ;  /* 0x00000100041c7824 */ /* 0x001fe200078e0205 */
[----:B------:R-:W-:Y:S02]  /*12f80*/  LOP3.LUT R15, R15, 0x7, RZ, 0xc0, !PT ;  /* 0x000000070f0f7812 */ /* 0x000fe400078ec0ff */
[----:B------:R-:W-:Y:S01]  /*12f90*/  LOP3.LUT R3, R3, R27, RZ, 0xfc, !PT ;  /* 0x0000001b03037212 */ /* 0x000fe200078efcff */
[----:B------:R-:W-:Y:S01]  /*12fa0*/  BAR.SYNC.DEFER_BLOCKING 0x0 ;  /* 0x0000000000007b1d */ /* 0x000fe20000010000 */
[----:B------:R-:W-:-:S04]  /*12fb0*/  LOP3.LUT R28, R28, 0x30, R25, 0x78, !PT ;  /* 0x000000301c1c7812 */ /* 0x000fc800078e7819 */
[----:B------:R-:W-:Y:S01]  /*12fc0*/  LEA R28, R15, R28, 0xa ;  /* 0x0000001c0f1c7211 */ /* 0x000fe200078e50ff */
[----:B------:R-:W0:Y:S04]  /*12fd0*/  LDSM.16.MT88.4 R4, [R3] ;  /* 0x000000000304783b */ /* 0x000e280000004200 */
[----:B------:R-:W1:Y:S04]  /*12fe0*/  LDSM.16.M88.4 R12, [R28+0x20000] ;  /* 0x020000001c0c783b */ /* 0x000e680000000200 */
[----:B------:R-:W-:Y:S04]  /*12ff0*/  LDSM.16.MT88.4 R8, [R3+0x80] ;  /* 0x000080000308783b */ /* 0x000fe80000004200 */
[----:B0-----:R-:W-:Y:S04]  /*13000*/  STL.64 [R1+0x33f8], R6 ;  /* 0x0033f80601007387 */ /* 0x001fe80000100a00 */
[----:B------:R-:W-:Y:S04]  /*13010*/  STL.64 [R1+0x33f0], R4 ;  /* 0x0033f00401007387 */ /* 0x000fe80000100a00 */
[----:B-1----:R-:W-:Y:S04]  /*13020*/  STL [R1+0x33d4], R14 ;  /* 0x0033d40e01007387 */ /* 0x002fe80000100800 */
[----:B------:R-:W-:Y:S04]  /*13030*/  STL [R1+0x33d0], R15 ;  /* 0x0033d00f01007387 */ /* 0x000fe80000100800 */
[----:B------:R0:W-:Y:S02]  /*13040*/  STL [R1+0x3228], R28 ;  /* 0x0032281c01007387 */ /* 0x0001e40000100800 */
[----:B0-----:R-:W-:Y:S01]  /*13050*/  LOP3.LUT R28, R0, 0x7, RZ, 0xc0, !PT ;  /* 0x00000007001c7812 */ /* 0x001fe200078ec0ff */
[----:B------:R-:W-:-:S05]  /*13060*/  IMAD R0, R29, 0x110, RZ ;  /* 0x000001101d007824 */ /* 0x000fca00078e02ff */
[----:B------:R-:W-:-:S04]  /*13070*/  LOP3.LUT R0, R0, 0x10, R25, 0x78, !PT ;  /* 0x0000001000007812 */ /* 0x000fc800078e7819 */
[----:B------:R-:W-:-:S04]  /*13080*/  LOP3.LUT R0, R0, R27, RZ, 0xfc, !PT ;  /* 0x0000001b00007212 */ /* 0x000fc800078efcff */
[----:B------:R-:W-:-:S05]  /*13090*/  LOP3.LUT R0, R0, 0x40, RZ, 0x3c, !PT ;  /* 0x0000004000007812 */ /* 0x000fca00078e3cff */
[----:B------:R-:W0:Y:S04]  /*130a0*/  LDSM.16.MT88.4 R20, [R0] ;  /* 0x000000000014783b */ /* 0x000e280000004200 */
[----:B------:R1:W-:Y:S01]  /*130b0*/  STL [R1+0x2584], R29 ;  /* 0x0025841d01007387 */ /* 0x0003e20000100800 */
[C---:B------:R-:W-:Y:S02]  /*130c0*/  IMAD R2, R28.reuse, 0x110, RZ ;  /* 0x000001101c027824 */ /* 0x040fe400078e02ff */
[----:B-1----:R-:W-:-:S05]  /*130d0*/  IMAD R29, R28, 0x110, RZ ;  /* 0x000001101c1d7824 */ /* 0x002fca00078e02ff */
[----:B------:R-:W-:-:S04]  /*130e0*/  LOP3.LUT R29, R29, 0x10, R25, 0x78, !PT ;  /* 0x000000101d1d7812 */ /* 0x000fc800078e7819 */
[-C--:B------:R-:W-:Y:S02]  /*130f0*/  LOP3.LUT R29, R29, R27.reuse, RZ, 0xfc, !PT ;  /* 0x0000001b1d1d7212 */ /* 0x080fe400078efcff */
[----:B------:R-:W-:Y:S02]  /*13100*/  LOP3.LUT R2, R2, 0x10, R25, 0x78, !PT ;  /* 0x0000001002027812 */ /* 0x000fe400078e7819 */
[----:B------:R-:W-:Y:S01]  /*13110*/  LOP3.LUT R29, R29, 0x20, RZ, 0x3c, !PT ;  /* 0x000000201d1d7812 */ /* 0x000fe200078e3cff */
[----:B------:R-:W-:Y:S01]  /*13120*/  STL [R1+0x3358], R28 ;  /* 0x0033581c01007387 */ /* 0x000fe20000100800 */
[----:B------:R-:W-:-:S03]  /*13130*/  LOP3.LUT R2, R2, R27, RZ, 0xfc, !PT ;  /* 0x0000001b02027212 */ /* 0x000fc600078efcff */
[----:B------:R-:W-:Y:S01]  /*13140*/  STL [R1+0x33d8], R29 ;  /* 0x0033d81d01007387 */ /* 0x000fe20000100800 */
[----:B------:R-:W-:-:S03]  /*13150*/  LOP3.LUT R2, R2, 0x60, RZ, 0x3c, !PT ;  /* 0x0000006002027812 */ /* 0x000fc600078e3cff */
[----:B------:R-:W-:Y:S04]  /*13160*/  LDSM.16.MT88.4 R16, [R29] ;  /* 0x000000001d10783b */ /* 0x000fe80000004200 */
[----:B0-----:R-:W-:Y:S04]  /*13170*/  STL [R1+0x33e8], R20 ;  /* 0x0033e81401007387 */ /* 0x001fe80000100800 */
[----:B------:R-:W-:Y:S04]  /*13180*/  STL [R1+0x33e4], R21 ;  /* 0x0033e41501007387 */ /* 0x000fe80000100800 */
[----:B------:R-:W-:Y:S04]  /*13190*/  STL [R1+0x33e0], R22 ;  /* 0x0033e01601007387 */ /* 0x000fe80000100800 */
[----:B------:R-:W-:Y:S04]  /*131a0*/  STL [R1+0x33dc], R23 ;  /* 0x0033dc1701007387 */ /* 0x000fe80000100800 */
[----:B------:R-:W0:Y:S04]  /*131b0*/  LDSM.16.MT88.4 R20, [R0+0x80] ;  /* 0x000080000014783b */ /* 0x000e280000004200 */
[----:B------:R-:W1:Y:S04]  /*131c0*/  LDSM.16.MT88.4 R4, [R2] ;  /* 0x000000000204783b */ /* 0x000e680000004200 */
[----:B------:R-:W-:Y:S04]  /*131d0*/  STL [R1+0x33ec], R0 ;  /* 0x0033ec0001007387 */ /* 0x000fe80000100800 */
[----:B------:R-:W-:Y:S04]  /*131e0*/  LDSM.16.MT88.4 R24, [R29+0x80] ;  /* 0x000080001d18783b */ /* 0x000fe80000004200 */
[----:B0-----:R1:W-:Y:S04]  /*131f0*/  STL.64 [R1+0x30], R20 ;  /* 0x0000301401007387 */ /* 0x0013e80000100a00 */
[----:B------:R0:W-:Y:S01]  /*13200*/  STL.64 [R1+0x38], R22 ;  /* 0x0000381601007387 */ /* 0x0001e20000100a00 */
[----:B-1----:R-:W-:Y:S01]  /*13210*/  IMAD.MOV.U32 R20, RZ, RZ, R4 ;  /* 0x000000ffff147224 */ /* 0x002fe200078e0004 */
[----:B------:R-:W-:Y:S01]  /*13220*/  MOV R21, R5 ;  /* 0x0000000500157202 */ /* 0x000fe20000000f00 */
[----:B0-----:R-:W-:Y:S01]  /*13230*/  IMAD.MOV.U32 R22, RZ, RZ, R6 ;  /* 0x000000ffff167224 */ /* 0x001fe200078e0006 */
[----:B------:R-:W-:-:S02]  /*13240*/  MOV R23, R7 ;  /* 0x0000000700177202 */ /* 0x000fc40000000f00 */
[----:B------:R-:W0:Y:S04]  /*13250*/  LDSM.16.MT88.4 R4, [R2+0x80] ;  /* 0x000080000204783b */ /* 0x000e280000004200 */
[----:B0-----:R-:W-:Y:S01]  /*13260*/  STL.64 [R1+0x40], R4 ;  /* 0x0000400401007387 */ /* 0x001fe20000100a00 */
[----:B------:R-:W-:-:S03]  /*13270*/  IMAD.MOV.U32 R0, RZ, RZ, R7 ;  /* 0x000000ffff007224 */ /* 0x000fc600078e0007 */
[----:B------:R0:W-:Y:S04]  /*13280*/  STL [R1+0x48], R6 ;  /* 0x0000480601007387 */ /* 0x0001e80000100800 */
[----:B0-----:R-:W2:Y:S04]  /*13290*/  LDL.LU.64 R6, [R1+0x33f8] ;  /* 0x0033f80001067983 */ /* 0x001ea80000300a00 */
[----:B------:R-:W2:Y:S01]  /*132a0*/  LDL.LU.64 R4, [R1+0x33f0] ;  /* 0x0033f00001047983 */ /* 0x000ea20000300a00 */
[-C--:B------:R-:W-:Y:S08]  /*132b0*/  HMMA.16816.F32 R8, R8, R12.reuse, RZ ;  /* 0x0000000c0808723c */ /* 0x080ff000000018ff */
[-C--:B------:R-:W-:Y:S08]  /*132c0*/  HMMA.16816.F32 R16, R16, R12.reuse, RZ ;  /* 0x0000000c1010723c */ /* 0x080ff000000018ff */
[----:B--2---:R-:W-:Y:S11]  /*132d0*/  HMMA.16816.F32 R4, R4, R12, RZ ;  /* 0x0000000c0404723c */ /* 0x004ff600000018ff */
[----:B------:R-:W-:Y:S11]  /*132e0*/  @!UPT UIADD3 URZ, URZ, URZ, URZ ;  /* 0x0000003f3f3ff290 */ /* 0x000ff6000fffe03f */
[----:B------:R-:W-:Y:S01]  /*132f0*/  @!UPT UIADD3 URZ, URZ, URZ, URZ ;  /* 0x0000003f3f3ff290 */ /* 0x000fe2000fffe03f */
[----:B------:R-:W-:Y:S04]  /*13300*/  STL.64 [R1+0x33b8], R6 ;  /* 0x0033b80601007387 */ /* 0x000fe80000100a00 */
[----:B------:R-:W-:Y:S04]  /*13310*/  STL.64 [R1+0x33b0], R4 ;  /* 0x0033b00401007387 */ /* 0x000fe80000100a00 */
[----:B------:R-:W0:Y:S04]  /*13320*/  LDSM.16.MT88.4 R4, [R3+0x1000] ;  /* 0x001000000304783b */ /* 0x000e280000004200 */
[----:B------:R-:W-:Y:S04]  /*13330*/  STL.64 [R1+0x3398], R10 ;  /* 0x0033980a01007387 */ /* 0x000fe80000100a00 */
[----:B------:R-:W-:Y:S04]  /*13340*/  STL.64 [R1+0x3390], R8 ;  /* 0x0033900801007387 */ /* 0x000fe80000100a00 */
[----:B------:R-:W-:Y:S04]  /*13350*/  STL [R1+0x337c], R16 ;  /* 0x00337c1001007387 */ /* 0x000fe80000100800 */
[----:B------:R-:W-:Y:S01]  /*13360*/  STL [R1+0x3378], R17 ;  /* 0x0033781101007387 */ /* 0x000fe20000100800 */
[----:B0-----:R-:W-:Y:S01]  /*13370*/  MOV R29, R4 ;  /* 0x00000004001d7202 */ /* 0x001fe20000000f00 */
[----:B------:R-:W-:Y:S01]  /*13380*/  IMAD.MOV.U32 R14, RZ, RZ, R5 ;  /* 0x000000ffff0e7224 */ /* 0x000fe200078e0005 */
[----:B------:R-:W-:Y:S01]  /*13390*/  MOV R15, R6 ;  /* 0x00000006000f7202 */ /* 0x000fe20000000f00 */
[----:B------:R-:W-:-:S02]  /*133a0*/  IMAD.MOV.U32 R28, RZ, RZ, R7 ;  /* 0x000000ffff1c7224 */ /* 0x000fc400078e0007 */
[----:B------:R-:W-:Y:S01]  /*133b0*/  HMMA.16816.F32 R4, R24, R12, RZ ;  /* 0x0000000c1804723c */ /* 0x000fe200000018ff */
[----:B------:R-:W-:Y:S04]  /*133c0*/  STL [R1+0x3374], R18 ;  /* 0x0033741201007387 */ /* 0x000fe80000100800 */
[----:B------:R-:W-:Y:S04]  /*133d0*/  STL [R1+0x3370], R19 ;  /* 0x0033701301007387 */ /* 0x000fe80000100800 */
[----:B------:R-:W2:Y:S04]  /*133e0*/  LDL.LU R24, [R1+0x30] ;  /* 0x0000300001187983 */ /* 0x000ea80000300800 */
[----:B------:R-:W0:Y:S10]  /*133f0*/  LDSM.16.MT88.4 R16, [R3+0x1080] ;  /* 0x001080000310783b */ /* 0x000e340000004200 */
[----:B------:R1:W-:Y:S04]  /*13400*/  STL.64 [R1+0x10], R4 ;  /* 0x0000100401007387 */ /* 0x0003e80000100a00 */
[----:B------:R3:W-:Y:S04]  /*13410*/  STL.64 [R1+0x18], R6 ;  /* 0x0000180601007387 */ /* 0x0007e80000100a00 */
[----:B------:R-:W2:Y:S04]  /*13420*/  LDL.LU R25, [R1+0x34] ;  /* 0x0000340001197983 */ /* 0x000ea80000300800 */
[----:B------:R-:W2:Y:S04]  /*13430*/  LDL.LU R26, [R1+0x38] ;  /* 0x00003800011a7983 */ /* 0x000ea80000300800 */
[----:B------:R-:W2:Y:S04]  /*13440*/  LDL.LU R27, [R1+0x3c] ;  /* 0x00003c00011b7983 */ /* 0x000ea80000300800 */
[----:B-1----:R-:W4:Y:S04]  /*13450*/  LDL.LU R4, [R1+0x40] ;  /* 0x0000400001047983 */ /* 0x002f280000300800 */
[----:B------:R-:W4:Y:S04]  /*13460*/  LDL.LU R5, [R1+0x44] ;  /* 0x0000440001057983 */ /* 0x000f280000300800 */
[----:B---3--:R-:W3:Y:S01]  /*13470*/  LDL.LU R6, [R1+0x48] ;  /* 0x0000480001067983 */ /* 0x008ee20000300800 */
[----:B------:R-:W-:-:S03]  /*13480*/  MOV R7, R0 ;  /* 0x0000000000077202 */ /* 0x000fc60000000f00 */
[----:B------:R-:W5:Y:S01]  /*13490*/  LDL.LU R0, [R1+0x33ec] ;  /* 0x0033ec0001007983 */ /* 0x000f620000300800 */
[----:B0-----:R-:W-:Y:S01]  /*134a0*/  IMAD.MOV.U32 R11, RZ, RZ, R16 ;  /* 0x000000ffff0b7224 */ /* 0x001fe200078e0010 */
[----:B------:R-:W-:Y:S01]  /*134b0*/  MOV R10, R17 ;  /* 0x00000011000a7202 */ /* 0x000fe20000000f00 */
[----:B------:R-:W-:Y:S01]  /*134c0*/  IMAD.MOV.U32 R9, RZ, RZ, R18 ;  /* 0x000000ffff097224 */ /* 0x000fe200078e0012 */
[----:B------:R-:W-:Y:S01]  /*134d0*/  MOV R8, R19 ;  /* 0x0000001300087202 */ /* 0x000fe20000000f00 */
[----:B---3--:R0:W-:Y:S04]  /*134e0*/  STL.64 [R1+0x33c8], R6 ;  /* 0x0033c80601007387 */ /* 0x0081e80000100a00 */
[----:B----4-:R1:W-:Y:S01]  /*134f0*/  STL.64 [R1+0x33c0], R4 ;  /* 0x0033c00401007387 */ /* 0x0103e20000100a00 */
[----:B0-----:R-:W-:Y:S01]  /*13500*/  IMAD.MOV.U32 R6, RZ, RZ, R22 ;  /* 0x000000ffff067224 */ /* 0x001fe200078e0016 */
[----:B------:R-:W-:Y:S01]  /*13510*/  MOV R7, R23 ;  /* 0x0000001700077202 */ /* 0x000fe20000000f00 */
[----:B-1----:R-:W-:Y:S01]  /*13520*/  IMAD.MOV.U32 R4, RZ, RZ, R20 ;  /* 0x000000ffff047224 */ /* 0x002fe200078e0014 */
[----:B------:R-:W-:Y:S01]  /*13530*/  MOV R5, R21 ;  /* 0x0000001500057202 */ /* 0x000fe20000000f00 */
[----:B------:R-:W3:Y:S04]  /*13540*/  LDL.LU R20, [R1+0x33e8] ;  /* 0x0033e80001147983 */ /* 0x000ee80000300800 */
[----:B------:R-:W3:Y:S04]  /*13550*/  LDL.LU R21, [R1+0x33e4] ;  /* 0x0033e40001157983 */ /* 0x000ee80000300800 */
[----:B------:R-:W3:Y:S04]  /*13560*/  LDL.LU R22, [R1+0x33e0] ;  /* 0x0033e00001167983 */ /* 0x000ee80000300800 */
[----:B------:R-:W3:Y:S04]  /*13570*/  LDL.LU R23, [R1+0x33dc] ;  /* 0x0033dc0001177983 */ /* 0x000ee80000300800 */
[----:B------:R-:W-:Y:S04]  /*13580*/  STL.64 [R1+0x33a8], R10 ;  /* 0x0033a80a01007387 */ /* 0x000fe80000100a00 */
[----:B------:R0:W-:Y:S02]  /*13590*/  STL.64 [R1+0x33a0], R8 ;  /* 0x0033a00801007387 */ /* 0x0001e40000100a00 */
[----:B0-----:R-:W-:-:S02]  /*135a0*/  IMAD.MOV.U32 R8, RZ, RZ, R29 ;  /* 0x000000ffff087224 */ /* 0x001fc400078e001d */
[----:B------:R-:W4:Y:S01]  /*135b0*/  LDL.LU R29, [R1+0x33d8] ;  /* 0x0033d800011d7983 */ /* 0x000f220000300800 */
[-C--:B--2---:R-:W-:Y:S01]  /*135c0*/  HMMA.16816.F32 R24, R24, R12.reuse, RZ ;  /* 0x0000000c1818723c */ /* 0x084fe200000018ff */
[----:B------:R-:W-:Y:S01]  /*135d0*/  MOV R9, R14 ;  /* 0x0000000e00097202 */ /* 0x000fe20000000f00 */
[----:B------:R-:W-:Y:S01]  /*135e0*/  IMAD.MOV.U32 R10, RZ, RZ, R15 ;  /* 0x000000ffff0a7224 */ /* 0x000fe200078e000f */
[----:B------:R-:W2:Y:S04]  /*135f0*/  LDL.LU R14, [R1+0x33d4] ;  /* 0x0033d400010e7983 */ /* 0x000ea80000300800 */
[----:B------:R-:W2:Y:S04]  /*13600*/  LDL.LU R15, [R1+0x33d0] ;  /* 0x0033d000010f7983 */ /* 0x000ea80000300800 */
[----:B------:R0:W-:Y:S01]  /*13610*/  STL [R1+0x335c], R3 ;  /* 0x00335c0301007387 */ /* 0x0001e20000100800 */
[----:B------:R-:W-:Y:S11]  /*13620*/  MOV R11, R28 ;  /* 0x0000001c000b7202 */ /* 0x000ff60000000f00 */
[----:B------:R-:W-:Y:S01]  /*13630*/  @!UPT UIADD3 URZ, URZ, URZ, URZ ;  /* 0x0000003f3f3ff290 */ /* 0x000fe2000fffe03f */
[----:B0-----:R-:W-:Y:S01]  /*13640*/  IMAD.MOV.U32 R3, RZ, RZ, R26 ;  /* 0x000000ffff037224 */ /* 0x001fe200078e001a */
[----:B------:R-:W-:Y:S01]  /*13650*/  MOV R28, R27 ;  /* 0x0000001b001c7202 */ /* 0x000fe20000000f00 */
[-C--:B------:R-:W-:Y:S08]  /*13660*/  HMMA.16816.F32 R4, R4, R12.reuse, RZ ;  /* 0x0000000c0404723c */ /* 0x080ff000000018ff */
[-C--:B---3--:R-:W-:Y:S11]  /*13670*/  HMMA.16816.F32 R20, R20, R12.reuse, RZ ;  /* 0x0000000c1414723c */ /* 0x088ff600000018ff */
[----:B------:R-:W-:Y:S11]  /*13680*/  @!UPT UIADD3 URZ, URZ, URZ, URZ ;  /* 0x0000003f3f3ff290 */ /* 0x000ff6000fffe03f */
[----:B------:R-:W-:Y:S02]  /*13690*/  @!UPT UIADD3 URZ, URZ, URZ, URZ ;  /* 0x0000003f3f3ff290 */ /* 0x000fe4000fffe03f */
[----:B------:R-:W-:Y:S01]  /*136a0*/  IMAD.MOV.U32 R16, RZ, RZ, R20 ;  /* 0x000000ffff107224 */ /* 0x000fe200078e0014 */
[----:B------:R-:W-:Y:S01]  /*136b0*/  MOV R17, R21 ;  /* 0x0000001500117202 */ /* 0x000fe20000000f00 */
[----:B------:R-:W-:Y:S01]  /*136c0*/  IMAD.MOV.U32 R18, RZ, RZ, R22 ;  /* 0x000000ffff127224 */ /* 0x000fe200078e0016 */
[----:B------:R-:W-:Y:S02]  /*136d0*/  MOV R19, R23 ;  /* 0x0000001700137202 */ /* 0x000fe40000000f00 */
[----:B----4-:R-:W0:Y:S04]  /*136e0*/  LDSM.16.MT88.4 R20, [R29+0x1000] ;  /* 0x001000001d14783b */ /* 0x010e280000004200 */
[----:B------:R-:W-:Y:S04]  /*136f0*/  STL [R1+0x338c], R17 ;  /* 0x00338c1101007387 */ /* 0x000fe80000100800 */
[----:B------:R-:W-:Y:S04]  /*13700*/  STL [R1+0x3388], R18 ;  /* 0x0033881201007387 */ /* 0x000fe80000100800 */
[----:B------:R-:W-:Y:S04]  /*13710*/  STL [R1+0x3384], R19 ;  /* 0x0033841301007387 */ /* 0x000fe80000100800 */
[----:B0-----:R-:W-:Y:S04]  /*13720*/  STL [R1+0x3380], R23 ;  /* 0x0033801701007387 */ /* 0x001fe80000100800 */
[----:B------:R-:W-:Y:S04]  /*13730*/  STL.64 [R1+0x70], R24 ;  /* 0x0000701801007387 */ /* 0x000fe80000100a00 */
[----:B------:R-:W0:Y:S04]  /*13740*/  LDSM.16.MT88.4 R24, [R29+0x1080] ;  /* 0x001080001d18783b */ /* 0x000e280000004200 */
[----:B------:R-:W-:Y:S04]  /*13750*/  STL [R1+0x3364], R28 ;  /* 0x0033641c01007387 */ /* 0x000fe80000100800 */
[----:B------:R-:W-:Y:S04]  /*13760*/  STL [R1+0x3360], R3 ;  /* 0x0033600301007387 */ /* 0x000fe80000100800 */
[----:B0-----:R-:W-:Y:S04]  /*13770*/  STL [R1+0x336c], R27 ;  /* 0x00336c1b01007387 */ /* 0x001fe80000100800 */
[----:B------:R-:W-:Y:S04]  /*13780*/  STL [R1+0x3368], R29 ;  /* 0x0033681d01007387 */ /* 0x000fe80000100800 */
[----:B------:R-:W-:Y:S04]  /*13790*/  STL.64 [R1+0x80], R4 ;  /* 0x0000800401007387 */ /* 0x000fe80000100a00 */
[----:B------:R0:W-:Y:S04]  /*137a0*/  STL.64 [R1+0x88], R6 ;  /* 0x0000880601007387 */ /* 0x0001e80000100a00 */
[----:B0-----:R-:W3:Y:S04]  /*137b0*/  LDL.LU.64 R6, [R1+0x33c8] ;  /* 0x0033c80001067983 */ /* 0x001ee80000300a00 */
[----:B------:R-:W3:Y:S02]  /*137c0*/  LDL.LU.64 R4, [R1+0x33c0] ;  /* 0x0033c00001047983 */ /* 0x000ee40000300a00 */
[----:B---3--:R-:W-:Y:S11]  /*137d0*/  HMMA.16816.F32 R4, R4, R12, RZ ;  /* 0x0000000c0404723c */ /* 0x008ff600000018ff */
[----:B------:R-:W-:Y:S11]  /*137e0*/  @!UPT UIADD3 URZ, URZ, URZ, URZ ;  /* 0x0000003f3f3ff290 */ /* 0x000ff6000fffe03f */
[----:B------:R-:W-:Y:S01]  /*137f0*/  @!UPT UIADD3 URZ, URZ, URZ, URZ ;  /* 0x0000003f3f3ff290 */ /* 0x000fe2000fffe03f */
[----:B------:R-:W-:Y:S01]  /*13800*/  STL.64 [R1+0xc0], R4 ;  /* 0x0000c00401007387 */ /* 0x000fe20000100a00 */
[----:B------:R-:W-:Y:S01]  /*13810*/  IMAD.MOV.U32 R13, RZ, RZ, R6 ;  /* 0x000000ffff0d7224 */ /* 0x000fe200078e0006 */
[----:B------:R-:W-:Y:S02]  /*13820*/  MOV R12, R7 ;  /* 0x00000007000c7202 */ /* 0x000fe40000000f00 */
[----:B-----5:R-:W0:Y:S02]  /*13830*/  LDSM.16.MT88.4 R4, [R0+0x1000] ;  /* 0x001000000004783b */ /* 0x020e240000004200 */
[----:B0-----:R-:W-:Y:S01]  /*13840*/  IMAD.MOV.U32 R28, RZ, RZ, R6 ;  /* 0x000000ffff1c7224 */ /* 0x001fe200078e0006 */
[----:B------:R-:W-:Y:S01]  /*13850*/  MOV R3, R7 ;  /* 0x0000000700037202 */ /* 0x000fe20000000f00 */
[----:B------:R-:W-:Y:S01]  /*13860*/  IMAD.MOV.U32 R27, RZ, RZ, R4 ;  /* 0x000000ffff1b7224 */ /* 0x000fe200078e0004 */
[----:B------:R-:W-:Y:S01]  /*13870*/  MOV R29, R5 ;  /* 0x00000005001d7202 */ /* 0x000fe20000000f00 */
[----:B------:R-:W2:Y:S04]  /*13880*/  LDL.LU.64 R6, [R1+0x33b8] ;  /* 0x0033b80001067983 */ /* 0x000ea80000300a00 */
[----:B------:R-:W2:Y:S02]  /*13890*/  LDL.LU.64 R4, [R1+0x33b0] ;  /* 0x0033b00001047983 */ /* 0x000ea40000300a00 */
[-C--:B--2---:R-:W-:Y:S02]  /*138a0*/  HMMA.16816.F32 R4, R8, R14.reuse, R4 ;  /* 0x0000000e0804723c */ /* 0x084fe40000001804 */
[----:B------:R-:W2:Y:S04]  /*138b0*/  LDL.LU.64 R10, [R1+0x33a8] ;  /* 0x0033a800010a7983 */ /* 0x000ea80000300a00 */
[----:B------:R-:W3:Y:S11]  /*138c0*/  LDL.LU.64 R8, [R1+0x33a0] ;  /* 0x0033a00001087983 */ /* 0x000ef60000300a00 */
[----:B------:R-:W-:Y:S06]  /*138d0*/  @!UPT UIADD3 URZ, URZ, URZ, URZ ;  /* 0x0000003f3f3ff290 */ /* 0x000fec000fffe03f */
[----:B------:R2:W-:Y:S04]  /*138e0*/  STL.64 [R1+0xb0], R4 ;  /* 0x0000b00401007387 */ /* 0x0005e80000100a00 */
[----:B------:R3:W-:Y:S01]  /*138f0*/  STL.64 [R1+0xb8], R6 ;  /* 0x0000b80601007387 */ /* 0x0007e20000100a00 */
[----:B--2---:R-:W-:Y:S01]  /*13900*/  IMAD.MOV.U32 R4, RZ, RZ, R11 ;  /* 0x000000ffff047224 */ /* 0x004fe200078e000b */
[----:B------:R-:W-:Y:S01]  /*13910*/  MOV R5, R10 ;  /* 0x0000000a00057202 */ /* 0x000fe20000000f00 */
[----:B---3--:R-:W-:Y:S01]  /*13920*/  IMAD.MOV.U32 R6, RZ, RZ, R9 ;  /* 0x000000ffff067224 */ /* 0x008fe200078e0009 */
[----:B------:R-:W-:Y:S02]  /*13930*/  MOV R7, R8 ;  /* 0x0000000800077202 */ /* 0x000fe40000000f00 */
[----:B------:R-:W0:Y:S02]  /*13940*/  LDSM.16.MT88.4 R8, [R0+0x1080] ;  /* 0x001080000008783b */ /* 0x000e240000004200 */
[----:B0-----:R-:W-:Y:S01]  /*13950*/  IMAD.MOV.U32 R19, RZ, RZ, R10 ;  /* 0x000000ffff137224 */ /* 0x001fe200078e000a */
[----:B------:R-:W-:Y:S01]  /*13960*/  MOV R23, R11 ;  /* 0x0000000b00177202 */ /* 0x000fe20000000f00 */
[----:B------:R-:W-:Y:S01]  /*13970*/  IMAD.MOV.U32 R17, RZ, RZ, R8 ;  /* 0x000000ffff117224 */ /* 0x000fe200078e0008 */
[----:B------:R-:W-:Y:S01]  /*13980*/  MOV R18, R9 ;  /* 0x0000000900127202 */ /* 0x000fe20000000f00 */
[----:B------:R-:W2:Y:S04]  /*13990*/  LDL.LU.64 R10, [R1+0x3398] ;  /* 0x00339800010a7983 */ /* 0x000ea80000300a00 */
[----:B------:R-:W2:Y:S04]  /*139a0*/  LDL.LU.64 R8, [R1+0x3390] ;  /* 0x0033900001087983 */ /* 0x000ea80000300a00 */
[----:B------:R-:W-:Y:S01]  /*139b0*/  STL [R1+0x32f4], R0 ;  /* 0x0032f40001007387 */ /* 0x000fe20000100800 */
[----:B--2---:R-:W-:Y:S03]  /*139c0*/  HMMA.16816.F32 R8, R4, R14, R8 ;  /* 0x0000000e0408723c */ /* 0x004fe60000001808 */
[----:B------:R-:W0:Y:S04]  /*139d0*/  LDSM.16.MT88.4 R4, [R2+0x1000] ;  /* 0x001000000204783b */ /* 0x000e280000004200 */
[----:B0-----:R0:W-:Y:S11]  /*139e0*/  STL.64 [R1+0x3320], R6 ;  /* 0x0033200601007387 */ /* 0x0011f60000100a00 */
[----:B------:R-:W-:Y:S05]  /*139f0*/  @!UPT UIADD3 URZ, URZ, URZ, URZ ;  /* 0x0000003f3f3ff290 */ /* 0x000fea000fffe03f */
[----:B------:R-:W-:Y:S04]  /*13a00*/  STL.64 [R1+0x90], R8 ;  /* 0x0000900801007387 */ /* 0x000fe80000100a00 */
[----:B------:R-:W-:Y:S04]  /*13a10*/  STL.64 [R1+0x98], R10 ;  /* 0x0000980a01007387 */ /* 0x000fe80000100a00 */
[----:B------:R1:W-:Y:S01]  /*13a20*/  STL.64 [R1+0x3318], R4 ;  /* 0x0033180401007387 */ /* 0x0003e20000100a00 */
[----:B0-----:R-:W-:Y:S02]  /*13a30*/  IMAD.MOV.U32 R6, RZ, RZ, R19 ;  /* 0x000000ffff067224 */ /* 0x001fe400078e0013 */
[----:B-1----:R-:W-:Y:S01]  /*13a40*/  IMAD.MOV.U32 R4, RZ, RZ, R17 ;  /* 0x000000ffff047224 */ /* 0x002fe200078e0011 */
[----:B------:R-:W-:Y:S01]  /*13a50*/  MOV R5, R18 ;  /* 0x0000001200057202 */ /* 0x000fe20000000f00 */
[----:B------:R-:W2:Y:S04]  /*13a60*/  LDL.LU R17, [R1+0x338c] ;  /* 0x00338c0001117983 */ /* 0x000ea80000300800 */
[----:B------:R-:W3:Y:S04]  /*13a70*/  LDL.LU R18, [R1+0x3388] ;  /* 0x0033880001127983 */ /* 0x000ee80000300800 */
[----:B------:R-:W4:Y:S01]  /*13a80*/  LDL.LU R19, [R1+0x3384] ;  /* 0x0033840001137983 */ /* 0x000f220000300800 */
[----:B------:R-:W-:-:S03]  /*13a90*/  MOV R7, R23 ;  /* 0x0000001700077202 */ /* 0x000fc60000000f00 */
[----:B------:R-:W5:Y:S04]  /*13aa0*/  LDL.LU R23, [R1+0x3380] ;  /* 0x0033800001177983 */ /* 0x000f680000300800 */
[----:B------:R-:W-:Y:S04]  /*13ab0*/  STL.64 [R1+0x3340], R6 ;  /* 0x0033400601007387 */ /* 0x000fe80000100a00 */
[----:B------:R0:W-:Y:S02]  /*13ac0*/  STL.64 [R1+0x3338], R4 ;  /* 0x0033380401007387 */ /* 0x0001e40000100a00 */
[----:B0-----:R-:W-:-:S02]  /*13ad0*/  IMAD.MOV.U32 R4, RZ, RZ, R16 ;  /* 0x000000ffff047224 */ /* 0x001fc400078e0010 */
[----:B------:R-:W5:Y:S01]  /*13ae0*/  LDL.LU R16, [R1+0x337c] ;  /* 0x00337c0001107983 */ /* 0x000f620000300800 */
[----:B--2---:R-:W-:-:S03]  /*13af0*/  MOV R5, R17 ;  /* 0x0000001100057202 */ /* 0x004fc60000000f00 */
[----:B------:R-:W5:Y:S01]  /*13b00*/  LDL.LU R17, [R1+0x3378] ;  /* 0x0033780001117983 */ /* 0x000f620000300800 */
[----:B---3--:R-:W-:-:S03]  /*13b10*/  IMAD.MOV.U32 R6, RZ, RZ, R18 ;  /* 0x000000ffff067224 */ /* 0x008fc600078e0012 */
[----:B------:R-:W5:Y:S01]  /*13b20*/  LDL.LU R18, [R1+0x3374] ;  /* 0x0033740001127983 */ /* 0x000f620000300800 */
[----:B----4-:R-:W-:-:S03]  /*13b30*/  MOV R7, R19 ;  /* 0x0000001300077202 */ /* 0x010fc60000000f00 */
[----:B------:R-:W5:Y:S04]  /*13b40*/  LDL.LU R19, [R1+0x3370] ;  /* 0x0033700001137983 */ /* 0x000f680000300800 */
[----:B------:R-:W-:Y:S04]  /*13b50*/  STL.64 [R1+0x3350], R6 ;  /* 0x0033500601007387 */ /* 0x000fe80000100a00 */
[----:B------:R0:W-:Y:S04]  /*13b60*/  STL.64 [R1+0x3348], R4 ;  /* 0x0033480401007387 */ /* 0x0001e80000100a00 */
[----:B0-----:R-:W2:Y:S04]  /*13b70*/  LDL.LU R4, [R1+0x10] ;  /* 0x0000100001047983 */ /* 0x001ea80000300800 */
[----:B------:R-:W2:Y:S04]  /*13b80*/  LDL.LU R5, [R1+0x14] ;  /* 0x0000140001057983 */ /* 0x000ea80000300800 */
[----:B------:R-:W2:Y:S04]  /*13b90*/  LDL.LU R6, [R1+0x18] ;  /* 0x0000180001067983 */ /* 0x000ea80000300800 */
[----:B------:R-:W2:Y:S01]  /*13ba0*/  LDL.LU R7, [R1+0x1c] ;  /* 0x00001c0001077983 */ /* 0x000ea20000300800 */
[----:B-----5:R-:W-:Y:S03]  /*13bb0*/  HMMA.16816.F32 R8, R20, R14, R16 ;  /* 0x0000000e1408723c */ /* 0x020fe60000001810 */
[----:B------:R-:W0:Y:S04]  /*13bc0*/  LDSM.16.MT88.4 R16, [R2+0x1080] ;  /* 0x001080000210783b */ /* 0x000e280000004200 */
[----:B------:R-:W-:-:S02]  /*13bd0*/  IMAD.MOV.U32 R20, RZ, RZ, R27 ;  /* 0x000000ffff147224 */ /* 0x000fc400078e001b */
[----:B------:R-:W2:Y:S01]  /*13be0*/  LDL.LU R27, [R1+0x336c] ;  /* 0x00336c00011b7983 */ /* 0x000ea20000300800 */
[----:B------:R-:W-:Y:S01]  /*13bf0*/  MOV R21, R29 ;  /* 0x0000001d00157202 */ /* 0x000fe20000000f00 */
[----:B------:R-:W-:Y:S01]  /*13c00*/  IMAD.MOV.U32 R22, RZ, RZ, R28 ;  /* 0x000000ffff167224 */ /* 0x000fe200078e001c */
[----:B------:R-:W-:-:S11]  /*13c10*/  MOV R23, R3 ;  /* 0x0000000300177202 */ /* 0x000fd60000000f00 */
[----:B------:R-:W-:Y:S04]  /*13c20*/  STL.64 [R1+0xa0], R8 ;  /* 0x0000a00801007387 */ /* 0x000fe80000100a00 */
[----:B------:R-:W-:Y:S04]  /*13c30*/  STL.64 [R1+0xa8], R10 ;  /* 0x0000a80a01007387 */ /* 0x000fe80000100a00 */
[----:B------:R-:W3:Y:S04]  /*13c40*/  LDL.LU R29, [R1+0x3368] ;  /* 0x00336800011d7983 */ /* 0x000ee80000300800 */
[----:B------:R-:W4:Y:S04]  /*13c50*/  LDL.LU R28, [R1+0x3364] ;  /* 0x00336400011c7983 */ /* 0x000f280000300800 */
[----:B------:R-:W5:Y:S04]  /*13c60*/  LDL.LU R3, [R1+0x3360] ;  /* 0x0033600001037983 */ /* 0x000f680000300800 */
[----:B0-----:R-:W-:Y:S04]  /*13c70*/  STL.64 [R1+0x3310], R18 ;  /* 0x0033101201007387 */ /* 0x001fe80000100a00 */
[----:B------:R0:W-:Y:S04]  /*13c80*/  STL.64 [R1+0x3308], R16 ;  /* 0x0033081001007387 */ /* 0x0001e80000100a00 */
[----:B0-----:R-:W3:Y:S04]  /*13c90*/  LDL.LU R16, [R1+0x80] ;  /* 0x0000800001107983 */ /* 0x001ee80000300800 */
[----:B------:R-:W3:Y:S04]  /*13ca0*/  LDL.LU R17, [R1+0x84] ;  /* 0x0000840001117983 */ /* 0x000ee80000300800 */
[----:B------:R-:W3:Y:S04]  /*13cb0*/  LDL.LU R18, [R1+0x88] ;  /* 0x0000880001127983 */ /* 0x000ee80000300800 */
[----:B------:R-:W3:Y:S04]  /*13cc0*/  LDL.LU R19, [R1+0x8c] ;  /* 0x00008c0001137983 */ /* 0x000ee80000300800 */
[----:B------:R-:W0:Y:S04]  /*13cd0*/  S2R R0, SR_TID.X ;  /* 0x0000000000007919 */ /* 0x000e280000002100 */
[----:B------:R-:W1:Y:S01]  /*13ce0*/  S2R R11, SR_TID.X ;  /* 0x00000000000b7919 */ /* 0x000e620000002100 */
[----:B--2---:R-:W-:Y:S03]  /*13cf0*/  HMMA.16816.F32 R24, R24, R14, R4 ;  /* 0x0000000e1818723c */ /* 0x004fe60000001804 */
[----:B---3--:R5:W-:Y:S04]  /*13d00*/  STL.64 [R1+0x3330], R18 ;  /* 0x0033301201007387 */ /* 0x008be80000100a00 */
[----:B------:R2:W-:Y:S01]  /*13d10*/  STL.64 [R1+0x3328], R16 ;  /* 0x0033281001007387 */ /* 0x0005e20000100a00 */
[----:B-----5:R-:W-:Y:S01]  /*13d20*/  IMAD.MOV.U32 R18, RZ, RZ, R3 ;  /* 0x000000ffff127224 */ /* 0x020fe200078e0003 */
[----:B----4-:R-:W-:-:S02]  /*13d30*/  MOV R19, R28 ;  /* 0x0000001c00137202 */ /* 0x010fc40000000f00 */
[----:B--2---:R-:W2:Y:S04]  /*13d40*/  LDL.LU R16, [R1+0x70] ;  /* 0x0000700001107983 */ /* 0x004ea80000300800 */
[----:B------:R-:W2:Y:S04]  /*13d50*/  LDL.LU R17, [R1+0x74] ;  /* 0x0000740001117983 */ /* 0x000ea80000300800 */
[----:B------:R-:W3:Y:S04]  /*13d60*/  LDL.LU R3, [R1+0x335c] ;  /* 0x00335c0001037983 */ /* 0x000ee80000300800 */
[----:B------:R-:W4:Y:S04]  /*13d70*/  LDL.LU R28, [R1+0x3358] ;  /* 0x00335800011c7983 */ /* 0x000f280000300800 */
[----:B------:R-:W-:Y:S04]  /*13d80*/  STL [R1+0x32e8], R2 ;  /* 0x0032e80201007387 */ /* 0x000fe80000100800 */
[----:B------:R-:W5:Y:S04]  /*13d90*/  LDL.LU.64 R6, [R1+0x3350] ;  /* 0x0033500001067983 */ /* 0x000f680000300a00 */
[----:B------:R-:W5:Y:S01]  /*13da0*/  LDL.LU.64 R4, [R1+0x3348] ;  /* 0x0033480001047983 */ /* 0x000f620000300a00 */
[----:B0-----:R-:W-:-:S02]  /*13db0*/  LOP3.LUT R10, R0, 0x7, RZ, 0xc0, !PT ;  /* 0x00000007000a7812 */ /* 0x001fc400078ec0ff */
[----:B-1----:R-:W-:-:S03]  /*13dc0*/  LOP3.LUT R0, R11, 0xe0, RZ, 0xc0, !PT ;  /* 0x000000e00b007812 */ /* 0x002fc600078ec0ff */
[----:B------:R-:W-:Y:S01]  /*13dd0*/  IMAD.SHL.U32 R10, R10, 0x10, RZ ;  /* 0x000000100a0a7824 */ /* 0x000fe200078e00ff */
[----:B------:R-:W-:-:S03]  /*13de0*/  SHF.L.U32 R11, R11, 0x1, RZ ;  /* 0x000000010b0b7819 */ /* 0x000fc600000006ff */
[----:B------:R-:W-:-:S05]  /*13df0*/  IMAD R0, R0, 0x100, R10 ;  /* 0x0000010000007824 */ /* 0x000fca00078e020a */
[----:B------:R-:W-:Y:S01]  /*13e00*/  LOP3.LUT R0, R0, 0x30, R11, 0x78, !PT ;  /* 0x0000003000007812 */ /* 0x000fe200078e780b */
[----:B------:R-:W-:Y:S04]  /*13e10*/  STL.64 [R1+0x40], R24 ;  /* 0x0000401801007387 */ /* 0x000fe80000100a00 */
[----:B------:R-:W-:Y:S04]  /*13e20*/  STL.64 [R1+0x48], R26 ;  /* 0x0000481a01007387 */ /* 0x000fe80000100a00 */
[----:B---3--:R-:W0:Y:S01]  /*13e30*/  LDSM.16.MT88.4 R24, [R3+0x2000] ;  /* 0x002000000318783b */ /* 0x008e220000004200 */
[----:B----4-:R-:W-:-:S04]  /*13e40*/  LEA R0, R28, R0, 0xa ;  /* 0x000000001c007211 */ /* 0x010fc800078e50ff */
[----:B------:R-:W-:-:S05]  /*13e50*/  LOP3.LUT R0, R0, 0x40, RZ, 0x3c, !PT ;  /* 0x0000004000007812 */ /* 0x000fca00078e3cff */
[----:B------:R-:W1:Y:S01]  /*13e60*/  LDSM.16.M88.4 R8, [R0+0x20000] ;  /* 0x020000000008783b */ /* 0x000e620000000200 */
[----:B-----5:R-:W-:Y:S03]  /*13e70*/  HMMA.16816.F32 R20, R20, R14, R4 ;  /* 0x0000000e1414723c */ /* 0x020fe60000001804 */
[----:B0-----:R-:W-:Y:S04]  /*13e80*/  STL [R1+0x3300], R25 ;  /* 0x0033001901007387 */ /* 0x001fe80000100800 */
[----:B------:R-:W-:Y:S04]  /*13e90*/  STL [R1+0x32fc], R26 ;  /* 0x0032fc1a01007387 */ /* 0x000fe80000100800 */
[----:B------:R-:W-:Y:S04]  /*13ea0*/  STL [R1+0x32f8], R27 ;  /* 0x0032f81b01007387 */ /* 0x000fe80000100800 */
[----:B-1----:R-:W-:Y:S04]  /*13eb0*/  STL [R1+0x327c], R10 ;  /* 0x00327c0a01007387 */ /* 0x002fe80000100800 */
[----:B------:R-:W-:Y:S04]  /*13ec0*/  STL [R1+0x3278], R11 ;  /* 0x0032780b01007387 */ /* 0x000fe80000100800 */
[----:B------:R-:W2:Y:S04]  /*13ed0*/  LDL.LU.64 R6, [R1+0x3340] ;  /* 0x0033400001067983 */ /* 0x000ea80000300a00 */
[----:B------:R-:W2:Y:S01]  /*13ee0*/  LDL.LU.64 R4, [R1+0x3338] ;  /* 0x0033380001047983 */ /* 0x000ea20000300a00 */
[----:B------:R-:W-:-:S03]  /*13ef0*/  IMAD.MOV.U32 R2, RZ, RZ, R20 ;  /* 0x000000ffff027224 */ /* 0x000fc600078e0014 */
[----:B------:R-:W-:Y:S04]  /*13f00*/  STL [R1+0x54], R21 ;  /* 0x0000541501007387 */ /* 0x000fe80000100800 */
[----:B------:R-:W-:Y:S04]  /*13f10*/  STL.64 [R1+0x58], R22 ;  /* 0x0000581601007387 */ /* 0x000fe80000100a00 */
[----:B------:R-:W0:Y:S04]  /*13f20*/  LDSM.16.MT88.4 R20, [R3+0x2080] ;  /* 0x002080000314783b */ /* 0x000e280000004200 */
[----:B0-----:R-:W-:Y:S04]  /*13f30*/  STL [R1+0x32f0], R22 ;  /* 0x0032f01601007387 */ /* 0x001fe80000100800 */
[----:B------:R-:W-:Y:S04]  /*13f40*/  STL [R1+0x32ec], R23 ;  /* 0x0032ec1701007387 */ /* 0x000fe80000100800 */
[----:B------:R-:W-:Y:S01]  /*13f50*/  STL [R1+0x32c0], R3 ;  /* 0x0032c00301007387 */ /* 0x000fe20000100800 */
[-C--:B--2---:R-:W-:Y:S03]  /*13f60*/  HMMA.16816.F32 R4, R4, R14.reuse, R16 ;  /* 0x0000000e0404723c */ /* 0x084fe60000001810 */
[----:B------:R-:W2:Y:S04]  /*13f70*/  LDL.LU.64 R18, [R1+0x3330] ;  /* 0x0033300001127983 */ /* 0x000ea80000300a00 */
[----:B------:R-:W2:Y:S11]  /*13f80*/  LDL.LU.64 R16, [R1+0x3328] ;  /* 0x0033280001107983 */ /* 0x000eb60000300a00 */
[----:B------:R-:W-:Y:S05]  /*13f90*/  @!UPT UIADD3 URZ, URZ, URZ, URZ ;  /* 0x0000003f3f3ff290 */ /* 0x000fea000fffe03f */
[----:B------:R-:W-:Y:S01]  /*13fa0*/  STL.64 [R1+0x30], R4 ;  /* 0x0000300401007387 */ /* 0x000fe20000100a00 */
[----:B------:R-:W-:Y:S01]  /*13fb0*/  MOV R11, R6 ;  /* 0x00000006000b7202 */ /* 0x000fe20000000f00 */
[----:B------:R-:W-:Y:S02]  /*13fc0*/  IMAD.MOV.U32 R10, RZ, RZ, R7 ;  /* 0x000000ffff0a7224 */ /* 0x000fe400078e0007 */
[----:B------:R-:W0:Y:S02]  /*13fd0*/  LDSM.16.MT88.4 R4, [R29+0x2000] ;  /* 0x002000001d04783b */ /* 0x000e240000004200 */
[----:B0-----:R-:W-:Y:S01]  /*13fe0*/  MOV R27, R6 ;  /* 0x00000006001b7202 */ /* 0x001fe20000000f00 */
[----:B------:R-:W-:Y:S01]  /*13ff0*/  IMAD.MOV.U32 R0, RZ, RZ, R7 ;  /* 0x000000ffff007224 */ /* 0x000fe200078e0007 */
[----:B------:R-:W-:Y:S01]  /*14000*/  MOV R25, R4 ;  /* 0x0000000400197202 */ /* 0x000fe20000000f00 */
[----:B------:R-:W-:Y:S01]  /*14010*/  IMAD.MOV.U32 R26, RZ, RZ, R5 ;  /* 0x000000ffff1a7224 */ /* 0x000fe200078e0005 */
[----:B------:R-:W2:Y:S04]  /*14020*/  LDL.LU.64 R6, [R1+0x3320] ;  /* 0x0033200001067983 */ /* 0x000ea80000300a00 */
[----:B------:R-:W2:Y:S02]  /*14030*/  LDL.LU.64 R4, [R1+0x3318] ;  /* 0x0033180001047983 */ /* 0x000ea40000300a00 */
[----:B--2---:R-:W-:Y:S02]  /*14040*/  HMMA.16816.F32 R4, R4, R14, R16 ;  /* 0x0000000e0404723c */ /* 0x004fe40000001810 */
[----:B------:R-:W0:Y:S11]  /*14050*/  LDSM.16.MT88.4 R16, [R29+0x2080] ;  /* 0x002080001d10783b */ /* 0x000e360000004200 */
[----:B------:R-:W-:Y:S10]  /*14060*/  @!UPT UIADD3 URZ, URZ, URZ, URZ ;  /* 0x0000003f3f3ff290 */ /* 0x000ff4000fffe03f */
[----:B------:R1:W-:Y:S01]  /*14070*/  STL [R1+0x70], R4 ;  /* 0x0000700401007387 */ /* 0x0003e20000100800 */
[----:B------:R-:W-:Y:S01]  /*14080*/  IMAD.MOV.U32 R28, RZ, RZ, R7 ;  /* 0x000000ffff1c7224 */ /* 0x000fe200078e0007 */
[----:B------:R-:W-:Y:S01]  /*14090*/  MOV R3, R5 ;  /* 0x0000000500037202 */ /* 0x000fe20000000f00 */
[----:B------:R-:W-:Y:S01]  /*140a0*/  IMAD.MOV.U32 R7, RZ, RZ, R12 ;  /* 0x000000ffff077224 */ /* 0x000fe200078e000c */
[----:B------:R2:W-:Y:S04]  /*140b0*/  STL [R1+0x78], R6 ;  /* 0x0000780601007387 */ /* 0x0005e80000100800 */
[----:B-1----:R-:W3:Y:S01]  /*140c0*/  LDL.LU R4, [R1+0xc0] ;  /* 0x0000c00001047983 */ /* 0x002ee20000300800 */
[----:B--2---:R-:W-:-:S03]  /*140d0*/  MOV R6, R13 ;  /* 0x0000000d00067202 */ /* 0x004fc60000000f00 */
[----:B------:R-:W3:Y:S01]  /*140e0*/  LDL.LU R5, [R1+0xc4] ;  /* 0x0000c40001057983 */ /* 0x000ee20000300800 */
[----:B0-----:R-:W-:Y:S01]  /*140f0*/  MOV R13, R18 ;  /* 0x00000012000d7202 */ /* 0x001fe20000000f00 */
[----:B------:R-:W-:Y:S01]  /*14100*/  IMAD.MOV.U32 R12, RZ, RZ, R19 ;  /* 0x000000ffff0c7224 */ /* 0x000fe200078e0013 */
[----:B------:R-:W-:Y:S01]  /*14110*/  MOV R22, R16 ;  /* 0x0000001000167202 */ /* 0x000fe20000000f00 */
[----:B------:R-:W-:Y:S01]  /*14120*/  IMAD.MOV.U32 R23, RZ, RZ, R17 ;  /* 0x000000ffff177224 */ /* 0x000fe200078e0011 */
[----:B------:R-:W3:Y:S04]  /*14130*/  LDL.LU.64 R18, [R1+0x3310] ;  /* 0x0033100001127983 */ /* 0x000ee80000300a00 */
[----:B------:R-:W3:Y:S02]  /*14140*/  LDL.LU.64 R16, [R1+0x3308] ;  /* 0x0033080001107983 */ /* 0x000ee40000300a00 */
[----:B---3--:R-:W-:Y:S07]  /*14150*/  HMMA.16816.F32 R4, R16, R14, R4 ;  /* 0x0000000e1004723c */ /* 0x008fee0000001804 */
[----:B------:R-:W-:-:S02]  /*14160*/  MOV R16, R25 ;  /* 0x0000001900107202 */ /* 0x000fc40000000f00 */
[----:B------:R-:W2:Y:S01]  /*14170*/  LDL.LU R25, [R1+0x3300] ;  /* 0x0033000001197983 */ /* 0x000ea20000300800 */
[----:B------:R-:W-:Y:S01]  /*14180*/  IMAD.MOV.U32 R17, RZ, RZ, R26 ;  /* 0x000000ffff117224 */ /* 0x000fe200078e001a */
[----:B------:R-:W-:Y:S01]  /*14190*/  MOV R18, R27 ;  /* 0x0000001b00127202 */ /* 0x000fe20000000f00 */
[----:B------:R-:W-:-:S11]  /*141a0*/  IMAD.MOV.U32 R19, RZ, RZ, R0 ;  /* 0x000000ffff137224 */ /* 0x000fd600078e0000 */
[----:B------:R-:W-:Y:S04]  /*141b0*/  STL.64 [R1+0x20], R4 ;  /* 0x0000200401007387 */ /* 0x000fe80000100a00 */
[----:B------:R-:W-:Y:S04]  /*141c0*/  STL.64 [R1+0x28], R6 ;  /* 0x0000280601007387 */ /* 0x000fe80000100a00 */
[----:B------:R-:W2:Y:S04]  /*141d0*/  LDL.LU R26, [R1+0x32fc] ;  /* 0x0032fc00011a7983 */ /* 0x000ea80000300800 */
[----:B------:R-:W2:Y:S04]  /*141e0*/  LDL.LU R27, [R1+0x32f8] ;  /* 0x0032f800011b7983 */ /* 0x000ea80000300800 */
[----:B------:R-:W3:Y:S04]  /*141f0*/  LDL.LU R0, [R1+0x32f4] ;  /* 0x0032f40001007983 */ /* 0x000ee80000300800 */
[----:B------:R-:W-:Y:S04]  /*14200*/  STL.64 [R1+0x32e0], R18 ;  /* 0x0032e01201007387 */ /* 0x000fe80000100a00 */
[----:B------:R0:W-:Y:S04]  /*14210*/  STL.64 [R1+0x32d8], R16 ;  /* 0x0032d81001007387 */ /* 0x0001e80000100a00 */
[----:B0-----:R-:W4:Y:S04]  /*14220*/  LDL.LU R16, [R1+0x90] ;  /* 0x0000900001107983 */ /* 0x001f280000300800 */
[----:B------:R-:W4:Y:S04]  /*14230*/  LDL.LU R17, [R1+0x94] ;  /* 0x0000940001117983 */ /* 0x000f280000300800 */
[----:B------:R-:W4:Y:S04]  /*14240*/  LDL.LU R18, [R1+0x98] ;  /* 0x0000980001127983 */ /* 0x000f280000300800 */
[----:B------:R-:W4:Y:S04]  /*14250*/  LDL.LU R19, [R1+0x9c] ;  /* 0x00009c0001137983 */ /* 0x000f280000300800 */
[----:B---3--:R-:W0:Y:S04]  /*14260*/  LDSM.16.MT88.4 R4, [R0+0x2000] ;  /* 0x002000000004783b */ /* 0x008e280000004200 */
[----:B0-----:R-:W-:Y:S04]  /*14270*/  STL.64 [R1+0x32b8], R6 ;  /* 0x0032b80601007387 */ /* 0x001fe80000100a00 */
[----:B------:R0:W-:Y:S04]  /*14280*/  STL.64 [R1+0x32b0], R4 ;  /* 0x0032b00401007387 */ /* 0x0001e80000100a00 */
[----:B0-----:R-:W2:Y:S04]  /*14290*/  LDL.LU R4, [R1+0xb0] ;  /* 0x0000b00001047983 */ /* 0x001ea80000300800 */
[----:B------:R-:W2:Y:S04]  /*142a0*/  LDL.LU R5, [R1+0xb4] ;  /* 0x0000b40001057983 */ /* 0x000ea80000300800 */
[----:B------:R-:W2:Y:S04]  /*142b0*/  LDL.LU R6, [R1+0xb8] ;  /* 0x0000b80001067983 */ /* 0x000ea80000300800 */
[----:B------:R-:W2:Y:S02]  /*142c0*/  LDL.LU R7, [R1+0xbc] ;  /* 0x0000bc0001077983 */ /* 0x000ea40000300800 */
[----:B--2---:R-:W-:Y:S02]  /*142d0*/  HMMA.16816.F32 R24, R24, R8, R4 ;  /* 0x000000081818723c */ /* 0x004fe40000001804 */
[----:B------:R-:W2:Y:S11]  /*142e0*/  LDL.LU R4, [R1+0x40] ;  /* 0x0000400001047983 */ /* 0x000eb60000300800 */
[----:B------:R-:W-:Y:S10]  /*142f0*/  @!UPT UIADD3 URZ, URZ, URZ, URZ ;  /* 0x0000003f3f3ff290 */ /* 0x000ff4000fffe03f */
[----:B------:R0:W-:Y:S04]  /*14300*/  STL.64 [R1+0x60], R24 ;  /* 0x0000601801007387 */ /* 0x0001e80000100a00 */
[----:B------:R1:W-:Y:S04]  /*14310*/  STL.64 [R1+0x68], R26 ;  /* 0x0000681a01007387 */ /* 0x0003e80000100a00 */
[----:B------:R-:W2:Y:S04]  /*14320*/  LDL.LU R5, [R1+0x44] ;  /* 0x0000440001057983 */ /* 0x000ea80000300800 */
[----:B------:R-:W3:Y:S04]  /*14330*/  LDL.LU R6, [R1+0x48] ;  /* 0x0000480001067983 */ /* 0x000ee80000300800 */
[----:B------:R-:W3:Y:S01]  /*14340*/  LDL.LU R7, [R1+0x4c] ;  /* 0x00004c0001077983 */ /* 0x000ee20000300800 */
[----:B0-----:R-:W-:Y:S01]  /*14350*/  MOV R24, R22 ;  /* 0x0000001600187202 */ /* 0x001fe20000000f00 */
[----:B------:R-:W-:Y:S01]  /*14360*/  IMAD.MOV.U32 R25, RZ, RZ, R23 ;  /* 0x000000ffff197224 */ /* 0x000fe200078e0017 */
[----:B-1----:R-:W-:Y:S01]  /*14370*/  MOV R26, R13 ;  /* 0x0000000d001a7202 */ /* 0x002fe20000000f00 */
[----:B------:R-:W-:-:S02]  /*14380*/  IMAD.MOV.U32 R27, RZ, RZ, R12 ;  /* 0x000000ffff1b7224 */ /* 0x000fc400078e000c */
[----:B------:R-:W0:Y:S04]  /*14390*/  LDSM.16.MT88.4 R12, [R0+0x2080] ;  /* 0x00208000000c783b */ /* 0x000e280000004200 */
[----:B---3--:R-:W-:Y:S04]  /*143a0*/  STL.64 [R1+0x32d0], R6 ;  /* 0x0032d00601007387 */ /* 0x008fe80000100a00 */
[----:B--2---:R1:W-:Y:S04]  /*143b0*/  STL.64 [R1+0x32c8], R4 ;  /* 0x0032c80401007387 */ /* 0x0043e80000100a00 */
[----:B-1----:R-:W2:Y:S04]  /*143c0*/  LDL.LU R4, [R1+0xa0] ;  /* 0x0000a00001047983 */ /* 0x002ea80000300800 */
[----:B------:R-:W2:Y:S04]  /*143d0*/  LDL.LU R5, [R1+0xa4] ;  /* 0x0000a40001057983 */ /* 0x000ea80000300800 */
[----:B------:R-:W2:Y:S04]  /*143e0*/  LDL.LU R6, [R1+0xa8] ;  /* 0x0000a80001067983 */ /* 0x000ea80000300800 */
[----:B------:R-:W2:Y:S04]  /*143f0*/  LDL.LU R7, [R1+0xac] ;  /* 0x0000ac0001077983 */ /* 0x000ea80000300800 */
[----:B------:R-:W4:Y:S04]  /*14400*/  LDL.LU R22, [R1+0x32f0] ;  /* 0x0032f00001167983 */ /* 0x000f280000300800 */
[----:B------:R-:W4:Y:S04]  /*14410*/  LDL.LU R23, [R1+0x32ec] ;  /* 0x0032ec0001177983 */ /* 0x000f280000300800 */
[----:B0-----:R-:W-:Y:S04]  /*14420*/  STL.64 [R1+0x32a8], R14 ;  /* 0x0032a80e01007387 */ /* 0x001fe80000100a00 */
[----:B------:R0:W-:Y:S02]  /*14430*/  STL.64 [R1+0x32a0], R12 ;  /* 0x0032a00c01007387 */ /* 0x0001e40000100a00 */
[----:B0-----:R-:W-:-:S02]  /*14440*/  MOV R12, R2 ;  /* 0x00000002000c7202 */ /* 0x001fc40000000f00 */
[----:B------:R-:W3:Y:S04]  /*14450*/  LDL.LU R2, [R1+0x32e8] ;  /* 0x0032e80001027983 */ /* 0x000ee80000300800 */
[----:B------:R-:W5:Y:S04]  /*14460*/  LDL.LU R13, [R1+0x54] ;  /* 0x00005400010d7983 */ /* 0x000f680000300800 */
[----:B------:R-:W5:Y:S04]  /*14470*/  LDL.LU R14, [R1+0x58] ;  /* 0x00005800010e7983 */ /* 0x000f680000300800 */
[----:B------:R-:W5:Y:S01]  /*14480*/  LDL.LU R15, [R1+0x5c] ;  /* 0x00005c00010f7983 */ /* 0x000f620000300800 */
[-C--:B----4-:R-:W-:Y:S03]  /*14490*/  HMMA.16816.F32 R20, R20, R8.reuse, R16 ;  /* 0x000000081414723c */ /* 0x090fe60000001810 */
[----:B------:R-:W2:Y:S04]  /*144a0*/  LDL.LU.64 R18, [R1+0x32e0] ;  /* 0x0032e00001127983 */ /* 0x000ea80000300a00 */
[----:B------:R-:W2:Y:S11]  /*144b0*/  LDL.LU.64 R16, [R1+0x32d8] ;  /* 0x0032d80001107983 */ /* 0x000eb60000300a00 */
[----:B------:R-:W-:Y:S05]  /*144c0*/  @!UPT UIADD3 URZ, URZ, URZ, URZ ;  /* 0x0000003f3f3ff290 */ /* 0x000fea000fffe03f */
[----:B------:R-:W-:Y:S04]  /*144d0*/  STL.64 [R1+0x80], R20 ;  /* 0x0000801401007387 */ /* 0x000fe80000100a00 */
[----:B------:R-:W-:Y:S04]  /*144e0*/  STL.64 [R1+0x88], R22 ;  /* 0x0000881601007387 */ /* 0x000fe80000100a00 */
[----:B---3--:R-:W0:Y:S04]  /*144f0*/  LDSM.16.MT88.4 R20, [R2+0x2000] ;  /* 0x002000000214783b */ /* 0x008e280000004200 */
[----:B0-----:R-:W-:Y:S04]  /*14500*/  STL.64 [R1+0x3298], R22 ;  /* 0x0032981601007387 */ /* 0x001fe80000100a00 */
[----:B------:R0:W-:Y:S04]  /*14510*/  STL.64 [R1+0x3290], R20 ;  /* 0x0032901401007387 */ /* 0x0001e80000100a00 */
[----:B0-----:R-:W3:Y:S04]  /*14520*/  LDL.LU R20, [R1+0x30] ;  /* 0x0000300001147983 */ /* 0x001ee80000300800 */
[----:B------:R-:W3:Y:S01]  /*14530*/  LDL.LU R21, [R1+0x34] ;  /* 0x0000340001157983 */ /* 0x000ee20000300800 */
[----:B--2---:R-:W-:Y:S03]  /*14540*/  HMMA.16816.F32 R16, R16, R8, R4 ;  /* 0x000000081010723c */ /* 0x004fe60000001804 */
[----:B------:R-:W2:Y:S04]  /*14550*/  LDL.LU.64 R6, [R1+0x32d0] ;  /* 0x0032d00001067983 */ /* 0x000ea80000300a00 */
[----:B------:R-:W2:Y:S01]  /*14560*/  LDL.LU.64 R4, [R1+0x32c8] ;  /* 0x0032c80001047983 */ /* 0x000ea20000300a00 */
[----:B------:R-:W-:Y:S01]  /*14570*/  IMAD.MOV.U32 R22, RZ, RZ, R11 ;  /* 0x000000ffff167224 */ /* 0x000fe200078e000b */
[----:B------:R-:W-:Y:S11]  /*14580*/  MOV R23, R10 ;  /* 0x0000000a00177202 */ /* 0x000ff60000000f00 */
[----:B------:R-:W-:Y:S03]  /*14590*/  @!UPT UIADD3 URZ, URZ, URZ, URZ ;  /* 0x0000003f3f3ff290 */ /* 0x000fe6000fffe03f */
[----:B------:R-:W-:Y:S01]  /*145a0*/  STL.64 [R1+0x98], R18 ;  /* 0x0000981201007387 */ /* 0x000fe20000100a00 */
[----:B------:R-:W-:Y:S01]  /*145b0*/  IMAD.MOV.U32 R10, RZ, RZ, R16 ;  /* 0x000000ffff0a7224 */ /* 0x000fe200078e0010 */
[----:B------:R-:W-:Y:S02]  /*145c0*/  MOV R11, R17 ;  /* 0x00000011000b7202 */ /* 0x000fe40000000f00 */
[----:B------:R-:W0:Y:S04]  /*145d0*/  LDSM.16.MT88.4 R16, [R2+0x2080] ;  /* 0x002080000210783b */ /* 0x000e280000004200 */
[----:B0-----:R-:W-:Y:S04]  /*145e0*/  STL.64 [R1+0x3288], R18 ;  /* 0x0032881201007387 */ /* 0x001fe80000100a00 */
[----:B------:R0:W-:Y:S04]  /*145f0*/  STL.64 [R1+0x3280], R16 ;  /* 0x0032801001007387 */ /* 0x0001e80000100a00 */
[----:B0-----:R-:W4:Y:S01]  /*14600*/  LDL.LU R16, [R1+0x70] ;  /* 0x0000700001107983 */ /* 0x001f220000300800 */
[----:B------:R-:W-:-:S03]  /*14610*/  IMAD.MOV.U32 R17, RZ, RZ, R3 ;  /* 0x000000ffff117224 */ /* 0x000fc600078e0003 */
[----:B------:R-:W3:Y:S04]  /*14620*/  LDL.LU R3, [R1+0x32c0] ;  /* 0x0032c00001037983 */ /* 0x000ee80000300800 */
[----:B------:R-:W4:Y:S04]  /*14630*/  LDL.LU R18, [R1+0x78] ;  /* 0x0000780001127983 */ /* 0x000f280000300800 */
[----:B------:R-:W-:Y:S01]  /*14640*/  STL [R1+0x3250], R2 ;  /* 0x0032500201007387 */ /* 0x000fe20000100800 */
[----:B--2---:R-:W-:Y:S03]  /*14650*/  HMMA.16816.F32 R24, R24, R8, R4 ;  /* 0x000000081818723c */ /* 0x004fe60000001804 */
[----:B------:R-:W5:Y:S04]  /*14660*/  LDL.LU.64 R6, [R1+0x32b8] ;  /* 0x0032b80001067983 */ /* 0x000f680000300a00 */
[----:B------:R-:W5:Y:S01]  /*14670*/  LDL.LU.64 R4, [R1+0x32b0] ;  /* 0x0032b00001047983 */ /* 0x000f620000300a00 */
[----:B------:R-:W-:Y:S11]  /*14680*/  MOV R19, R28 ;  /* 0x0000001c00137202 */ /* 0x000ff60000000f00 */
[----:B------:R-:W-:Y:S04]  /*14690*/  @!UPT UIADD3 URZ, URZ, URZ, URZ ;  /* 0x0000003f3f3ff290 */ /* 0x000fe8000fffe03f */
[----:B------:R-:W-:Y:S01]  /*146a0*/  STL.64 [R1+0x10], R24 ;  /* 0x0000101801007387 */ /* 0x000fe20000100a00 */
[----:B------:R-:W-:-:S03]  /*146b0*/  IMAD.MOV.U32 R28, RZ, RZ, R27 ;  /* 0x000000ffff1c7224 */ /* 0x000fc600078e001b */
[----:B------:R-:W-:Y:S04]  /*146c0*/  STL [R1+0x18], R26 ;  /* 0x0000181a01007387 */ /* 0x000fe80000100800 */
[----:B---3--:R-:W0:Y:S04]  /*146d0*/  LDSM.16.MT88.4 R24, [R3+0x3000] ;  /* 0x003000000318783b */ /* 0x008e280000004200 */
[----:B0-----:R-:W-:Y:S04]  /*146e0*/  STL.64 [R1+0x3270], R26 ;  /* 0x0032701a01007387 */ /* 0x001fe80000100a00 */
[----:B------:R0:W-:Y:S04]  /*146f0*/  STL.64 [R1+0x3268], R24 ;  /* 0x0032681801007387 */ /* 0x0001e80000100a00 */
[----:B0-----:R-:W2:Y:S04]  /*14700*/  LDL.LU R24, [R1+0x20] ;  /* 0x0000200001187983 */ /* 0x001ea80000300800 */
[----:B------:R-:W2:Y:S04]  /*14710*/  LDL.LU R25, [R1+0x24] ;  /* 0x0000240001197983 */ /* 0x000ea80000300800 */
[----:B------:R-:W2:Y:S04]  /*14720*/  LDL.LU R26, [R1+0x28] ;  /* 0x00002800011a7983 */ /* 0x000ea80000300800 */
[----:B------:R-:W2:Y:S01]  /*14730*/  LDL.LU R27, [R1+0x2c] ;  /* 0x00002c00011b7983 */ /* 0x000ea20000300800 */
[----:B-----5:R-:W-:Y:S03]  /*14740*/  HMMA.16816.F32 R4, R4, R8, R12 ;  /* 0x000000080404723c */ /* 0x020fe6000000180c */
[----:B------:R-:W0:Y:S11]  /*14750*/  LDSM.16.MT88.4 R12, [R3+0x3080] ;  /* 0x00308000030c783b */ /* 0x000e360000004200 */
[----:B------:R-:W-:Y:S09]  /*14760*/  @!UPT UIADD3 URZ, URZ, URZ, URZ ;  /* 0x0000003f3f3ff290 */ /* 0x000ff2000fffe03f */
[----:B------:R1:W-:Y:S01]  /*14770*/  STL [R1+0xa0], R4 ;  /* 0x0000a00401007387 */ /* 0x0003e20000100800 */
[----:B------:R-:W-:-:S03]  /*14780*/  MOV R2, R5 ;  /* 0x0000000500027202 */ /* 0x000fc60000000f00 */
[----:B------:R3:W-:Y:S01]  /*14790*/  STL.64 [R1+0xa8], R6 ;  /* 0x0000a80601007387 */ /* 0x0007e20000100a00 */
[----:B0-----:R-:W-:Y:S01]  /*147a0*/  IMAD.MOV.U32 R5, RZ, RZ, R14 ;  /* 0x000000ffff057224 */ /* 0x001fe200078e000e */
[----:B-1----:R-:W-:Y:S01]  /*147b0*/  MOV R4, R15 ;  /* 0x0000000f00047202 */ /* 0x002fe20000000f00 */
[----:B---3--:R-:W-:Y:S01]  /*147c0*/  IMAD.MOV.U32 R7, RZ, RZ, R12 ;  /* 0x000000ffff077224 */ /* 0x008fe200078e000c */
[----:B------:R-:W-:Y:S01]  /*147d0*/  MOV R6, R13 ;  /* 0x0000000d00067202 */ /* 0x000fe20000000f00 */
[----:B------:R-:W3:Y:S04]  /*147e0*/  LDL.LU.64 R14, [R1+0x32a8] ;  /* 0x0032a800010e7983 */ /* 0x000ee80000300a00 */
[----:B------:R-:W3:Y:S02]  /*147f0*/  LDL.LU.64 R12, [R1+0x32a0] ;  /* 0x0032a000010c7983 */ /* 0x000ee40000300a00 */
[-C--:B---3--:R-:W-:Y:S02]  /*14800*/  HMMA.16816.F32 R12, R12, R8.reuse, R20 ;  /* 0x000000080c0c723c */ /* 0x088fe40000001814 */
[----:B------:R-:W4:Y:S04]  /*14810*/  LDL.LU.64 R22, [R1+0x3298] ;  /* 0x0032980001167983 */ /* 0x000f280000300a00 */
[----:B------:R-:W4:Y:S11]  /*14820*/  LDL.LU.64 R20, [R1+0x3290] ;  /* 0x0032900001147983 */ /* 0x000f360000300a00 */
[----:B------:R-:W-:Y:S06]  /*14830*/  @!UPT UIADD3 URZ, URZ, URZ, URZ ;  /* 0x0000003f3f3ff290 */ /* 0x000fec000fffe03f */
[----:B------:R-:W-:Y:S04]  /*14840*/  STL.64 [R1+0x40], R12 ;  /* 0x0000400c01007387 */ /* 0x000fe80000100a00 */
[----:B------:R-:W-:Y:S04]  /*14850*/  STL.64 [R1+0x48], R14 ;  /* 0x0000480e01007387 */ /* 0x000fe80000100a00 */
[----:B------:R-:W0:Y:S04]  /*14860*/  LDSM.16.MT88.4 R12, [R29+0x3000] ;  /* 0x003000001d0c783b */ /* 0x000e280000004200 */
[----:B0-----:R-:W-:Y:S04]  /*14870*/  STL.64 [R1+0x3248], R14 ;  /* 0x0032480e01007387 */ /* 0x001fe80000100a00 */
[----:B------:R0:W-:Y:S04]  /*14880*/  STL.64 [R1+0x3240], R12 ;  /* 0x0032400c01007387 */ /* 0x0001e80000100a00 */
[----:B0-----:R-:W3:Y:S04]  /*14890*/  LDL.LU R12, [R1+0x80] ;  /* 0x00008000010c7983 */ /* 0x001ee80000300800 */
[----:B------:R-:W3:Y:S04]  /*148a0*/  LDL.LU R13, [R1+0x84] ;  /* 0x00008400010d7983 */ /* 0x000ee80000300800 */
[----:B------:R-:W5:Y:S04]  /*148b0*/  LDL.LU R14, [R1+0x88] ;  /* 0x00008800010e7983 */ /* 0x000f680000300800 */
[----:B------:R-:W5:Y:S01]  /*148c0*/  LDL.LU R15, [R1+0x8c] ;  /* 0x00008c00010f7983 */ /* 0x000f620000300800 */
[----:B----4-:R-:W-:Y:S03]  /*148d0*/  HMMA.16816.F32 R20, R20, R8, R16 ;  /* 0x000000081414723c */ /* 0x010fe60000001810 */
[----:B-----5:R-:W-:Y:S04]  /*148e0*/  STL.64 [R1+0x3260], R14 ;  /* 0x0032600e01007387 */ /* 0x020fe80000100a00 */
[----:B---3--:R0:W-:Y:S04]  /*148f0*/  STL.64 [R1+0x3258], R12 ;  /* 0x0032580c01007387 */ /* 0x0081e80000100a00 */
[----:B0-----:R-:W3:Y:S04]  /*14900*/  LDL.LU R12, [R1+0x60] ;  /* 0x00006000010c7983 */ /* 0x001ee80000300800 */
[----:B------:R-:W3:Y:S04]  /*14910*/  LDL.LU R13, [R1+0x64] ;  /* 0x00006400010d7983 */ /* 0x000ee80000300800 */
[----:B------:R-:W3:Y:S04]  /*14920*/  LDL.LU R14, [R1+0x68] ;  /* 0x00006800010e7983 */ /* 0x000ee80000300800 */
[----:B------:R-:W3:Y:S04]  /*14930*/  LDL.LU R15, [R1+0x6c] ;  /* 0x00006c00010f7983 */ /* 0x000ee80000300800 */
[----:B------:R-:W2:Y:S04]  /*14940*/  LDL.LU.64 R18, [R1+0x3288] ;  /* 0x0032880001127983 */ /* 0x000ea80000300a00 */
[----:B------:R-:W2:Y:S04]  /*14950*/  LDL.LU.64 R16, [R1+0x3280] ;  /* 0x0032800001107983 */ /* 0x000ea80000300a00 */
[----:B------:R0:W-:Y:S04]  /*14960*/  STL.64 [R1+0x50], R20 ;  /* 0x0000501401007387 */ /* 0x0001e80000100a00 */
[----:B------:R1:W-:Y:S01]  /*14970*/  STL.64 [R1+0x58], R22 ;  /* 0x0000581601007387 */ /* 0x0003e20000100a00 */
[----:B0-----:R-:W-:Y:S01]  /*14980*/  IMAD.MOV.U32 R20, RZ, RZ, R7 ;  /* 0x000000ffff147224 */ /* 0x001fe200078e0007 */
[----:B------:R-:W-:Y:S01]  /*14990*/  MOV R21, R6 ;  /* 0x0000000600157202 */ /* 0x000fe20000000f00 */
[----:B-1----:R-:W-:Y:S01]  /*149a0*/  IMAD.MOV.U32 R22, RZ, RZ, R5 ;  /* 0x000000ffff167224 */ /* 0x002fe200078e0005 */
[----:B------:R-:W-:-:S02]  /*149b0*/  MOV R23, R4 ;  /* 0x0000000400177202 */ /* 0x000fc40000000f00 */
[----:B------:R-:W0:Y:S04]  /*149c0*/  LDSM.16.MT88.4 R4, [R29+0x3080] ;  /* 0x003080001d04783b */ /* 0x000e280000004200 */
[----:B0-----:R-:W-:Y:S04]  /*149d0*/  STL.64 [R1+0x3238], R6 ;  /* 0x0032380601007387 */ /* 0x001fe80000100a00 */
[----:B------:R0:W-:Y:S02]  /*149e0*/  STL.64 [R1+0x3230], R4 ;  /* 0x0032300401007387 */ /* 0x0001e40000100a00 */
[----:B0-----:R-:W-:Y:S01]  /*149f0*/  IMAD.MOV.U32 R4, RZ, RZ, R10 ;  /* 0x000000ffff047224 */ /* 0x001fe200078e000a */
[----:B------:R-:W-:Y:S01]  /*14a00*/  MOV R5, R11 ;  /* 0x0000000b00057202 */ /* 0x000fe20000000f00 */
[----:B------:R-:W3:Y:S04]  /*14a10*/  LDL.LU R10, [R1+0x327c] ;  /* 0x00327c00010a7983 */ /* 0x000ee80000300800 */
[----:B------:R-:W3:Y:S04]  /*14a20*/  LDL.LU R11, [R1+0x3278] ;  /* 0x00327800010b7983 */ /* 0x000ee80000300800 */
[----:B------:R-:W4:Y:S04]  /*14a30*/  LDL.LU R6, [R1+0x98] ;  /* 0x0000980001067983 */ /* 0x000f280000300800 */
[----:B------:R-:W4:Y:S01]  /*14a40*/  LDL.LU R7, [R1+0x9c] ;  /* 0x00009c0001077983 */ /* 0x000f220000300800 */
[----:B--2---:R-:W-:Y:S03]  /*14a50*/  HMMA.16816.F32 R16, R16, R8, R24 ;  /* 0x000000081010723c */ /* 0x004fe60000001818 */
[----:B------:R-:W3:Y:S04]  /*14a60*/  LDL.LU.64 R26, [R1+0x3270] ;  /* 0x00327000011a7983 */ /* 0x000ee80000300a00 */
[----:B------:R-:W3:Y:S11]  /*14a70*/  LDL.LU.64 R24, [R1+0x3268] ;  /* 0x0032680001187983 */ /* 0x000ef60000300a00 */
[----:B------:R-:W-:Y:S05]  /*14a80*/  @!UPT UIADD3 URZ, URZ, URZ, URZ ;  /* 0x0000003f3f3ff290 */ /* 0x000fea000fffe03f */
[----:B------:R-:W-:Y:S04]  /*14a90*/  STL.64 [R1+0x30], R16 ;  /* 0x0000301001007387 */ /* 0x000fe80000100a00 */
[----:B------:R-:W-:Y:S04]  /*14aa0*/  STL.64 [R1+0x38], R18 ;  /* 0x0000381201007387 */ /* 0x000fe80000100a00 */
[----:B------:R-:W-:Y:S01]  /*14ab0*/  LDSM.16.MT88.4 R16, [R0+0x3000] ;  /* 0x003000000010783b */ /* 0x000fe20000004200 */
[----:B---3--:R-:W-:Y:S03]  /*14ac0*/  HMMA.16816.F32 R24, R24, R10, R12 ;  /* 0x0000000a1818723c */ /* 0x008fe6000000180c */
[----:B------:R-:W2:Y:S04]  /*14ad0*/  LDL.LU.64 R14, [R1+0x3260] ;  /* 0x00326000010e7983 */ /* 0x000ea80000300a00 */
[----:B------:R-:W2:Y:S11]  /*14ae0*/  LDL.LU.64 R12, [R1+0x3258] ;  /* 0x00325800010c7983 */ /* 0x000eb60000300a00 */
[----:B------:R-:W-:Y:S05]  /*14af0*/  @!UPT UIADD3 URZ, URZ, URZ, URZ ;  /* 0x0000003f3f3ff290 */ /* 0x000fea000fffe03f */
[----:B------:R-:W-:Y:S04]  /*14b00*/  STL.64 [R1+0x20], R24 ;  /* 0x0000201801007387 */ /* 0x000fe80000100a00 */
[----:B------:R-:W-:Y:S04]  /*14b10*/  STL.64 [R1+0x28], R26 ;  /* 0x0000281a01007387 */ /* 0x000fe80000100a00 */
[----:B------:R-:W0:Y:S04]  /*14b20*/  LDSM.16.MT88.4 R24, [R0+0x3080] ;  /* 0x003080000018783b */ /* 0x000e280000004200 */
[----:B0-----:R-:W-:Y:S04]  /*14b30*/  STL.64 [R1+0x3220], R26 ;  /* 0x0032201a01007387 */ /* 0x001fe80000100a00 */
[----:B------:R0:W-:Y:S04]  /*14b40*/  STL.64 [R1+0x3218], R24 ;  /* 0x0032181801007387 */ /* 0x0001e80000100a00 */
[----:B0-----:R-:W3:Y:S01]  /*14b50*/  LDL.LU R24, [R1+0xa0] ;  /* 0x0000a00001187983 */ /* 0x001ee20000300800 */
[----:B------:R-:W-:-:S03]  /*14b60*/  IMAD.MOV.U32 R25, RZ, RZ, R2 ;  /* 0x000000ffff197224 */ /* 0x000fc600078e0002 */
[----:B------:R-:W5:Y:S04]  /*14b70*/  LDL.LU R2, [R1+0x3250] ;  /* 0x0032500001027983 */ /* 0x000f680000300800 */
[----:B------:R-:W3:Y:S04]  /*14b80*/  LDL.LU R26, [R1+0xa8] ;  /* 0x0000a800011a7983 */ /* 0x000ee80000300800 */
[----:B------:R-:W3:Y:S04]  /*14b90*/  LDL.LU R27, [R1+0xac] ;  /* 0x0000ac00011b7983 */ /* 0x000ee80000300800 */
[----:B------:R-:W-:Y:S01]  /*14ba0*/  STL [R1+0x3200], R0 ;  /* 0x0032000001007387 */ /* 0x000fe20000100800 */
[-C--:B--2---:R-:W-:Y:S03]  /*14bb0*/  HMMA.16816.F32 R20, R20, R10.reuse, R12 ;  /* 0x0000000a1414723c */ /* 0x084fe6000000180c */
[----:B------:R-:W4:Y:S04]  /*14bc0*/  LDL.LU.64 R14, [R1+0x3248] ;  /* 0x00324800010e7983 */ /* 0x000f280000300a00 */
[----:B------:R-:W4:Y:S11]  /*14bd0*/  LDL.LU.64 R12, [R1+0x3240] ;  /* 0x00324000010c7983 */ /* 0x000f360000300a00 */
[----:B------:R-:W-:Y:S05]  /*14be0*/  @!UPT UIADD3 URZ, URZ, URZ, URZ ;  /* 0x0000003f3f3ff290 */ /* 0x000fea000fffe03f */
[----:B------:R-:W-:Y:S04]  /*14bf0*/  STL.64 [R1+0x60], R20 ;  /* 0x0000601401007387 */ /* 0x000fe80000100a00 */
[----:B------:R-:W-:Y:S04]  /*14c00*/  STL.64 [R1+0x68], R22 ;  /* 0x0000681601007387 */ /* 0x000fe80000100a00 */
[----:B-----5:R-:W-:Y:S01]  /*14c10*/  LDSM.16.MT88.4 R20, [R2+0x3000] ;  /* 0x003000000214783b */ /* 0x020fe20000004200 */
[----:B----4-:R-:W-:Y:S03]  /*14c20*/  HMMA.16816.F32 R12, R12, R10, R4 ;  /* 0x0000000a0c0c723c */ /* 0x010fe60000001804 */
        /* <DEDUP_REMOVED lines=8> */
[----:B0-----:R-:W2:Y:S04]  /*14cb0*/  LDL.LU R12, [R1+0x10] ;  /* 0x00001000010c7983 */ /* 0x001ea80000300800 */
[----:B------:R-:W2:Y:S04]  /*14cc0*/  LDL.LU R13, [R1+0x14] ;  /* 0x00001400010d7983 */ /* 0x000ea80000300800 */
[----:B------:R-:W2:Y:S01]  /*14cd0*/  LDL.LU R14, [R1+0x18] ;  /* 0x00001800010e7983 */ /* 0x000ea20000300800 */
[----:B------:R-:W-:-:S03]  /*14ce0*/  MOV R15, R28 ;  /* 0x0000001c000f7202 */ /* 0x000fc60000000f00 */
[----:B------:R-:W4:Y:S04]  /*14cf0*/  LDL.LU R28, [R1+0x3228] ;  /* 0x00322800011c7983 */ /* 0x000f280000300800 */
[----:B------:R0:W-:Y:S01]  /*14d00*/  STL [R1+0x31e0], R2 ;  /* 0x0031e00201007387 */ /* 0x0001e20000100800 */
[-C--:B---3--:R-:W-:Y:S03]  /*14d10*/  HMMA.16816.F32 R16, R16, R10.reuse, R24 ;  /* 0x0000000a1010723c */ /* 0x088fe60000001818 */
[----:B------:R-:W1:Y:S11]  /*14d20*/  LDSM.16.MT88.4 R24, [R3+0x4080] ;  /* 0x004080000318783b */ /* 0x000e760000004200 */
[----:B------:R-:W-:Y:S10]  /*14d30*/  @!UPT UIADD3 URZ, URZ, URZ, URZ ;  /* 0x0000003f3f3ff290 */ /* 0x000ff4000fffe03f */
[----:B0-----:R-:W-:Y:S02]  /*14d40*/  MOV R2, R16 ;  /* 0x0000001000027202 */ /* 0x001fe40000000f00 */
[----:B-1----:R-:W-:Y:S01]  /*14d50*/  MOV R8, R24 ;  /* 0x0000001800087202 */ /* 0x002fe20000000f00 */
[----:B------:R-:W-:Y:S01]  /*14d60*/  IMAD.MOV.U32 R9, RZ, RZ, R25 ;  /* 0x000000ffff097224 */ /* 0x000fe200078e0019 */
[----:B--2---:R-:W-:Y:S01]  /*14d70*/  HMMA.16816.F32 R4, R4, R10, R12 ;  /* 0x0000000a0404723c */ /* 0x004fe2000000180c */
[----:B------:R-:W0:Y:S04]  /*14d80*/  LDSM.16.MT88.4 R12, [R3+0x4000] ;  /* 0x00400000030c783b */ /* 0x000e280000004200 */
[----:B0-----:R0:W-:Y:S11]  /*14d90*/  STL [R1+0x10], R12 ;  /* 0x0000100c01007387 */ /* 0x0011f60000100800 */
[----:B------:R-:W-:Y:S07]  /*14da0*/  @!UPT UIADD3 URZ, URZ, URZ, URZ ;  /* 0x0000003f3f3ff290 */ /* 0x000fee000fffe03f */
[----:B------:R-:W-:Y:S04]  /*14db0*/  STL.64 [R1+0x80], R4 ;  /* 0x0000800401007387 */ /* 0x000fe80000100a00 */
[----:B------:R-:W-:Y:S04]  /*14dc0*/  STL.64 [R1+0x88], R6 ;  /* 0x0000880601007387 */ /* 0x000fe80000100a00 */
[----:B----4-:R-:W1:Y:S01]  /*14dd0*/  LDSM.16.M88.4 R4, [R28+0x20080] ;  /* 0x020080001c04783b */ /* 0x010e620000000200 */
[----:B------:R-:W-:-:S03]  /*14de0*/  IMAD.MOV.U32 R0, RZ, RZ, R13 ;  /* 0x000000ffff007224 */ /* 0x000fc600078e000d */
[----:B------:R2:W-:Y:S04]  /*14df0*/  STL.64 [R1+0x18], R14 ;  /* 0x0000180e01007387 */ /* 0x0005e80000100a00 */
[----:B0-----:R-:W3:Y:S04]  /*14e00*/  LDL.LU R12, [R1+0x50] ;  /* 0x00005000010c7983 */ /* 0x001ee80000300800 */
[----:B------:R-:W3:Y:S04]  /*14e10*/  LDL.LU R13, [R1+0x54] ;  /* 0x00005400010d7983 */ /* 0x000ee80000300800 */
[----:B--2---:R-:W3:Y:S04]  /*14e20*/  LDL.LU R14, [R1+0x58] ;  /* 0x00005800010e7983 */ /* 0x004ee80000300800 */
[----:B------:R-:W3:Y:S04]  /*14e30*/  LDL.LU R15, [R1+0x5c] ;  /* 0x00005c00010f7983 */ /* 0x000ee80000300800 */
[----:B-1----:R-:W-:Y:S04]  /*14e40*/  STL [R1+0x31fc], R4 ;  /* 0x0031fc0401007387 */ /* 0x002fe80000100800 */
[----:B------:R-:W-:Y:S04]  /*14e50*/  STL [R1+0x31f8], R5 ;  /* 0x0031f80501007387 */ /* 0x000fe80000100800 */
[----:B------:R0:W-:Y:S04]  /*14e60*/  STL [R1+0x3180], R6 ;  /* 0x0031800601007387 */ /* 0x0001e80000100800 */
[----:B------:R-:W-:Y:S04]  /*14e70*/  STL [R1+0x3168], R7 ;  /* 0x0031680701007387 */ /* 0x000fe80000100800 */
[----:B------:R-:W-:Y:S04]  /*14e80*/  STL [R1+0x3048], R28 ;  /* 0x0030481c01007387 */ /* 0x000fe80000100800 */
[----:B------:R1:W-:Y:S01]  /*14e90*/  STL [R1+0xb4], R17 ;  /* 0x0000b41101007387 */ /* 0x0003e20000100800 */
[----:B0-----:R-:W-:-:S03]  /*14ea0*/  IMAD.MOV.U32 R6, RZ, RZ, R19 ;  /* 0x000000ffff067224 */ /* 0x001fc600078e0013 */
[----:B------:R0:W-:Y:S01]  /*14eb0*/  STL [R1+0xb8], R18 ;  /* 0x0000b81201007387 */ /* 0x0001e20000100800 */
[----:B------:R-:W-:-:S03]  /*14ec0*/  MOV R4, R26 ;  /* 0x0000001a00047202 */ /* 0x000fc60000000f00 */
[----:B------:R-:W2:Y:S01]  /*14ed0*/  LDL.LU R16, [R1+0x40] ;  /* 0x0000400001107983 */ /* 0x000ea20000300800 */
[----:B------:R-:W-:-:S03]  /*14ee0*/  IMAD.MOV.U32 R5, RZ, RZ, R27 ;  /* 0x000000ffff057224 */ /* 0x000fc600078e001b */
[----:B-1----:R-:W2:Y:S04]  /*14ef0*/  LDL.LU R17, [R1+0x44] ;  /* 0x0000440001117983 */ /* 0x002ea80000300800 */
[----:B0-----:R-:W2:Y:S04]  /*14f00*/  LDL.LU R18, [R1+0x48] ;  /* 0x0000480001127983 */ /* 0x001ea80000300800 */
[----:B------:R-:W2:Y:S04]  /*14f10*/  LDL.LU R19, [R1+0x4c] ;  /* 0x00004c0001137983 */ /* 0x000ea80000300800 */
[----:B------:R-:W2:Y:S04]  /*14f20*/  LDL.LU.64 R26, [R1+0x3220] ;  /* 0x00322000011a7983 */ /* 0x000ea80000300a00 */
[----:B------:R-:W2:Y:S02]  /*14f30*/  LDL.LU.64 R24, [R1+0x3218] ;  /* 0x0032180001187983 */ /* 0x000ea40000300a00 */
[-C--:B--2---:R-:W-:Y:S11]  /*14f40*/  HMMA.16816.F32 R16, R24, R10.reuse, R16 ;  /* 0x0000000a1810723c */ /* 0x084ff60000001810 */
[----:B------:R-:W-:Y:S11]  /*14f50*/  @!UPT UIADD3 URZ, URZ, URZ, URZ ;  /* 0x0000003f3f3ff290 */ /* 0x000ff6000fffe03f */
[----:B------:R-:W-:Y:S01]  /*14f60*/  @!UPT UIADD3 URZ, URZ, URZ, URZ ;  /* 0x0000003f3f3ff290 */ /* 0x000fe2000fffe03f */
[----:B------:R-:W-:Y:S01]  /*14f70*/  STL.64 [R1+0x70], R16 ;  /* 0x0000701001007387 */ /* 0x000fe20000100a00 */
[----:B------:R-:W-:Y:S01]  /*14f80*/  MOV R28, R18 ;  /* 0x00000012001c7202 */ /* 0x000fe20000000f00 */
[----:B------:R-:W-:Y:S02]  /*14f90*/  IMAD.MOV.U32 R7, RZ, RZ, R19 ;  /* 0x000000ffff077224 */ /* 0x000fe400078e0013 */
[----:B------:R-:W0:Y:S04]  /*14fa0*/  LDSM.16.MT88.4 R16, [R29+0x4000] ;  /* 0x004000001d10783b */ /* 0x000e280000004200 */
[----:B------:R-:W2:Y:S04]  /*14fb0*/  LDL.LU R24, [R1+0x30] ;  /* 0x0000300001187983 */ /* 0x000ea80000300800 */
[----:B------:R-:W2:Y:S04]  /*14fc0*/  LDL.LU R25, [R1+0x34] ;  /* 0x0000340001197983 */ /* 0x000ea80000300800 */
[----:B------:R-:W2:Y:S04]  /*14fd0*/  LDL.LU R26, [R1+0x38] ;  /* 0x00003800011a7983 */ /* 0x000ea80000300800 */
[----:B------:R-:W2:Y:S04]  /*14fe0*/  LDL.LU R27, [R1+0x3c] ;  /* 0x00003c00011b7983 */ /* 0x000ea80000300800 */
[----:B0-----:R-:W-:Y:S04]  /*14ff0*/  STL.64 [R1+0x31d8], R18 ;  /* 0x0031d81201007387 */ /* 0x001fe80000100a00 */
[----:B------:R0:W-:Y:S04]  /*15000*/  STL.64 [R1+0x31d0], R16 ;  /* 0x0031d01001007387 */ /* 0x0001e80000100a00 */
[----:B0-----:R-:W4:Y:S04]  /*15010*/  LDL.LU R16, [R1+0x60] ;  /* 0x0000600001107983 */ /* 0x001f280000300800 */
[----:B------:R-:W4:Y:S04]  /*15020*/  LDL.LU R17, [R1+0x64] ;  /* 0x0000640001117983 */ /* 0x000f280000300800 */
[----:B------:R-:W5:Y:S04]  /*15030*/  LDL.LU R18, [R1+0x68] ;  /* 0x0000680001127983 */ /* 0x000f680000300800 */
[----:B------:R-:W5:Y:S01]  /*15040*/  LDL.LU R19, [R1+0x6c] ;  /* 0x00006c0001137983 */ /* 0x000f620000300800 */
[-C--:B---3--:R-:W-:Y:S03]  /*15050*/  HMMA.16816.F32 R20, R20, R10.reuse, R12 ;  /* 0x0000000a1414723c */ /* 0x088fe6000000180c */
[----:B-----5:R-:W-:Y:S04]  /*15060*/  STL.64 [R1+0x31f0], R18 ;  /* 0x0031f01201007387 */ /* 0x020fe80000100a00 */
[----:B----4-:R0:W-:Y:S04]  /*15070*/  STL.64 [R1+0x31e8], R16 ;  /* 0x0031e81001007387 */ /* 0x0101e80000100a00 */
[----:B0-----:R-:W3:Y:S04]  /*15080*/  LDL.LU R16, [R1+0x20] ;  /* 0x0000200001107983 */ /* 0x001ee80000300800 */
[----:B------:R-:W3:Y:S04]  /*15090*/  LDL.LU R17, [R1+0x24] ;  /* 0x0000240001117983 */ /* 0x000ee80000300800 */
[----:B------:R-:W3:Y:S04]  /*150a0*/  LDL.LU R18, [R1+0x28] ;  /* 0x0000280001127983 */ /* 0x000ee80000300800 */
[----:B------:R-:W3:Y:S04]  /*150b0*/  LDL.LU R19, [R1+0x2c] ;  /* 0x00002c0001137983 */ /* 0x000ee80000300800 */
[----:B------:R-:W2:Y:S04]  /*150c0*/  LDL.LU.64 R14, [R1+0x3210] ;  /* 0x00321000010e7983 */ /* 0x000ea80000300a00 */
[----:B------:R-:W2:Y:S04]  /*150d0*/  LDL.LU.64 R12, [R1+0x3208] ;  /* 0x00320800010c7983 */ /* 0x000ea80000300a00 */
[----:B------:R-:W-:Y:S04]  /*150e0*/  STL.64 [R1+0xa0], R20 ;  /* 0x0000a01401007387 */ /* 0x000fe80000100a00 */
[----:B------:R-:W-:Y:S04]  /*150f0*/  STL.64 [R1+0xa8], R22 ;  /* 0x0000a81601007387 */ /* 0x000fe80000100a00 */
[----:B------:R-:W0:Y:S04]  /*15100*/  LDSM.16.MT88.4 R20, [R29+0x4080] ;  /* 0x004080001d14783b */ /* 0x000e280000004200 */
[----:B0-----:R-:W-:Y:S04]  /*15110*/  STL.64 [R1+0x31c8], R22 ;  /* 0x0031c81601007387 */ /* 0x001fe80000100a00 */
[----:B------:R0:W-:Y:S04]  /*15120*/  STL.64 [R1+0x31c0], R20 ;  /* 0x0031c01401007387 */ /* 0x0001e80000100a00 */
[----:B0-----:R-:W4:Y:S04]  /*15130*/  LDL.LU R20, [R1+0x90] ;  /* 0x0000900001147983 */ /* 0x001f280000300800 */
[----:B------:R-:W4:Y:S04]  /*15140*/  LDL.LU R21, [R1+0x94] ;  /* 0x0000940001157983 */ /* 0x000f280000300800 */
[----:B------:R-:W4:Y:S04]  /*15150*/  LDL.LU R22, [R1+0x98] ;  /* 0x0000980001167983 */ /* 0x000f280000300800 */
[----:B------:R-:W4:Y:S04]  /*15160*/  LDL.LU R23, [R1+0x9c] ;  /* 0x00009c0001177983 */ /* 0x000f280000300800 */
[----:B------:R-:W-:Y:S01]  /*15170*/  STL [R1+0x3198], R29 ;  /* 0x0031981d01007387 */ /* 0x000fe20000100800 */
[----:B--2---:R-:W-:Y:S03]  /*15180*/  HMMA.16816.F32 R24, R12, R10, R24 ;  /* 0x0000000a0c18723c */ /* 0x004fe60000001818 */
[----:B------:R-:W3:Y:S04]  /*15190*/  LDL.LU R12, [R1+0x10] ;  /* 0x00001000010c7983 */ /* 0x000ee80000300800 */
[----:B------:R-:W-:Y:S11]  /*151a0*/  MOV R13, R0 ;  /* 0x00000000000d7202 */ /* 0x000ff60000000f00 */
[----:B------:R-:W-:Y:S05]  /*151b0*/  @!UPT UIADD3 URZ, URZ, URZ, URZ ;  /* 0x0000003f3f3ff290 */ /* 0x000fea000fffe03f */
[----:B------:R-:W-:Y:S04]  /*151c0*/  STL.64 [R1+0x50], R24 ;  /* 0x0000501801007387 */ /* 0x000fe80000100a00 */
[----:B------:R-:W-:Y:S04]  /*151d0*/  STL.64 [R1+0x58], R26 ;  /* 0x0000581a01007387 */ /* 0x000fe80000100a00 */
[----:B------:R-:W2:Y:S01]  /*151e0*/  LDL.LU R0, [R1+0x3200] ;  /* 0x0032000001007983 */ /* 0x000ea20000300800 */
[----:B------:R-:W-:Y:S01]  /*151f0*/  IMAD.MOV.U32 R10, RZ, RZ, R4 ;  /* 0x000000ffff0a7224 */ /* 0x000fe200078e0004 */
[----:B------:R-:W-:-:S02]  /*15200*/  MOV R11, R5 ;  /* 0x00000005000b7202 */ /* 0x000fc40000000f00 */
[----:B------:R-:W3:Y:S04]  /*15210*/  LDL.LU R14, [R1+0x18] ;  /* 0x00001800010e7983 */ /* 0x000ee80000300800 */
[----:B------:R-:W3:Y:S04]  /*15220*/  LDL.LU R15, [R1+0x1c] ;  /* 0x00001c00010f7983 */ /* 0x000ee80000300800 */
[----:B------:R-:W3:Y:S04]  /*15230*/  LDL.LU R4, [R1+0x31fc] ;  /* 0x0031fc0001047983 */ /* 0x000ee80000300800 */
[----:B------:R-:W3:Y:S04]  /*15240*/  LDL.LU R5, [R1+0x31f8] ;  /* 0x0031f80001057983 */ /* 0x000ee80000300800 */
[----:B--2---:R-:W0:Y:S01]  /*15250*/  LDSM.16.MT88.4 R24, [R0+0x4000] ;  /* 0x004000000018783b */ /* 0x004e220000004200 */
[----:B---3--:R-:W-:Y:S03]  /*15260*/  HMMA.16816.F32 R12, R12, R4, R16 ;  /* 0x000000040c0c723c */ /* 0x008fe60000001810 */
[----:B0-----:R-:W-:Y:S04]  /*15270*/  STL.64 [R1+0x31b8], R26 ;  /* 0x0031b81a01007387 */ /* 0x001fe80000100a00 */
[----:B------:R0:W-:Y:S04]  /*15280*/  STL.64 [R1+0x31b0], R24 ;  /* 0x0031b01801007387 */ /* 0x0001e80000100a00 */
[----:B0-----:R-:W2:Y:S04]  /*15290*/  LDL.LU R24, [R1+0x80] ;  /* 0x0000800001187983 */ /* 0x001ea80000300800 */
[----:B------:R-:W2:Y:S04]  /*152a0*/  LDL.LU R25, [R1+0x84] ;  /* 0x0000840001197983 */ /* 0x000ea80000300800 */
[----:B------:R-:W2:Y:S04]  /*152b0*/  LDL.LU R26, [R1+0x88] ;  /* 0x00008800011a7983 */ /* 0x000ea80000300800 */
[----:B------:R-:W2:Y:S04]  /*152c0*/  LDL.LU R27, [R1+0x8c] ;  /* 0x00008c00011b7983 */ /* 0x000ea80000300800 */
[----:B------:R-:W3:Y:S04]  /*152d0*/  LDL.LU.64 R18, [R1+0x31f0] ;  /* 0x0031f00001127983 */ /* 0x000ee80000300a00 */
[----:B------:R-:W3:Y:S01]  /*152e0*/  LDL.LU.64 R16, [R1+0x31e8] ;  /* 0x0031e80001107983 */ /* 0x000ee20000300a00 */
[----:B------:R-:W-:-:S03]  /*152f0*/  IMAD.MOV.U32 R29, RZ, RZ, R12 ;  /* 0x000000ffff1d7224 */ /* 0x000fc600078e000c */
[----:B------:R-:W-:Y:S04]  /*15300*/  STL [R1+0x44], R13 ;  /* 0x0000440d01007387 */ /* 0x000fe80000100800 */
[----:B------:R-:W-:Y:S04]  /*15310*/  STL.64 [R1+0x48], R14 ;  /* 0x0000480e01007387 */ /* 0x000fe80000100a00 */
[----:B------:R-:W0:Y:S04]  /*15320*/  LDSM.16.MT88.4 R12, [R0+0x4080] ;  /* 0x00408000000c783b */ /* 0x000e280000004200 */
[----:B0-----:R-:W-:Y:S04]  /*15330*/  STL.64 [R1+0x31a8], R14 ;  /* 0x0031a80e01007387 */ /* 0x001fe80000100a00 */
[----:B------:R0:W-:Y:S02]  /*15340*/  STL.64 [R1+0x31a0], R12 ;  /* 0x0031a00c01007387 */ /* 0x0001e40000100a00 */
[----:B0-----:R-:W-:-:S02]  /*15350*/  MOV R12, R2 ;  /* 0x00000002000c7202 */ /* 0x001fc40000000f00 */
[----:B------:R-:W5:Y:S04]  /*15360*/  LDL.LU R2, [R1+0x31e0] ;  /* 0x0031e00001027983 */ /* 0x000f680000300800 */
[----:B------:R-:W2:Y:S04]  /*15370*/  LDL.LU R13, [R1+0xb4] ;  /* 0x0000b400010d7983 */ /* 0x000ea80000300800 */
[----:B------:R-:W2:Y:S01]  /*15380*/  LDL.LU R14, [R1+0xb8] ;  /* 0x0000b800010e7983 */ /* 0x000ea20000300800 */
[----:B---3--:R-:W-:Y:S03]  /*15390*/  HMMA.16816.F32 R8, R8, R4, R16 ;  /* 0x000000040808723c */ /* 0x008fe60000001810 */
[----:B------:R-:W4:Y:S04]  /*153a0*/  LDL.LU.64 R18, [R1+0x31d8] ;  /* 0x0031d80001127983 */ /* 0x000f280000300a00 */
[----:B------:R-:W4:Y:S01]  /*153b0*/  LDL.LU.64 R16, [R1+0x31d0] ;  /* 0x0031d00001107983 */ /* 0x000f220000300a00 */
[----:B------:R-:W-:Y:S11]  /*153c0*/  IMAD.MOV.U32 R15, RZ, RZ, R6 ;  /* 0x000000ffff0f7224 */ /* 0x000ff600078e0006 */
[----:B------:R-:W-:Y:S04]  /*153d0*/  @!UPT UIADD3 URZ, URZ, URZ, URZ ;  /* 0x0000003f3f3ff290 */ /* 0x000fe8000fffe03f */
[----:B------:R-:W-:Y:S01]  /*153e0*/  STL.64 [R1+0x20], R8 ;  /* 0x0000200801007387 */ /* 0x000fe20000100a00 */
[----:B------:R-:W-:-:S03]  /*153f0*/  MOV R6, R11 ;  /* 0x0000000b00067202 */ /* 0x000fc60000000f00 */
[----:B------:R-:W-:Y:S04]  /*15400*/  STL [R1+0x28], R10 ;  /* 0x0000280a01007387 */ /* 0x000fe80000100800 */
[----:B-----5:R-:W0:Y:S04]  /*15410*/  LDSM.16.MT88.4 R8, [R2+0x4000] ;  /* 0x004000000208783b */ /* 0x020e280000004200 */
[----:B0-----:R-:W-:Y:S04]  /*15420*/  STL.64 [R1+0x3190], R10 ;  /* 0x0031900a01007387 */ /* 0x001fe80000100a00 */
[----:B------:R0:W-:Y:S04]  /*15430*/  STL.64 [R1+0x3188], R8 ;  /* 0x0031880801007387 */ /* 0x0001e80000100a00 */
[----:B0-----:R-:W3:Y:S04]  /*15440*/  LDL.LU R8, [R1+0x70] ;  /* 0x0000700001087983 */ /* 0x001ee80000300800 */
[----:B------:R-:W3:Y:S01]  /*15450*/  LDL.LU R9, [R1+0x74] ;  /* 0x0000740001097983 */ /* 0x000ee20000300800 */
[-C--:B----4-:R-:W-:Y:S03]  /*15460*/  HMMA.16816.F32 R16, R16, R4.reuse, R20 ;  /* 0x000000041010723c */ /* 0x090fe60000001814 */
[----:B------:R-:W2:Y:S04]  /*15470*/  LDL.LU.64 R22, [R1+0x31c8] ;  /* 0x0031c80001167983 */ /* 0x000ea80000300a00 */
[----:B------:R-:W2:Y:S01]  /*15480*/  LDL.LU.64 R20, [R1+0x31c0] ;  /* 0x0031c00001147983 */ /* 0x000ea20000300a00 */
[----:B------:R-:W-:Y:S01]  /*15490*/  IMAD.MOV.U32 R10, RZ, RZ, R28 ;  /* 0x000000ffff0a7224 */ /* 0x000fe200078e001c */
[----:B------:R-:W-:Y:S11]  /*154a0*/  MOV R11, R7 ;  /* 0x00000007000b7202 */ /* 0x000ff60000000f00 */
[----:B------:R-:W-:Y:S03]  /*154b0*/  @!UPT UIADD3 URZ, URZ, URZ, URZ ;  /* 0x0000003f3f3ff290 */ /* 0x000fe6000fffe03f */
[----:B------:R-:W-:Y:S01]  /*154c0*/  STL [R1+0x34], R17 ;  /* 0x0000341101007387 */ /* 0x000fe20000100800 */
[----:B------:R-:W-:Y:S01]  /*154d0*/  IMAD.MOV.U32 R7, RZ, RZ, R16 ;  /* 0x000000ffff077224 */ /* 0x000fe200078e0010 */
[----:B------:R-:W-:Y:S02]  /*154e0*/  MOV R28, R19 ;  /* 0x00000013001c7202 */ /* 0x000fe40000000f00 */
[----:B------:R-:W-:Y:S04]  /*154f0*/  STL [R1+0x38], R18 ;  /* 0x0000381201007387 */ /* 0x000fe80000100800 */
        /* <DEDUP_REMOVED lines=8> */
[-C--:B--2---:R-:W-:Y:S03]  /*15580*/  HMMA.16816.F32 R20, R20, R4.reuse, R24 ;  /* 0x000000041414723c */ /* 0x084fe60000001818 */
[----:B------:R-:W0:Y:S11]  /*15590*/  LDSM.16.MT88.4 R24, [R3+0x5000] ;  /* 0x005000000318783b */ /* 0x000e360000004200 */
[----:B------:R-:W-:Y:S09]  /*155a0*/  @!UPT UIADD3 URZ, URZ, URZ, URZ ;  /* 0x0000003f3f3ff290 */ /* 0x000ff2000fffe03f */
[----:B------:R0:W-:Y:S04]  /*155b0*/  STL.64 [R1+0x10], R20 ;  /* 0x0000101401007387 */ /* 0x0001e80000100a00 */
[----:B------:R1:W-:Y:S01]  /*155c0*/  STL.64 [R1+0x18], R22 ;  /* 0x0000181601007387 */ /* 0x0003e20000100a00 */
[----:B0-----:R-:W-:Y:S01]  /*155d0*/  IMAD.MOV.U32 R21, RZ, RZ, R26 ;  /* 0x000000ffff157224 */ /* 0x001fe200078e001a */
[----:B------:R-:W-:Y:S01]  /*155e0*/  MOV R20, R27 ;  /* 0x0000001b00147202 */ /* 0x000fe20000000f00 */
[----:B-1----:R-:W-:Y:S01]  /*155f0*/  IMAD.MOV.U32 R23, RZ, RZ, R24 ;  /* 0x000000ffff177224 */ /* 0x002fe200078e0018 */
[----:B------:R-:W-:Y:S01]  /*15600*/  MOV R22, R25 ;  /* 0x0000001900167202 */ /* 0x000fe20000000f00 */
[----:B------:R-:W2:Y:S04]  /*15610*/  LDL.LU.64 R26, [R1+0x31b8] ;  /* 0x0031b800011a7983 */ /* 0x000ea80000300a00 */
[----:B------:R-:W2:Y:S02]  /*15620*/  LDL.LU.64 R24, [R1+0x31b0] ;  /* 0x0031b00001187983 */ /* 0x000ea40000300a00 */
[----:B--2---:R-:W-:Y:S02]  /*15630*/  HMMA.16816.F32 R24, R24, R4, R12 ;  /* 0x000000041818723c */ /* 0x004fe4000000180c */
[----:B------:R-:W3:Y:S04]  /*15640*/  LDL.LU.64 R14, [R1+0x31a8] ;  /* 0x0031a800010e7983 */ /* 0x000ee80000300a00 */
[----:B------:R-:W3:Y:S11]  /*15650*/  LDL.LU.64 R12, [R1+0x31a0] ;  /* 0x0031a000010c7983 */ /* 0x000ef60000300a00 */
[----:B------:R-:W-:Y:S06]  /*15660*/  @!UPT UIADD3 URZ, URZ, URZ, URZ ;  /* 0x0000003f3f3ff290 */ /* 0x000fec000fffe03f */
[----:B------:R0:W-:Y:S01]  /*15670*/  STL [R1+0xb0], R24 ;  /* 0x0000b01801007387 */ /* 0x0001e20000100800 */
[----:B------:R-:W-:Y:S02]  /*15680*/  IMAD.MOV.U32 R2, RZ, RZ, R25 ;  /* 0x000000ffff027224 */ /* 0x000fe400078e0019 */
[----:B------:R-:W-:Y:S01]  /*15690*/  IMAD.MOV.U32 R25, RZ, RZ, R22 ;  /* 0x000000ffff197224 */ /* 0x000fe200078e0016 */
[----:B------:R1:W-:Y:S01]  /*156a0*/  STL.64 [R1+0xb8], R26 ;  /* 0x0000b81a01007387 */ /* 0x0003e20000100a00 */
[----:B0-----:R-:W-:Y:S02]  /*156b0*/  MOV R24, R23 ;  /* 0x0000001700187202 */ /* 0x001fe40000000f00 */
[----:B-1----:R-:W-:Y:S01]  /*156c0*/  MOV R26, R21 ;  /* 0x00000015001a7202 */ /* 0x002fe20000000f00 */
[----:B------:R-:W-:Y:S02]  /*156d0*/  IMAD.MOV.U32 R27, RZ, RZ, R20 ;  /* 0x000000ffff1b7224 */ /* 0x000fe400078e0014 */
[----:B------:R-:W0:Y:S04]  /*156e0*/  LDSM.16.MT88.4 R20, [R3+0x5080] ;  /* 0x005080000314783b */ /* 0x000e280000004200 */
[----:B------:R-:W-:Y:S04]  /*156f0*/  STL.64 [R1+0x3160], R26 ;  /* 0x0031601a01007387 */ /* 0x000fe80000100a00 */
[----:B------:R1:W-:Y:S04]  /*15700*/  STL.64 [R1+0x3158], R24 ;  /* 0x0031581801007387 */ /* 0x0003e80000100a00 */
[----:B-1----:R-:W2:Y:S04]  /*15710*/  LDL.LU R24, [R1+0x50] ;  /* 0x0000500001187983 */ /* 0x002ea80000300800 */
[----:B------:R-:W2:Y:S04]  /*15720*/  LDL.LU R25, [R1+0x54] ;  /* 0x0000540001197983 */ /* 0x000ea80000300800 */
[----:B------:R-:W2:Y:S04]  /*15730*/  LDL.LU R26, [R1+0x58] ;  /* 0x00005800011a7983 */ /* 0x000ea80000300800 */
[----:B------:R-:W2:Y:S04]  /*15740*/  LDL.LU R27, [R1+0x5c] ;  /* 0x00005c00011b7983 */ /* 0x000ea80000300800 */
[----:B0-----:R-:W-:Y:S04]  /*15750*/  STL.64 [R1+0x3150], R22 ;  /* 0x0031501601007387 */ /* 0x001fe80000100a00 */
[----:B------:R0:W-:Y:S02]  /*15760*/  STL.64 [R1+0x3148], R20 ;  /* 0x0031481401007387 */ /* 0x0001e40000100a00 */
[----:B0-----:R-:W-:-:S02]  /*15770*/  MOV R20, R29 ;  /* 0x0000001d00147202 */ /* 0x001fc40000000f00 */
[----:B------:R-:W5:Y:S04]  /*15780*/  LDL.LU R29, [R1+0x3198] ;  /* 0x00319800011d7983 */ /* 0x000f680000300800 */
[----:B------:R-:W2:Y:S04]  /*15790*/  LDL.LU R21, [R1+0x44] ;  /* 0x0000440001157983 */ /* 0x000ea80000300800 */
[----:B------:R-:W2:Y:S04]  /*157a0*/  LDL.LU R22, [R1+0x48] ;  /* 0x0000480001167983 */ /* 0x000ea80000300800 */
[----:B------:R-:W2:Y:S01]  /*157b0*/  LDL.LU R23, [R1+0x4c] ;  /* 0x00004c0001177983 */ /* 0x000ea20000300800 */
[----:B---3--:R-:W-:Y:S03]  /*157c0*/  HMMA.16816.F32 R12, R12, R4, R8 ;  /* 0x000000040c0c723c */ /* 0x008fe60000001808 */
[----:B------:R-:W4:Y:S04]  /*157d0*/  LDL.LU.64 R10, [R1+0x3190] ;  /* 0x00319000010a7983 */ /* 0x000f280000300a00 */
[----:B------:R-:W4:Y:S11]  /*157e0*/  LDL.LU.64 R8, [R1+0x3188] ;  /* 0x0031880001087983 */ /* 0x000f360000300a00 */
[----:B------:R-:W-:Y:S05]  /*157f0*/  @!UPT UIADD3 URZ, URZ, URZ, URZ ;  /* 0x0000003f3f3ff290 */ /* 0x000fea000fffe03f */
[----:B------:R-:W-:Y:S04]  /*15800*/  STL.64 [R1+0x90], R12 ;  /* 0x0000900c01007387 */ /* 0x000fe80000100a00 */
[----:B------:R-:W-:Y:S04]  /*15810*/  STL.64 [R1+0x98], R14 ;  /* 0x0000980e01007387 */ /* 0x000fe80000100a00 */
[----:B-----5:R-:W0:Y:S04]  /*15820*/  LDSM.16.MT88.4 R12, [R29+0x5000] ;  /* 0x005000001d0c783b */ /* 0x020e280000004200 */
[----:B0-----:R0:W-:Y:S04]  /*15830*/  STL.64 [R1+0x3138], R14 ;  /* 0x0031380e01007387 */ /* 0x0011e80000100a00 */
[----:B------:R1:W-:Y:S01]  /*15840*/  STL.64 [R1+0x3130], R12 ;  /* 0x0031300c01007387 */ /* 0x0003e20000100a00 */
[----:B0-----:R-:W-:-:S03]  /*15850*/  IMAD.MOV.U32 R15, RZ, RZ, R6 ;  /* 0x000000ffff0f7224 */ /* 0x001fc600078e0006 */
[----:B-1----:R-:W3:Y:S04]  /*15860*/  LDL.LU R12, [R1+0x20] ;  /* 0x00002000010c7983 */ /* 0x002ee80000300800 */
[----:B------:R-:W3:Y:S04]  /*15870*/  LDL.LU R13, [R1+0x24] ;  /* 0x00002400010d7983 */ /* 0x000ee80000300800 */
[----:B------:R-:W3:Y:S04]  /*15880*/  LDL.LU R14, [R1+0x28] ;  /* 0x00002800010e7983 */ /* 0x000ee80000300800 */
[----:B------:R-:W5:Y:S01]  /*15890*/  LDL.LU R6, [R1+0x3180] ;  /* 0x0031800001067983 */ /* 0x000f620000300800 */
        /* <DEDUP_REMOVED lines=8> */
[----:B------:R0:W-:Y:S02]  /*15920*/  STL.64 [R1+0x3120], R8 ;  /* 0x0031200801007387 */ /* 0x0001e40000100a00 */
[----:B0-----:R-:W-:-:S02]  /*15930*/  MOV R8, R7 ;  /* 0x0000000700087202 */ /* 0x001fc40000000f00 */
[----:B------:R-:W5:Y:S04]  /*15940*/  LDL.LU R7, [R1+0x3168] ;  /* 0x0031680001077983 */ /* 0x000f680000300800 */
[----:B------:R-:W4:Y:S04]  /*15950*/  LDL.LU R9, [R1+0x34] ;  /* 0x0000340001097983 */ /* 0x000f280000300800 */
[----:B------:R-:W4:Y:S01]  /*15960*/  LDL.LU R10, [R1+0x38] ;  /* 0x00003800010a7983 */ /* 0x000f220000300800 */
[----:B--2---:R-:W-:Y:S03]  /*15970*/  HMMA.16816.F32 R16, R16, R4, R24 ;  /* 0x000000041010723c */ /* 0x004fe60000001818 */
[----:B------:R-:W5:Y:S04]  /*15980*/  LDL.LU.64 R26, [R1+0x3160] ;  /* 0x00316000011a7983 */ /* 0x000f680000300a00 */
[----:B------:R-:W5:Y:S11]  /*15990*/  LDL.LU.64 R24, [R1+0x3158] ;  /* 0x0031580001187983 */ /* 0x000f760000300a00 */
[----:B------:R-:W-:Y:S05]  /*159a0*/  @!UPT UIADD3 URZ, URZ, URZ, URZ ;  /* 0x0000003f3f3ff290 */ /* 0x000fea000fffe03f */
[----:B------:R-:W-:Y:S04]  /*159b0*/  STL.64 [R1+0x80], R16 ;  /* 0x0000801001007387 */ /* 0x000fe80000100a00 */
[----:B------:R-:W-:Y:S01]  /*159c0*/  STL.64 [R1+0x88], R18 ;  /* 0x0000881201007387 */ /* 0x000fe20000100a00 */
[----:B------:R-:W-:-:S03]  /*159d0*/  IMAD.MOV.U32 R11, RZ, RZ, R28 ;  /* 0x000000ffff0b7224 */ /* 0x000fc600078e001c */
[----:B------:R-:W0:Y:S04]  /*159e0*/  S2R R4, SR_TID.X ;  /* 0x0000000000047919 */ /* 0x000e280000002100 */
[----:B------:R-:W-:Y:S01]  /*159f0*/  LDSM.16.MT88.4 R16, [R0+0x5000] ;  /* 0x005000000010783b */ /* 0x000fe20000004200 */
[----:B-----5:R-:W-:Y:S03]  /*15a00*/  HMMA.16816.F32 R24, R24, R6, R20 ;  /* 0x000000061818723c */ /* 0x020fe60000001814 */
[----:B------:R-:W3:Y:S04]  /*15a10*/  LDL.LU.64 R22, [R1+0x3150] ;  /* 0x0031500001167983 */ /* 0x000ee80000300a00 */
[----:B------:R-:W3:Y:S11]  /*15a20*/  LDL.LU.64 R20, [R1+0x3148] ;  /* 0x0031480001147983 */ /* 0x000ef60000300a00 */
[----:B------:R-:W-:Y:S05]  /*15a30*/  @!UPT UIADD3 URZ, URZ, URZ, URZ ;  /* 0x0000003f3f3ff290 */ /* 0x000fea000fffe03f */
[----:B------:R-:W-:Y:S01]  /*15a40*/  STL.64 [R1+0x70], R24 ;  /* 0x0000701801007387 */ /* 0x000fe20000100a00 */
[----:B------:R-:W-:-:S03]  /*15a50*/  MOV R28, R27 ;  /* 0x0000001b001c7202 */ /* 0x000fc60000000f00 */
[----:B------:R-:W-:Y:S04]  /*15a60*/  STL [R1+0x78], R26 ;  /* 0x0000781a01007387 */ /* 0x000fe80000100800 */
[----:B------:R-:W1:Y:S04]  /*15a70*/  LDSM.16.MT88.4 R24, [R0+0x5080] ;  /* 0x005080000018783b */ /* 0x000e680000004200 */
[----:B-1----:R-:W-:Y:S04]  /*15a80*/  STL.64 [R1+0x3118], R26 ;  /* 0x0031181a01007387 */ /* 0x002fe80000100a00 */
[----:B------:R1:W-:Y:S04]  /*15a90*/  STL.64 [R1+0x3110], R24 ;  /* 0x0031101801007387 */ /* 0x0003e80000100a00 */
[----:B-1----:R-:W2:Y:S01]  /*15aa0*/  LDL.LU R24, [R1+0xb0] ;  /* 0x0000b00001187983 */ /* 0x002ea20000300800 */
[----:B------:R-:W-:-:S03]  /*15ab0*/  IMAD.MOV.U32 R25, RZ, RZ, R2 ;  /* 0x000000ffff197224 */ /* 0x000fc600078e0002 */
[----:B------:R-:W5:Y:S04]  /*15ac0*/  LDL.LU R2, [R1+0x3140] ;  /* 0x0031400001027983 */ /* 0x000f680000300800 */
[----:B------:R-:W2:Y:S04]  /*15ad0*/  LDL.LU R26, [R1+0xb8] ;  /* 0x0000b800011a7983 */ /* 0x000ea80000300800 */
[----:B------:R-:W2:Y:S04]  /*15ae0*/  LDL.LU R27, [R1+0xbc] ;  /* 0x0000bc00011b7983 */ /* 0x000ea80000300800 */
[----:B------:R1:W-:Y:S01]  /*15af0*/  STL [R1+0x30f8], R0 ;  /* 0x0030f80001007387 */ /* 0x0003e20000100800 */
[-C--:B---3--:R-:W-:Y:S03]  /*15b00*/  HMMA.16816.F32 R20, R20, R6.reuse, R12 ;  /* 0x000000061414723c */ /* 0x088fe6000000180c */
[----:B------:R-:W4:Y:S04]  /*15b10*/  LDL.LU.64 R14, [R1+0x3138] ;  /* 0x00313800010e7983 */ /* 0x000f280000300a00 */
[----:B------:R-:W4:Y:S11]  /*15b20*/  LDL.LU.64 R12, [R1+0x3130] ;  /* 0x00313000010c7983 */ /* 0x000f360000300a00 */
[----:B------:R-:W-:Y:S05]  /*15b30*/  @!UPT UIADD3 URZ, URZ, URZ, URZ ;  /* 0x0000003f3f3ff290 */ /* 0x000fea000fffe03f */
[----:B------:R-:W-:Y:S04]  /*15b40*/  STL.64 [R1+0x50], R20 ;  /* 0x0000501401007387 */ /* 0x000fe80000100a00 */
[----:B------:R-:W-:Y:S01]  /*15b50*/  STL.64 [R1+0x58], R22 ;  /* 0x0000581601007387 */ /* 0x000fe20000100a00 */
[C---:B0-----:R-:W-:Y:S02]  /*15b60*/  LOP3.LUT R5, R4.reuse, 0xe0, RZ, 0xc0, !PT ;  /* 0x000000e004057812 */ /* 0x041fe400078ec0ff */
[C---:B-1----:R-:W-:Y:S01]  /*15b70*/  SHF.L.U32 R0, R4.reuse, 0x1, RZ ;  /* 0x0000000104007819 */ /* 0x042fe200000006ff */
[----:B----4-:R-:W-:Y:S01]  /*15b80*/  HMMA.16816.F32 R12, R12, R6, R8 ;  /* 0x000000060c0c723c */ /* 0x010fe20000001808 */
[----:B------:R-:W3:Y:S04]  /*15b90*/  LDL.LU.64 R10, [R1+0x3128] ;  /* 0x00312800010a7983 */ /* 0x000ee80000300a00 */
[----:B------:R-:W3:Y:S04]  /*15ba0*/  LDL.LU.64 R8, [R1+0x3120] ;  /* 0x0031200001087983 */ /* 0x000ee80000300a00 */
[----:B-----5:R-:W-:Y:S11]  /*15bb0*/  LDSM.16.MT88.4 R20, [R2+0x5000] ;  /* 0x005000000214783b */ /* 0x020ff60000004200 */
[----:B------:R-:W-:Y:S03]  /*15bc0*/  @!UPT UIADD3 URZ, URZ, URZ, URZ ;  /* 0x0000003f3f3ff290 */ /* 0x000fe6000fffe03f */
[----:B------:R-:W-:Y:S04]  /*15bd0*/  STL.64 [R1+0x60], R12 ;  /* 0x0000600c01007387 */ /* 0x000fe80000100a00 */
[----:B------:R-:W-:Y:S04]  /*15be0*/  STL.64 [R1+0x68], R14 ;  /* 0x0000680e01007387 */ /* 0x000fe80000100a00 */
[----:B------:R-:W0:Y:S04]  /*15bf0*/  LDSM.16.MT88.4 R12, [R2+0x5080] ;  /* 0x00508000020c783b */ /* 0x000e280000004200 */
[----:B0-----:R-:W-:Y:S04]  /*15c00*/  STL.64 [R1+0x3108], R14 ;  /* 0x0031080e01007387 */ /* 0x001fe80000100a00 */
[----:B------:R0:W-:Y:S04]  /*15c10*/  STL.64 [R1+0x3100], R12 ;  /* 0x0031000c01007387 */ /* 0x0001e80000100a00 */
[----:B0-----:R-:W3:Y:S04]  /*15c20*/  LDL.LU R12, [R1+0x10] ;  /* 0x00001000010c7983 */ /* 0x001ee80000300800 */
[----:B------:R-:W3:Y:S04]  /*15c30*/  LDL.LU R13, [R1+0x14] ;  /* 0x00001400010d7983 */ /* 0x000ee80000300800 */
[----:B------:R-:W3:Y:S04]  /*15c40*/  LDL.LU R14, [R1+0x18] ;  /* 0x00001800010e7983 */ /* 0x000ee80000300800 */
[----:B------:R-:W3:Y:S04]  /*15c50*/  LDL.LU R15, [R1+0x1c] ;  /* 0x00001c00010f7983 */ /* 0x000ee80000300800 */
[----:B------:R0:W-:Y:S04]  /*15c60*/  STL [R1+0x30d8], R2 ;  /* 0x0030d80201007387 */ /* 0x0001e80000100800 */
[----:B0-----:R-:W0:Y:S01]  /*15c70*/  S2R R2, SR_TID.X ;  /* 0x0000000000027919 */ /* 0x001e220000002100 */
[----:B------:R-:W-:-:S02]  /*15c80*/  LOP3.LUT R4, R4, 0x7, RZ, 0xc0, !PT ;  /* 0x0000000704047812 */ /* 0x000fc400078ec0ff */
[----:B0-----:R-:W-:-:S05]  /*15c90*/  LOP3.LUT R2, R2, 0x7, RZ, 0xc0, !PT ;  /* 0x0000000702027812 */ /* 0x001fca00078ec0ff */
[----:B------:R-:W-:-:S05]  /*15ca0*/  IMAD.SHL.U32 R2, R2, 0x10, RZ ;  /* 0x0000001002027824 */ /* 0x000fca00078e00ff */
[----:B------:R-:W-:-:S04]  /*15cb0*/  LEA R5, R5, R2, 0x8 ;  /* 0x0000000205057211 */ /* 0x000fc800078e40ff */
[----:B------:R-:W-:-:S05]  /*15cc0*/  LOP3.LUT R5, R5, 0x30, R0, 0x78, !PT ;  /* 0x0000003005057812 */ /* 0x000fca00078e7800 */
[----:B------:R-:W-:-:S05]  /*15cd0*/  IMAD R5, R4, 0x400, R5 ;  /* 0x0000040004057824 */ /* 0x000fca00078e0205 */
[----:B------:R-:W-:Y:S01]  /*15ce0*/  LOP3.LUT R5, R5, 0x40, RZ, 0x3c, !PT ;  /* 0x0000004005057812 */ /* 0x000fe200078e3cff */
[-C--:B--2---:R-:W-:Y:S01]  /*15cf0*/  HMMA.16816.F32 R16, R16, R6.reuse, R24 ;  /* 0x000000061010723c */ /* 0x084fe20000001818 */
[----:B------:R-:W0:Y:S11]  /*15d00*/  LDSM.16.MT88.4 R24, [R3+0x6080] ;  /* 0x006080000318783b */ /* 0x000e360000004200 */
[----:B------:R-:W-:Y:S11]  /*15d10*/  @!UPT UIADD3 URZ, URZ, URZ, URZ ;  /* 0x0000003f3f3ff290 */ /* 0x000ff6000fffe03f */
[----:B------:R-:W-:Y:S01]  /*15d20*/  @!UPT UIADD3 URZ, URZ, URZ, URZ ;  /* 0x0000003f3f3ff290 */ /* 0x000fe2000fffe03f */
[----:B------:R-:W-:Y:S01]  /*15d30*/  IMAD.MOV.U32 R2, RZ, RZ, R16 ;  /* 0x000000ffff027224 */ /* 0x000fe200078e0010 */
[----:B0-----:R-:W-:Y:S01]  /*15d40*/  MOV R4, R24 ;  /* 0x0000001800047202 */ /* 0x001fe20000000f00 */
[----:B---3--:R-:W-:Y:S01]  /*15d50*/  HMMA.16816.F32 R8, R8, R6, R12 ;  /* 0x000000060808723c */ /* 0x008fe2000000180c */
[----:B------:R-:W0:Y:S04]  /*15d60*/  LDSM.16.MT88.4 R12, [R3+0x6000] ;  /* 0x00600000030c783b */ /* 0x000e280000004200 */
[----:B0-----:R0:W-:Y:S11]  /*15d70*/  STL [R1+0x10], R12 ;  /* 0x0000100c01007387 */ /* 0x0011f60000100800 */
[----:B------:R-:W-:Y:S07]  /*15d80*/  @!UPT UIADD3 URZ, URZ, URZ, URZ ;  /* 0x0000003f3f3ff290 */ /* 0x000fee000fffe03f */
[----:B------:R-:W-:Y:S04]  /*15d90*/  STL.64 [R1+0x40], R8 ;  /* 0x0000400801007387 */ /* 0x000fe80000100a00 */
[----:B------:R-:W-:Y:S04]  /*15da0*/  STL.64 [R1+0x48], R10 ;  /* 0x0000480a01007387 */ /* 0x000fe80000100a00 */
[----:B------:R-:W1:Y:S01]  /*15db0*/  LDSM.16.M88.4 R8, [R5+0x20080] ;  /* 0x020080000508783b */ /* 0x000e620000000200 */
[----:B------:R-:W-:-:S03]  /*15dc0*/  MOV R0, R13 ;  /* 0x0000000d00007202 */ /* 0x000fc60000000f00 */
[----:B------:R2:W-:Y:S04]  /*15dd0*/  STL.64 [R1+0x18], R14 ;  /* 0x0000180e01007387 */ /* 0x0005e80000100a00 */
[----:B0-----:R-:W3:Y:S04]  /*15de0*/  LDL.LU R12, [R1+0xa0] ;  /* 0x0000a000010c7983 */ /* 0x001ee80000300800 */
[----:B------:R-:W3:Y:S04]  /*15df0*/  LDL.LU R13, [R1+0xa4] ;  /* 0x0000a400010d7983 */ /* 0x000ee80000300800 */
[----:B--2---:R-:W3:Y:S04]  /*15e00*/  LDL.LU R14, [R1+0xa8] ;  /* 0x0000a800010e7983 */ /* 0x004ee80000300800 */
[----:B------:R-:W3:Y:S01]  /*15e10*/  LDL.LU R15, [R1+0xac] ;  /* 0x0000ac00010f7983 */ /* 0x000ee20000300800 */
[----:B------:R-:W-:-:S03]  /*15e20*/  IMAD.MOV.U32 R5, RZ, RZ, R25 ;  /* 0x000000ffff057224 */ /* 0x000fc600078e0019 */
[----:B-1----:R0:W-:Y:S04]  /*15e30*/  STL [R1+0x30f4], R8 ;  /* 0x0030f40801007387 */ /* 0x0021e80000100800 */
[----:B------:R-:W-:Y:S04]  /*15e40*/  STL [R1+0x30f0], R9 ;  /* 0x0030f00901007387 */ /* 0x000fe80000100800 */
[----:B------:R1:W-:Y:S04]  /*15e50*/  STL [R1+0x3074], R10 ;  /* 0x0030740a01007387 */ /* 0x0003e80000100800 */
[----:B------:R2:W-:Y:S04]  /*15e60*/  STL [R1+0x3070], R11 ;  /* 0x0030700b01007387 */ /* 0x0005e80000100800 */
[----:B------:R4:W-:Y:S01]  /*15e70*/  STL [R1+0xb4], R17 ;  /* 0x0000b41101007387 */ /* 0x0009e20000100800 */
[----:B0-----:R-:W-:Y:S01]  /*15e80*/  MOV R8, R26 ;  /* 0x0000001a00087202 */ /* 0x001fe20000000f00 */
[----:B-1----:R-:W-:-:S02]  /*15e90*/  IMAD.MOV.U32 R10, RZ, RZ, R19 ;  /* 0x000000ffff0a7224 */ /* 0x002fc400078e0013 */
[----:B------:R-:W5:Y:S01]  /*15ea0*/  LDL.LU R16, [R1+0x90] ;  /* 0x0000900001107983 */ /* 0x000f620000300800 */
[----:B--2---:R-:W-:Y:S01]  /*15eb0*/  MOV R11, R18 ;  /* 0x00000012000b7202 */ /* 0x004fe20000000f00 */
[----:B------:R-:W-:Y:S02]  /*15ec0*/  IMAD.MOV.U32 R9, RZ, RZ, R27 ;  /* 0x000000ffff097224 */ /* 0x000fe400078e001b */
[----:B----4-:R-:W5:Y:S04]  /*15ed0*/  LDL.LU R17, [R1+0x94] ;  /* 0x0000940001117983 */ /* 0x010f680000300800 */
[----:B------:R-:W5:Y:S04]  /*15ee0*/  LDL.LU R18, [R1+0x98] ;  /* 0x0000980001127983 */ /* 0x000f680000300800 */
[----:B------:R-:W5:Y:S04]  /*15ef0*/  LDL.LU R19, [R1+0x9c] ;  /* 0x00009c0001137983 */ /* 0x000f680000300800 */
[----:B------:R-:W5:Y:S04]  /*15f00*/  LDL.LU.64 R26, [R1+0x3118] ;  /* 0x00311800011a7983 */ /* 0x000f680000300a00 */
[----:B------:R-:W5:Y:S02]  /*15f10*/  LDL.LU.64 R24, [R1+0x3110] ;  /* 0x0031100001187983 */ /* 0x000f640000300a00 */
[-C--:B-----5:R-:W-:Y:S02]  /*15f20*/  HMMA.16816.F32 R16, R24, R6.reuse, R16 ;  /* 0x000000061810723c */ /* 0x0a0fe40000001810 */
[----:B------:R-:W2:Y:S11]  /*15f30*/  LDL.LU R24, [R1+0x80] ;  /* 0x0000800001187983 */ /* 0x000eb60000300800 */
[----:B------:R-:W-:Y:S10]  /*15f40*/  @!UPT UIADD3 URZ, URZ, URZ, URZ ;  /* 0x0000003f3f3ff290 */ /* 0x000ff4000fffe03f */
[----:B------:R-:W-:Y:S04]  /*15f50*/  STL.64 [R1+0x90], R16 ;  /* 0x0000901001007387 */ /* 0x000fe80000100a00 */
[----:B------:R-:W-:Y:S04]  /*15f60*/  STL.64 [R1+0x98], R18 ;  /* 0x0000981201007387 */ /* 0x000fe80000100a00 */
[----:B------:R-:W0:Y:S04]  /*15f70*/  LDSM.16.MT88.4 R16, [R29+0x6000] ;  /* 0x006000001d10783b */ /* 0x000e280000004200 */
        /* <DEDUP_REMOVED lines=15> */
[----:B------:R-:W2:Y:S04]  /*16070*/  LDL.LU.64 R14, [R1+0x3108] ;  /* 0x00310800010e7983 */ /* 0x000ea80000300a00 */
[----:B------:R-:W2:Y:S04]  /*16080*/  LDL.LU.64 R12, [R1+0x3100] ;  /* 0x00310000010c7983 */ /* 0x000ea80000300a00 */
[----:B------:R-:W-:Y:S04]  /*16090*/  STL.64 [R1+0xa0], R20 ;  /* 0x0000a01401007387 */ /* 0x000fe80000100a00 */
[----:B------:R-:W-:Y:S04]  /*160a0*/  STL [R1+0xa8], R22 ;  /* 0x0000a81601007387 */ /* 0x000fe80000100800 */
        /* <DEDUP_REMOVED lines=13> */
[----:B------:R-:W3:Y:S01]  /*16180*/  LDL.LU R9, [R1+0x30f0] ;  /* 0x0030f00001097983 */ /* 0x000ee20000300800 */
[----:B------:R-:W-:Y:S01]  /*16190*/  MOV R19, R28 ;  /* 0x0000001c00137202 */ /* 0x000fe20000000f00 */
[----:B------:R-:W-:-:S02]  /*161a0*/  IMAD.MOV.U32 R28, RZ, RZ, R23 ;  /* 0x000000ffff1c7224 */ /* 0x000fc400078e0017 */
[----:B------:R-:W-:Y:S04]  /*161b0*/  LDSM.16.MT88.4 R20, [R29+0x6080] ;  /* 0x006080001d14783b */ /* 0x000fe80000004200 */
[----:B--2---:R-:W0:Y:S01]  /*161c0*/  LDSM.16.MT88.4 R24, [R0+0x6000] ;  /* 0x006000000018783b */ /* 0x004e220000004200 */
[----:B---3--:R-:W-:Y:S03]  /*161d0*/  HMMA.16816.F32 R12, R12, R8, R16 ;  /* 0x000000080c0c723c */ /* 0x008fe60000001810 */
[----:B0-----:R-:W-:Y:S04]  /*161e0*/  STL.64 [R1+0x30c0], R26 ;  /* 0x0030c01a01007387 */ /* 0x001fe80000100a00 */
[----:B------:R0:W-:Y:S11]  /*161f0*/  STL.64 [R1+0x30b8], R24 ;  /* 0x0030b81801007387 */ /* 0x0001f60000100a00 */
[----:B------:R-:W-:Y:S06]  /*16200*/  @!UPT UIADD3 URZ, URZ, URZ, URZ ;  /* 0x0000003f3f3ff290 */ /* 0x000fec000fffe03f */
[----:B------:R-:W-:Y:S01]  /*16210*/  IMAD.MOV.U32 R29, RZ, RZ, R12 ;  /* 0x000000ffff1d7224 */ /* 0x000fe200078e000c */
[----:B0-----:R-:W2:Y:S04]  /*16220*/  LDL.LU R24, [R1+0x40] ;  /* 0x0000400001187983 */ /* 0x001ea80000300800 */
[----:B------:R-:W2:Y:S04]  /*16230*/  LDL.LU R25, [R1+0x44] ;  /* 0x0000440001197983 */ /* 0x000ea80000300800 */
[----:B------:R-:W2:Y:S04]  /*16240*/  LDL.LU R26, [R1+0x48] ;  /* 0x00004800011a7983 */ /* 0x000ea80000300800 */
[----:B------:R-:W2:Y:S04]  /*16250*/  LDL.LU R27, [R1+0x4c] ;  /* 0x00004c00011b7983 */ /* 0x000ea80000300800 */
[----:B------:R-:W3:Y:S04]  /*16260*/  LDL.LU.64 R18, [R1+0x30e8] ;  /* 0x0030e80001127983 */ /* 0x000ee80000300a00 */
[----:B------:R-:W3:Y:S04]  /*16270*/  LDL.LU.64 R16, [R1+0x30e0] ;  /* 0x0030e00001107983 */ /* 0x000ee80000300a00 */
[----:B------:R-:W-:Y:S04]  /*16280*/  STL [R1+0x24], R13 ;  /* 0x0000240d01007387 */ /* 0x000fe80000100800 */
[----:B------:R-:W-:Y:S04]  /*16290*/  STL.64 [R1+0x28], R14 ;  /* 0x0000280e01007387 */ /* 0x000fe80000100a00 */
[----:B------:R-:W0:Y:S04]  /*162a0*/  LDSM.16.MT88.4 R12, [R0+0x6080] ;  /* 0x00608000000c783b */ /* 0x000e280000004200 */
[----:B0-----:R-:W-:Y:S04]  /*162b0*/  STL.64 [R1+0x30b0], R14 ;  /* 0x0030b00e01007387 */ /* 0x001fe80000100a00 */
[----:B------:R0:W-:Y:S02]  /*162c0*/  STL.64 [R1+0x30a8], R12 ;  /* 0x0030a80c01007387 */ /* 0x0001e40000100a00 */
[----:B0-----:R-:W-:-:S02]  /*162d0*/  MOV R12, R2 ;  /* 0x00000002000c7202 */ /* 0x001fc40000000f00 */
[----:B------:R-:W4:Y:S04]  /*162e0*/  LDL.LU R2, [R1+0x30d8] ;  /* 0x0030d80001027983 */ /* 0x000f280000300800 */
[----:B------:R-:W5:Y:S04]  /*162f0*/  LDL.LU R13, [R1+0xb4] ;  /* 0x0000b400010d7983 */ /* 0x000f680000300800 */
[----:B------:R-:W-:Y:S01]  /*16300*/  STL [R1+0x3078], R0 ;  /* 0x0030780001007387 */ /* 0x000fe20000100800 */
[-C--:B---3--:R-:W-:Y:S03]  /*16310*/  HMMA.16816.F32 R4, R4, R8.reuse, R16 ;  /* 0x000000080404723c */ /* 0x088fe60000001810 */
[----:B------:R-:W3:Y:S04]  /*16320*/  LDL.LU.64 R18, [R1+0x30d0] ;  /* 0x0030d00001127983 */ /* 0x000ee80000300a00 */
[----:B------:R-:W3:Y:S11]  /*16330*/  LDL.LU.64 R16, [R1+0x30c8] ;  /* 0x0030c80001107983 */ /* 0x000ef60000300a00 */
[----:B------:R-:W-:Y:S05]  /*16340*/  @!UPT UIADD3 URZ, URZ, URZ, URZ ;  /* 0x0000003f3f3ff290 */ /* 0x000fea000fffe03f */
[----:B------:R-:W-:Y:S04]  /*16350*/  STL.64 [R1+0x10], R4 ;  /* 0x0000100401007387 */ /* 0x000fe80000100a00 */
[----:B------:R-:W-:Y:S04]  /*16360*/  STL.64 [R1+0x18], R6 ;  /* 0x0000180601007387 */ /* 0x000fe80000100a00 */
[----:B----4-:R-:W0:Y:S04]  /*16370*/  LDSM.16.MT88.4 R4, [R2+0x6000] ;  /* 0x006000000204783b */ /* 0x010e280000004200 */
[----:B0-----:R-:W-:Y:S04]  /*16380*/  STL.64 [R1+0x3098], R6 ;  /* 0x0030980601007387 */ /* 0x001fe80000100a00 */
[----:B------:R0:W-:Y:S04]  /*16390*/  STL.64 [R1+0x3090], R4 ;  /* 0x0030900401007387 */ /* 0x0001e80000100a00 */
[----:B0-----:R-:W3:Y:S04]  /*163a0*/  LDL.LU R4, [R1+0x60] ;  /* 0x0000600001047983 */ /* 0x001ee80000300800 */
[----:B------:R-:W3:Y:S04]  /*163b0*/  LDL.LU R5, [R1+0x64] ;  /* 0x0000640001057983 */ /* 0x000ee80000300800 */
[----:B------:R-:W3:Y:S04]  /*163c0*/  LDL.LU R6, [R1+0x68] ;  /* 0x0000680001067983 */ /* 0x000ee80000300800 */
[----:B------:R-:W3:Y:S01]  /*163d0*/  LDL.LU R7, [R1+0x6c] ;  /* 0x00006c0001077983 */ /* 0x000ee20000300800 */
[----:B------:R-:W-:Y:S01]  /*163e0*/  IMAD.MOV.U32 R14, RZ, RZ, R11 ;  /* 0x000000ffff0e7224 */ /* 0x000fe200078e000b */
[----:B------:R-:W-:Y:S01]  /*163f0*/  MOV R15, R10 ;  /* 0x0000000a000f7202 */ /* 0x000fe20000000f00 */
[-C--:B--2---:R-:W-:Y:S01]  /*16400*/  HMMA.16816.F32 R20, R20, R8.reuse, R24 ;  /* 0x000000081414723c */ /* 0x084fe20000001818 */
[----:B------:R-:W-:Y:S07]  /*16410*/  LDSM.16.MT88.4 R24, [R3+0x7000] ;  /* 0x007000000318783b */ /* 0x000fee0000004200 */
[----:B---3--:R-:W-:Y:S11]  /*16420*/  HMMA.16816.F32 R16, R16, R8, R4 ;  /* 0x000000081010723c */ /* 0x008ff60000001804 */
[----:B------:R-:W-:Y:S11]  /*16430*/  @!UPT UIADD3 URZ, URZ, URZ, URZ ;  /* 0x0000003f3f3ff290 */ /* 0x000ff6000fffe03f */
[----:B------:R-:W-:Y:S01]  /*16440*/  @!UPT UIADD3 URZ, URZ, URZ, URZ ;  /* 0x0000003f3f3ff290 */ /* 0x000fe2000fffe03f */
[----:B------:R-:W-:Y:S01]  /*16450*/  STL [R1+0x54], R17 ;  /* 0x0000541101007387 */ /* 0x000fe20000100800 */
[----:B------:R-:W-:Y:S01]  /*16460*/  IMAD.MOV.U32 R0, RZ, RZ, R16 ;  /* 0x000000ffff007224 */ /* 0x000fe200078e0010 */
[----:B------:R-:W-:Y:S01]  /*16470*/  MOV R10, R18 ;  /* 0x00000012000a7202 */ /* 0x000fe20000000f00 */
[----:B------:R-:W-:Y:S01]  /*16480*/  IMAD.MOV.U32 R11, RZ, RZ, R19 ;  /* 0x000000ffff0b7224 */ /* 0x000fe200078e0013 */
[----:B------:R-:W2:Y:S04]  /*16490*/  LDL.LU R4, [R1+0x90] ;  /* 0x0000900001047983 */ /* 0x000ea80000300800 */
[----:B------:R-:W0:Y:S04]  /*164a0*/  LDSM.16.MT88.4 R16, [R2+0x6080] ;  /* 0x006080000210783b */ /* 0x000e280000004200 */
[----:B------:R-:W2:Y:S04]  /*164b0*/  LDL.LU R5, [R1+0x94] ;  /* 0x0000940001057983 */ /* 0x000ea80000300800 */
[----:B------:R-:W2:Y:S04]  /*164c0*/  LDL.LU R6, [R1+0x98] ;  /* 0x0000980001067983 */ /* 0x000ea80000300800 */
[----:B------:R-:W2:Y:S04]  /*164d0*/  LDL.LU R7, [R1+0x9c] ;  /* 0x00009c0001077983 */ /* 0x000ea80000300800 */
[----:B0-----:R-:W-:Y:S04]  /*164e0*/  STL.64 [R1+0x3088], R18 ;  /* 0x0030881201007387 */ /* 0x001fe80000100a00 */
[----:B------:R0:W-:Y:S04]  /*164f0*/  STL.64 [R1+0x3080], R16 ;  /* 0x0030801001007387 */ /* 0x0001e80000100a00 */
[----:B0-----:R-:W3:Y:S04]  /*16500*/  LDL.LU R16, [R1+0xa0] ;  /* 0x0000a00001107983 */ /* 0x001ee80000300800 */
[----:B------:R-:W3:Y:S04]  /*16510*/  LDL.LU R17, [R1+0xa4] ;  /* 0x0000a40001117983 */ /* 0x000ee80000300800 */
[----:B------:R-:W3:Y:S04]  /*16520*/  LDL.LU R18, [R1+0xa8] ;  /* 0x0000a80001127983 */ /* 0x000ee80000300800 */
[----:B------:R-:W-:Y:S04]  /*16530*/  STL [R1+0x304c], R2 ;  /* 0x00304c0201007387 */ /* 0x000fe80000100800 */
[----:B------:R0:W-:Y:S04]  /*16540*/  STL.64 [R1+0x40], R20 ;  /* 0x0000401401007387 */ /* 0x0001e80000100a00 */
[----:B------:R1:W-:Y:S01]  /*16550*/  STL.64 [R1+0x48], R22 ;  /* 0x0000481601007387 */ /* 0x0003e20000100a00 */
[----:B0-----:R-:W-:Y:S01]  /*16560*/  IMAD.MOV.U32 R21, RZ, RZ, R26 ;  /* 0x000000ffff157224 */ /* 0x001fe200078e001a */
[----:B------:R-:W-:-:S02]  /*16570*/  MOV R20, R27 ;  /* 0x0000001b00147202 */ /* 0x000fc40000000f00 */
[----:B------:R-:W5:Y:S01]  /*16580*/  LDL.LU.64 R26, [R1+0x30c0] ;  /* 0x0030c000011a7983 */ /* 0x000f620000300a00 */
[----:B-1----:R-:W-:Y:S01]  /*16590*/  IMAD.MOV.U32 R23, RZ, RZ, R24 ;  /* 0x000000ffff177224 */ /* 0x002fe200078e0018 */
[----:B------:R-:W-:Y:S02]  /*165a0*/  MOV R22, R25 ;  /* 0x0000001900167202 */ /* 0x000fe40000000f00 */
[----:B------:R-:W5:Y:S01]  /*165b0*/  LDL.LU.64 R24, [R1+0x30b8] ;  /* 0x0030b80001187983 */ /* 0x000f620000300a00 */
[----:B------:R-:W-:Y:S01]  /*165c0*/  MOV R19, R28 ;  /* 0x0000001c00137202 */ /* 0x000fe20000000f00 */
[----:B-----5:R-:W-:Y:S02]  /*165d0*/  HMMA.16816.F32 R24, R24, R8, R12 ;  /* 0x000000081818723c */ /* 0x020fe4000000180c */
[----:B------:R-:W2:Y:S04]  /*165e0*/  LDL.LU.64 R14, [R1+0x30b0] ;  /* 0x0030b000010e7983 */ /* 0x000ea80000300a00 */
[----:B------:R-:W2:Y:S11]  /*165f0*/  LDL.LU.64 R12, [R1+0x30a8] ;  /* 0x0030a800010c7983 */ /* 0x000eb60000300a00 */
[----:B------:R-:W-:Y:S06]  /*16600*/  @!UPT UIADD3 URZ, URZ, URZ, URZ ;  /* 0x0000003f3f3ff290 */ /* 0x000fec000fffe03f */
[----:B------:R0:W-:Y:S01]  /*16610*/  STL [R1+0xb0], R24 ;  /* 0x0000b01801007387 */ /* 0x0001e20000100800 */
[----:B------:R-:W-:Y:S01]  /*16620*/  IMAD.MOV.U32 R2, RZ, RZ, R25 ;  /* 0x000000ffff027224 */ /* 0x000fe200078e0019 */
[----:B------:R-:W-:Y:S02]  /*16630*/  MOV R28, R27 ;  /* 0x0000001b001c7202 */ /* 0x000fe40000000f00 */
[----:B------:R1:W-:Y:S01]  /*16640*/  STL [R1+0xb8], R26 ;  /* 0x0000b81a01007387 */ /* 0x0003e20000100800 */
[----:B------:R-:W-:Y:S02]  /*16650*/  MOV R25, R22 ;  /* 0x0000001600197202 */ /* 0x000fe40000000f00 */
[----:B------:R-:W-:Y:S01]  /*16660*/  MOV R27, R20 ;  /* 0x00000014001b7202 */ /* 0x000fe20000000f00 */
[----:B0-----:R-:W-:Y:S02]  /*16670*/  IMAD.MOV.U32 R24, RZ, RZ, R23 ;  /* 0x000000ffff187224 */ /* 0x001fe400078e0017 */
[----:B-1----:R-:W-:-:S02]  /*16680*/  IMAD.MOV.U32 R26, RZ, RZ, R21 ;  /* 0x000000ffff1a7224 */ /* 0x002fc400078e0015 */
[----:B------:R-:W0:Y:S04]  /*16690*/  LDSM.16.MT88.4 R20, [R3+0x7080] ;  /* 0x007080000314783b */ /* 0x000e280000004200 */
[----:B------:R-:W-:Y:S04]  /*166a0*/  STL.64 [R1+0x3068], R26 ;  /* 0x0030681a01007387 */ /* 0x000fe80000100a00 */
[----:B------:R1:W-:Y:S04]  /*166b0*/  STL.64 [R1+0x3060], R24 ;  /* 0x0030601801007387 */ /* 0x0003e80000100a00 */
[----:B-1----:R-:W4:Y:S04]  /*166c0*/  LDL.LU R24, [R1+0x30] ;  /* 0x0000300001187983 */ /* 0x002f280000300800 */
[----:B------:R-:W4:Y:S04]  /*166d0*/  LDL.LU R25, [R1+0x34] ;  /* 0x0000340001197983 */ /* 0x000f280000300800 */
[----:B------:R-:W4:Y:S04]  /*166e0*/  LDL.LU R26, [R1+0x38] ;  /* 0x00003800011a7983 */ /* 0x000f280000300800 */
[----:B------:R-:W4:Y:S04]  /*166f0*/  LDL.LU R27, [R1+0x3c] ;  /* 0x00003c00011b7983 */ /* 0x000f280000300800 */
[----:B0-----:R-:W-:Y:S04]  /*16700*/  STL.64 [R1+0x3058], R22 ;  /* 0x0030581601007387 */ /* 0x001fe80000100a00 */
[----:B------:R0:W-:Y:S02]  /*16710*/  STL.64 [R1+0x3050], R20 ;  /* 0x0030501401007387 */ /* 0x0001e40000100a00 */
[----:B0-----:R-:W-:-:S02]  /*16720*/  IMAD.MOV.U32 R20, RZ, RZ, R29 ;  /* 0x000000ffff147224 */ /* 0x001fc400078e001d */
[----:B------:R-:W5:Y:S04]  /*16730*/  LDL.LU R29, [R1+0x30a0] ;  /* 0x0030a000011d7983 */ /* 0x000f680000300800 */
[----:B------:R-:W3:Y:S04]  /*16740*/  LDL.LU R21, [R1+0x24] ;  /* 0x0000240001157983 */ /* 0x000ee80000300800 */
[----:B------:R-:W3:Y:S04]  /*16750*/  LDL.LU R22, [R1+0x28] ;  /* 0x0000280001167983 */ /* 0x000ee80000300800 */
[----:B------:R-:W3:Y:S01]  /*16760*/  LDL.LU R23, [R1+0x2c] ;  /* 0x00002c0001177983 */ /* 0x000ee20000300800 */
[-C--:B--2---:R-:W-:Y:S03]  /*16770*/  HMMA.16816.F32 R12, R12, R8.reuse, R4 ;  /* 0x000000080c0c723c */ /* 0x084fe60000001804 */
[----:B------:R-:W3:Y:S04]  /*16780*/  LDL.LU.64 R6, [R1+0x3098] ;  /* 0x0030980001067983 */ /* 0x000ee80000300a00 */
[----:B------:R-:W3:Y:S11]  /*16790*/  LDL.LU.64 R4, [R1+0x3090] ;  /* 0x0030900001047983 */ /* 0x000ef60000300a00 */
[----:B------:R-:W-:Y:S05]  /*167a0*/  @!UPT UIADD3 URZ, URZ, URZ, URZ ;  /* 0x0000003f3f3ff290 */ /* 0x000fea000fffe03f */
[----:B------:R-:W-:Y:S04]  /*167b0*/  STL.64 [R1+0x90], R12 ;  /* 0x0000900c01007387 */ /* 0x000fe80000100a00 */
[----:B------:R-:W-:Y:S04]  /*167c0*/  STL.64 [R1+0x98], R14 ;  /* 0x0000980e01007387 */ /* 0x000fe80000100a00 */
[----:B-----5:R-:W0:Y:S04]  /*167d0*/  LDSM.16.MT88.4 R12, [R29+0x7000] ;  /* 0x007000001d0c783b */ /* 0x020e280000004200 */
[----:B0-----:R-:W-:Y:S04]  /*167e0*/  STL.64 [R1+0x3040], R14 ;  /* 0x0030400e01007387 */ /* 0x001fe80000100a00 */
[----:B------:R0:W-:Y:S04]  /*167f0*/  STL.64 [R1+0x3038], R12 ;  /* 0x0030380c01007387 */ /* 0x0001e80000100a00 */
[----:B0-----:R-:W2:Y:S04]  /*16800*/  LDL.LU R12, [R1+0x10] ;  /* 0x00001000010c7983 */ /* 0x001ea80000300800 */
        /* <DEDUP_REMOVED lines=9> */
[----:B------:R-:W0:Y:S04]  /*168a0*/  LDSM.16.MT88.4 R4, [R29+0x7080] ;  /* 0x007080001d04783b */ /* 0x000e280000004200 */
[----:B0-----:R-:W-:Y:S04]  /*168b0*/  STL.64 [R1+0x3030], R6 ;  /* 0x0030300601007387 */ /* 0x001fe80000100a00 */
[----:B------:R0:W-:Y:S02]  /*168c0*/  STL.64 [R1+0x3028], R4 ;  /* 0x0030280401007387 */ /* 0x0001e40000100a00 */
[----:B0-----:R-:W-:-:S02]  /*168d0*/  MOV R4, R0 ;  /* 0x0000000000047202 */ /* 0x001fc40000000f00 */
[----:B------:R-:W3:Y:S01]  /*168e0*/  LDL.LU R0, [R1+0x3078] ;  /* 0x0030780001007983 */ /* 0x000ee20000300800 */
[----:B------:R-:W-:Y:S01]  /*168f0*/  IMAD.MOV.U32 R6, RZ, RZ, R10 ;  /* 0x000000ffff067224 */ /* 0x000fe200078e000a */
[----:B------:R-:W-:Y:S02]  /*16900*/  MOV R7, R11 ;  /* 0x0000000b00077202 */ /* 0x000fe40000000f00 */
[----:B------:R-:W5:Y:S04]  /*16910*/  LDL.LU R5, [R1+0x54] ;  /* 0x0000540001057983 */ /* 0x000f680000300800 */
[----:B------:R-:W2:Y:S04]  /*16920*/  LDL.LU R10, [R1+0x3074] ;  /* 0x00307400010a7983 */ /* 0x000ea80000300800 */
[----:B------:R-:W2:Y:S01]  /*16930*/  LDL.LU R11, [R1+0x3070] ;  /* 0x00307000010b7983 */ /* 0x000ea20000300800 */
[----:B----4-:R-:W-:Y:S03]  /*16940*/  HMMA.16816.F32 R16, R16, R8, R24 ;  /* 0x000000081010723c */ /* 0x010fe60000001818 */
        /* <DEDUP_REMOVED lines=9> */
[----:B------:R-:W3:Y:S04]  /*169e0*/  LDL.LU R17, [R1+0x44] ;  /* 0x0000440001117983 */ /* 0x000ee80000300800 */
[----:B------:R-:W3:Y:S04]  /*169f0*/  LDL.LU R18, [R1+0x48] ;  /* 0x0000480001127983 */ /* 0x000ee80000300800 */
[----:B------:R-:W3:Y:S01]  /*16a00*/  LDL.LU R19, [R1+0x4c] ;  /* 0x00004c0001137983 */ /* 0x000ee20000300800 */
[----:B--2---:R-:W-:Y:S03]  /*16a10*/  HMMA.16816.F32 R24, R24, R10, R20 ;  /* 0x0000000a1818723c */ /* 0x004fe60000001814 */
[----:B------:R-:W2:Y:S04]  /*16a20*/  LDL.LU.64 R22, [R1+0x3058] ;  /* 0x0030580001167983 */ /* 0x000ea80000300a00 */
[----:B------:R-:W2:Y:S11]  /*16a30*/  LDL.LU.64 R20, [R1+0x3050] ;  /* 0x0030500001147983 */ /* 0x000eb60000300a00 */
[----:B------:R-:W-:Y:S05]  /*16a40*/  @!UPT UIADD3 URZ, URZ, URZ, URZ ;  /* 0x0000003f3f3ff290 */ /* 0x000fea000fffe03f */
[----:B------:R-:W-:Y:S04]  /*16a50*/  STL.64 [R1+0x70], R24 ;  /* 0x0000701801007387 */ /* 0x000fe80000100a00 */
[----:B------:R-:W-:Y:S04]  /*16a60*/  STL.64 [R1+0x78], R26 ;  /* 0x0000781a01007387 */ /* 0x000fe80000100a00 */
[----:B------:R-:W0:Y:S04]  /*16a70*/  LDSM.16.MT88.4 R24, [R0+0x7080] ;  /* 0x007080000018783b */ /* 0x000e280000004200 */
[----:B0-----:R0:W-:Y:S04]  /*16a80*/  STL.64 [R1+0x3010], R26 ;  /* 0x0030101a01007387 */ /* 0x0011e80000100a00 */
[----:B------:R1:W-:Y:S01]  /*16a90*/  STL.64 [R1+0x3008], R24 ;  /* 0x0030081801007387 */ /* 0x0003e20000100a00 */
[----:B0-----:R-:W-:-:S03]  /*16aa0*/  MOV R27, R28 ;  /* 0x0000001c001b7202 */ /* 0x001fc60000000f00 */
[----:B-1----:R-:W4:Y:S01]  /*16ab0*/  LDL.LU R24, [R1+0xb0] ;  /* 0x0000b00001187983 */ /* 0x002f220000300800 */
[----:B------:R-:W-:-:S03]  /*16ac0*/  IMAD.MOV.U32 R25, RZ, RZ, R2 ;  /* 0x000000ffff197224 */ /* 0x000fc600078e0002 */
[----:B------:R-:W3:Y:S04]  /*16ad0*/  LDL.LU R2, [R1+0x304c] ;  /* 0x00304c0001027983 */ /* 0x000ee80000300800 */
[----:B------:R-:W4:Y:S04]  /*16ae0*/  LDL.LU R26, [R1+0xb8] ;  /* 0x0000b800011a7983 */ /* 0x000f280000300800 */
[----:B------:R-:W4:Y:S04]  /*16af0*/  LDL.LU R28, [R1+0x3048] ;  /* 0x00304800011c7983 */ /* 0x000f280000300800 */
[----:B------:R-:W-:Y:S01]  /*16b00*/  STL [R1+0x3004], R0 ;  /* 0x0030040001007387 */ /* 0x000fe20000100800 */
[-C--:B--2---:R-:W-:Y:S03]  /*16b10*/  HMMA.16816.F32 R20, R20, R10.reuse, R12 ;  /* 0x0000000a1414723c */ /* 0x084fe6000000180c */
[----:B------:R-:W5:Y:S04]  /*16b20*/  LDL.LU.64 R14, [R1+0x3040] ;  /* 0x00304000010e7983 */ /* 0x000f680000300a00 */
[----:B------:R-:W5:Y:S11]  /*16b30*/  LDL.LU.64 R12, [R1+0x3038] ;  /* 0x00303800010c7983 */ /* 0x000f760000300a00 */
[----:B------:R-:W-:Y:S05]  /*16b40*/  @!UPT UIADD3 URZ, URZ, URZ, URZ ;  /* 0x0000003f3f3ff290 */ /* 0x000fea000fffe03f */
[----:B------:R-:W-:Y:S04]  /*16b50*/  STL.64 [R1+0x20], R20 ;  /* 0x0000201401007387 */ /* 0x000fe80000100a00 */
[----:B------:R-:W-:Y:S04]  /*16b60*/  STL.64 [R1+0x28], R22 ;  /* 0x0000281601007387 */ /* 0x000fe80000100a00 */
[----:B---3--:R-:W-:Y:S01]  /*16b70*/  LDSM.16.MT88.4 R20, [R2+0x7000] ;  /* 0x007000000214783b */ /* 0x008fe20000004200 */
[-C--:B-----5:R-:W-:Y:S03]  /*16b80*/  HMMA.16816.F32 R12, R12, R10.reuse, R4 ;  /* 0x0000000a0c0c723c */ /* 0x0a0fe60000001804 */
[----:B------:R-:W2:Y:S04]  /*16b90*/  LDL.LU.64 R6, [R1+0x3030] ;  /* 0x0030300001067983 */ /* 0x000ea80000300a00 */
[----:B------:R-:W2:Y:S11]  /*16ba0*/  LDL.LU.64 R4, [R1+0x3028] ;  /* 0x0030280001047983 */ /* 0x000eb60000300a00 */
[----:B------:R-:W-:Y:S05]  /*16bb0*/  @!UPT UIADD3 URZ, URZ, URZ, URZ ;  /* 0x0000003f3f3ff290 */ /* 0x000fea000fffe03f */
[----:B------:R-:W-:Y:S04]  /*16bc0*/  STL.64 [R1+0x30], R12 ;  /* 0x0000300c01007387 */ /* 0x000fe80000100a00 */
[----:B------:R-:W-:Y:S04]  /*16bd0*/  STL.64 [R1+0x38], R14 ;  /* 0x0000380e01007387 */ /* 0x000fe80000100a00 */
[----:B------:R-:W-:Y:S04]  /*16be0*/  STL [R1+0x2fe8], R2 ;  /* 0x002fe80201007387 */ /* 0x000fe80000100800 */
[----:B------:R-:W-:Y:S01]  /*16bf0*/  LDSM.16.MT88.4 R12, [R2+0x7080] ;  /* 0x00708000020c783b */ /* 0x000fe20000004200 */
[----:B--2---:R-:W-:Y:S03]  /*16c00*/  HMMA.16816.F32 R4, R4, R10, R16 ;  /* 0x0000000a0404723c */ /* 0x004fe60000001810 */
[----:B------:R-:W2:Y:S04]  /*16c10*/  LDL.LU.64 R18, [R1+0x3020] ;  /* 0x0030200001127983 */ /* 0x000ea80000300a00 */
[----:B------:R-:W2:Y:S11]  /*16c20*/  LDL.LU.64 R16, [R1+0x3018] ;  /* 0x0030180001107983 */ /* 0x000eb60000300a00 */
[----:B------:R-:W-:Y:S05]  /*16c30*/  @!UPT UIADD3 URZ, URZ, URZ, URZ ;  /* 0x0000003f3f3ff290 */ /* 0x000fea000fffe03f */
[----:B------:R-:W-:Y:S04]  /*16c40*/  STL.64 [R1+0x60], R4 ;  /* 0x0000600401007387 */ /* 0x000fe80000100a00 */
[----:B------:R-:W-:Y:S04]  /*16c50*/  STL.64 [R1+0x68], R6 ;  /* 0x0000680601007387 */ /* 0x000fe80000100a00 */
[----:B------:R-:W0:Y:S04]  /*16c60*/  LDSM.16.MT88.4 R4, [R3+0x8000] ;  /* 0x008000000304783b */ /* 0x000e280000004200 */
[----:B0-----:R-:W-:Y:S01]  /*16c70*/  STL [R1+0x14], R5 ;  /* 0x0000140501007387 */ /* 0x001fe20000100800 */
[----:B------:R-:W-:-:S03]  /*16c80*/  IMAD.MOV.U32 R0, RZ, RZ, R4 ;  /* 0x000000ffff007224 */ /* 0x000fc600078e0004 */
[----:B------:R-:W-:Y:S04]  /*16c90*/  STL.64 [R1+0x18], R6 ;  /* 0x0000180601007387 */ /* 0x000fe80000100a00 */
[----:B----4-:R-:W0:Y:S04]  /*16ca0*/  LDSM.16.M88.4 R4, [R28+0x20100] ;  /* 0x020100001c04783b */ /* 0x010e280000000200 */
[----:B0-----:R-:W-:Y:S04]  /*16cb0*/  STL [R1+0x3000], R5 ;  /* 0x0030000501007387 */ /* 0x001fe80000100800 */
[----:B------:R-:W-:Y:S04]  /*16cc0*/  STL [R1+0x2f7c], R6 ;  /* 0x002f7c0601007387 */ /* 0x000fe80000100800 */
[----:B------:R-:W-:Y:S04]  /*16cd0*/  STL [R1+0x2f78], R7 ;  /* 0x002f780701007387 */ /* 0x000fe80000100800 */
[----:B------:R-:W-:Y:S01]  /*16ce0*/  STL [R1+0x2e40], R28 ;  /* 0x002e401c01007387 */ /* 0x000fe20000100800 */
[----:B--2---:R-:W-:Y:S03]  /*16cf0*/  HMMA.16816.F32 R16, R16, R10, R24 ;  /* 0x0000000a1010723c */ /* 0x004fe60000001818 */
[----:B------:R-:W0:Y:S11]  /*16d00*/  LDSM.16.MT88.4 R24, [R3+0x8080] ;  /* 0x008080000318783b */ /* 0x000e360000004200 */
[----:B------:R-:W-:Y:S09]  /*16d10*/  @!UPT UIADD3 URZ, URZ, URZ, URZ ;  /* 0x0000003f3f3ff290 */ /* 0x000ff2000fffe03f */
[----:B------:R1:W-:Y:S01]  /*16d20*/  STL [R1+0xb4], R17 ;  /* 0x0000b41101007387 */ /* 0x0003e20000100800 */
[----:B------:R-:W-:-:S03]  /*16d30*/  MOV R2, R16 ;  /* 0x0000001000027202 */ /* 0x000fc60000000f00 */
[----:B------:R2:W-:Y:S04]  /*16d40*/  STL.64 [R1+0xb8], R18 ;  /* 0x0000b81201007387 */ /* 0x0005e80000100a00 */
[----:B------:R-:W3:Y:S04]  /*16d50*/  LDL.LU R16, [R1+0x90] ;  /* 0x0000900001107983 */ /* 0x000ee80000300800 */
[----:B-1----:R-:W3:Y:S04]  /*16d60*/  LDL.LU R17, [R1+0x94] ;  /* 0x0000940001117983 */ /* 0x002ee80000300800 */
[----:B--2---:R-:W3:Y:S01]  /*16d70*/  LDL.LU R18, [R1+0x98] ;  /* 0x0000980001127983 */ /* 0x004ee20000300800 */
[----:B0-----:R-:W-:Y:S01]  /*16d80*/  IMAD.MOV.U32 R5, RZ, RZ, R26 ;  /* 0x000000ffff057224 */ /* 0x001fe200078e001a */
[----:B------:R-:W-:-:S02]  /*16d90*/  MOV R28, R27 ;  /* 0x0000001b001c7202 */ /* 0x000fc40000000f00 */
[----:B------:R-:W3:Y:S01]  /*16da0*/  LDL.LU R19, [R1+0x9c] ;  /* 0x00009c0001137983 */ /* 0x000ee20000300800 */
[----:B------:R-:W-:Y:S01]  /*16db0*/  IMAD.MOV.U32 R8, RZ, RZ, R24 ;  /* 0x000000ffff087224 */ /* 0x000fe200078e0018 */
[----:B------:R-:W-:Y:S02]  /*16dc0*/  MOV R9, R25 ;  /* 0x0000001900097202 */ /* 0x000fe40000000f00 */
[----:B------:R-:W3:Y:S04]  /*16dd0*/  LDL.LU.64 R26, [R1+0x3010] ;  /* 0x00301000011a7983 */ /* 0x000ee80000300a00 */
[----:B------:R-:W3:Y:S02]  /*16de0*/  LDL.LU.64 R24, [R1+0x3008] ;  /* 0x0030080001187983 */ /* 0x000ee40000300a00 */
[-C--:B---3--:R-:W-:Y:S11]  /*16df0*/  HMMA.16816.F32 R16, R24, R10.reuse, R16 ;  /* 0x0000000a1810723c */ /* 0x088ff60000001810 */
[----:B------:R-:W-:Y:S11]  /*16e00*/  @!UPT UIADD3 URZ, URZ, URZ, URZ ;  /* 0x0000003f3f3ff290 */ /* 0x000ff6000fffe03f */
[----:B------:R-:W-:Y:S01]  /*16e10*/  @!UPT UIADD3 URZ, URZ, URZ, URZ ;  /* 0x0000003f3f3ff290 */ /* 0x000fe2000fffe03f */
[----:B------:R-:W-:Y:S01]  /*16e20*/  STL.64 [R1+0x90], R16 ;  /* 0x0000901001007387 */ /* 0x000fe20000100a00 */
[----:B------:R-:W-:Y:S01]  /*16e30*/  IMAD.MOV.U32 R7, RZ, RZ, R18 ;  /* 0x000000ffff077224 */ /* 0x000fe200078e0012 */
[----:B------:R-:W-:Y:S02]  /*16e40*/  MOV R6, R19 ;  /* 0x0000001300067202 */ /* 0x000fe40000000f00 */
[----:B------:R-:W0:Y:S04]  /*16e50*/  LDSM.16.MT88.4 R16, [R29+0x8000] ;  /* 0x008000001d10783b */ /* 0x000e280000004200 */
[----:B------:R-:W2:Y:S04]  /*16e60*/  LDL.LU R24, [R1+0x80] ;  /* 0x0000800001187983 */ /* 0x000ea80000300800 */
        /* <DEDUP_REMOVED lines=8> */
[----:B------:R-:W3:Y:S02]  /*16ef0*/  LDL.LU R19, [R1+0xac] ;  /* 0x0000ac0001137983 */ /* 0x000ee40000300800 */
[-C--:B---3--:R-:W-:Y:S02]  /*16f00*/  HMMA.16816.F32 R20, R20, R10.reuse, R16 ;  /* 0x0000000a1414723c */ /* 0x088fe40000001810 */
[----:B------:R-:W3:Y:S11]  /*16f10*/  LDL.LU R16, [R1+0x20] ;  /* 0x0000200001107983 */ /* 0x000ef60000300800 */
[----:B------:R-:W-:Y:S10]  /*16f20*/  @!UPT UIADD3 URZ, URZ, URZ, URZ ;  /* 0x0000003f3f3ff290 */ /* 0x000ff4000fffe03f */
[----:B------:R-:W-:Y:S04]  /*16f30*/  STL.64 [R1+0xa0], R20 ;  /* 0x0000a01401007387 */ /* 0x000fe80000100a00 */
[----:B------:R-:W-:Y:S04]  /*16f40*/  STL.64 [R1+0xa8], R22 ;  /* 0x0000a81601007387 */ /* 0x000fe80000100a00 */
[----:B------:R-:W3:Y:S04]  /*16f50*/  LDL.LU R17, [R1+0x24] ;  /* 0x0000240001117983 */ /* 0x000ee80000300800 */
[----:B------:R-:W4:Y:S04]  /*16f60*/  LDL.LU R18, [R1+0x28] ;  /* 0x0000280001127983 */ /* 0x000f280000300800 */
[----:B------:R-:W4:Y:S04]  /*16f70*/  LDL.LU R19, [R1+0x2c] ;  /* 0x00002c0001137983 */ /* 0x000f280000300800 */
[----:B------:R-:W0:Y:S01]  /*16f80*/  LDSM.16.MT88.4 R20, [R29+0x8080] ;  /* 0x008080001d14783b */ /* 0x000e220000004200 */
[----:B--2---:R-:W-:Y:S07]  /*16f90*/  HMMA.16816.F32 R24, R12, R10, R24 ;  /* 0x0000000a0c18723c */ /* 0x004fee0000001818 */
[----:B------:R-:W-:Y:S01]  /*16fa0*/  IMAD.MOV.U32 R12, RZ, RZ, R0 ;  /* 0x000000ffff0c7224 */ /* 0x000fe200078e0000 */
[----:B------:R-:W-:Y:S01]  /*16fb0*/  MOV R10, R5 ;  /* 0x00000005000a7202 */ /* 0x000fe20000000f00 */
[----:B----4-:R-:W-:Y:S04]  /*16fc0*/  STL.64 [R1+0x2ff8], R18 ;  /* 0x002ff81201007387 */ /* 0x010fe80000100a00 */
[----:B---3--:R1:W-:Y:S04]  /*16fd0*/  STL.64 [R1+0x2ff0], R16 ;  /* 0x002ff01001007387 */ /* 0x0083e80000100a00 */
[----:B-1----:R-:W2:Y:S04]  /*16fe0*/  LDL.LU R16, [R1+0x70] ;  /* 0x0000700001107983 */ /* 0x002ea80000300800 */
        /* <DEDUP_REMOVED lines=8> */
[----:B------:R-:W3:Y:S04]  /*17070*/  LDL.LU R23, [R1+0x3c] ;  /* 0x00003c0001177983 */ /* 0x000ee80000300800 */
[----:B------:R-:W-:Y:S04]  /*17080*/  STL [R1+0x2fa0], R29 ;  /* 0x002fa01d01007387 */ /* 0x000fe80000100800 */
[----:B------:R-:W4:Y:S04]  /*17090*/  LDL.LU R0, [R1+0x3004] ;  /* 0x0030040001007983 */ /* 0x000f280000300800 */
[----:B------:R-:W-:Y:S04]  /*170a0*/  STL.64 [R1+0x50], R24 ;  /* 0x0000501801007387 */ /* 0x000fe80000100a00 */
[----:B------:R-:W-:Y:S04]  /*170b0*/  STL.64 [R1+0x58], R26 ;  /* 0x0000581a01007387 */ /* 0x000fe80000100a00 */
[----:B------:R-:W2:Y:S04]  /*170c0*/  LDL.LU R13, [R1+0x14] ;  /* 0x00001400010d7983 */ /* 0x000ea80000300800 */
[----:B------:R-:W2:Y:S04]  /*170d0*/  LDL.LU R14, [R1+0x18] ;  /* 0x00001800010e7983 */ /* 0x000ea80000300800 */
[----:B------:R-:W2:Y:S04]  /*170e0*/  LDL.LU R15, [R1+0x1c] ;  /* 0x00001c00010f7983 */ /* 0x000ea80000300800 */
[----:B------:R-:W2:Y:S01]  /*170f0*/  LDL.LU R5, [R1+0x3000] ;  /* 0x0030000001057983 */ /* 0x000ea20000300800 */
[----:B------:R-:W-:-:S03]  /*17100*/  IMAD.MOV.U32 R11, RZ, RZ, R28 ;  /* 0x000000ffff0b7224 */ /* 0x000fc600078e001c */
[----:B----4-:R-:W0:Y:S01]  /*17110*/  LDSM.16.MT88.4 R24, [R0+0x8000] ;  /* 0x008000000018783b */ /* 0x010e220000004200 */
[----:B--2---:R-:W-:Y:S03]  /*17120*/  HMMA.16816.F32 R12, R12, R4, R16 ;  /* 0x000000040c0c723c */ /* 0x004fe60000001810 */
[----:B0-----:R-:W-:Y:S04]  /*17130*/  STL.64 [R1+0x2fc0], R26 ;  /* 0x002fc01a01007387 */ /* 0x001fe80000100a00 */
[----:B------:R0:W-:Y:S04]  /*17140*/  STL.64 [R1+0x2fb8], R24 ;  /* 0x002fb81801007387 */ /* 0x0001e80000100a00 */
[----:B0-----:R-:W2:Y:S04]  /*17150*/  LDL.LU R24, [R1+0x60] ;  /* 0x0000600001187983 */ /* 0x001ea80000300800 */
[----:B------:R-:W2:Y:S04]  /*17160*/  LDL.LU R25, [R1+0x64] ;  /* 0x0000640001197983 */ /* 0x000ea80000300800 */
[----:B------:R-:W2:Y:S04]  /*17170*/  LDL.LU R26, [R1+0x68] ;  /* 0x00006800011a7983 */ /* 0x000ea80000300800 */
[----:B------:R-:W2:Y:S04]  /*17180*/  LDL.LU R27, [R1+0x6c] ;  /* 0x00006c00011b7983 */ /* 0x000ea80000300800 */
[----:B------:R-:W4:Y:S04]  /*17190*/  LDL.LU.64 R18, [R1+0x2ff8] ;  /* 0x002ff80001127983 */ /* 0x000f280000300a00 */
[----:B------:R-:W4:Y:S01]  /*171a0*/  LDL.LU.64 R16, [R1+0x2ff0] ;  /* 0x002ff00001107983 */ /* 0x000f220000300a00 */
[----:B------:R-:W-:Y:S01]  /*171b0*/  MOV R29, R12 ;  /* 0x0000000c001d7202 */ /* 0x000fe20000000f00 */
[----:B------:R-:W-:-:S02]  /*171c0*/  IMAD.MOV.U32 R28, RZ, RZ, R15 ;  /* 0x000000ffff1c7224 */ /* 0x000fc400078e000f */
[----:B------:R-:W-:Y:S04]  /*171d0*/  STL [R1+0x44], R13 ;  /* 0x0000440d01007387 */ /* 0x000fe80000100800 */
[----:B------:R-:W-:Y:S04]  /*171e0*/  STL [R1+0x48], R14 ;  /* 0x0000480e01007387 */ /* 0x000fe80000100800 */
[----:B------:R-:W0:Y:S04]  /*171f0*/  LDSM.16.MT88.4 R12, [R0+0x8080] ;  /* 0x00808000000c783b */ /* 0x000e280000004200 */
[----:B0-----:R-:W-:Y:S04]  /*17200*/  STL.64 [R1+0x2fb0], R14 ;  /* 0x002fb00e01007387 */ /* 0x001fe80000100a00 */
[----:B------:R0:W-:Y:S02]  /*17210*/  STL.64 [R1+0x2fa8], R12 ;  /* 0x002fa80c01007387 */ /* 0x0001e40000100a00 */
[----:B0-----:R-:W-:-:S02]  /*17220*/  MOV R12, R2 ;  /* 0x00000002000c7202 */ /* 0x001fc40000000f00 */
[----:B------:R-:W5:Y:S04]  /*17230*/  LDL.LU R2, [R1+0x2fe8] ;  /* 0x002fe80001027983 */ /* 0x000f680000300800 */
[----:B------:R-:W2:Y:S04]  /*17240*/  LDL.LU R13, [R1+0xb4] ;  /* 0x0000b400010d7983 */ /* 0x000ea80000300800 */
[----:B------:R-:W2:Y:S04]  /*17250*/  LDL.LU R14, [R1+0xb8] ;  /* 0x0000b800010e7983 */ /* 0x000ea80000300800 */
[----:B------:R-:W2:Y:S01]  /*17260*/  LDL.LU R15, [R1+0xbc] ;  /* 0x0000bc00010f7983 */ /* 0x000ea20000300800 */
[-C--:B----4-:R-:W-:Y:S03]  /*17270*/  HMMA.16816.F32 R8, R8, R4.reuse, R16 ;  /* 0x000000040808723c */ /* 0x090fe60000001810 */
        /* <DEDUP_REMOVED lines=8> */
[----:B0-----:R-:W4:Y:S04]  /*17300*/  LDL.LU R8, [R1+0x90] ;  /* 0x0000900001087983 */ /* 0x001f280000300800 */
[----:B------:R-:W4:Y:S01]  /*17310*/  LDL.LU R9, [R1+0x94] ;  /* 0x0000940001097983 */ /* 0x000f220000300800 */
[-C--:B---3--:R-:W-:Y:S03]  /*17320*/  HMMA.16816.F32 R16, R16, R4.reuse, R20 ;  /* 0x000000041010723c */ /* 0x088fe60000001814 */
        /* <DEDUP_REMOVED lines=11> */
[----:B0-----:R-:W3:Y:S04]  /*173e0*/  LDL.LU R16, [R1+0xa0] ;  /* 0x0000a00001107983 */ /* 0x001ee80000300800 */
[----:B------:R-:W3:Y:S04]  /*173f0*/  LDL.LU R17, [R1+0xa4] ;  /* 0x0000a40001117983 */ /* 0x000ee80000300800 */
[----:B------:R-:W3:Y:S04]  /*17400*/  LDL.LU R18, [R1+0xa8] ;  /* 0x0000a80001127983 */ /* 0x000ee80000300800 */
[----:B------:R-:W3:Y:S04]  /*17410*/  LDL.LU R19, [R1+0xac] ;  /* 0x0000ac0001137983 */ /* 0x000ee80000300800 */
        /* <DEDUP_REMOVED lines=13> */
[----:B------:R-:W4:Y:S04]  /*174f0*/  LDL.LU.64 R14, [R1+0x2fb0] ;  /* 0x002fb000010e7983 */ /* 0x000f280000300a00 */
[----:B------:R-:W4:Y:S11]  /*17500*/  LDL.LU.64 R12, [R1+0x2fa8] ;  /* 0x002fa800010c7983 */ /* 0x000f360000300a00 */
        /* <DEDUP_REMOVED lines=20> */
[----:B------:R-:W2:Y:S01]  /*17650*/  LDL.LU R22, [R1+0x48] ;  /* 0x0000480001167983 */ /* 0x000ea20000300800 */
[----:B----4-:R-:W-:Y:S03]  /*17660*/  HMMA.16816.F32 R12, R12, R4, R8 ;  /* 0x000000040c0c723c */ /* 0x010fe60000001808 */
[----:B------:R-:W3:Y:S04]  /*17670*/  LDL.LU.64 R10, [R1+0x2f98] ;  /* 0x002f9800010a7983 */ /* 0x000ee80000300a00 */
[----:B------:R-:W3:Y:S01]  /*17680*/  LDL.LU.64 R8, [R1+0x2f90] ;  /* 0x002f900001087983 */ /* 0x000ee20000300a00 */
        /* <DEDUP_REMOVED lines=8> */
[----:B0-----:R-:W4:Y:S04]  /*17710*/  LDL.LU R12, [R1+0x20] ;  /* 0x00002000010c7983 */ /* 0x001f280000300800 */
[----:B------:R-:W4:Y:S04]  /*17720*/  LDL.LU R13, [R1+0x24] ;  /* 0x00002400010d7983 */ /* 0x000f280000300800 */
[----:B------:R-:W4:Y:S04]  /*17730*/  LDL.LU R14, [R1+0x28] ;  /* 0x00002800010e7983 */ /* 0x000f280000300800 */
[----:B------:R-:W4:Y:S01]  /*17740*/  LDL.LU R15, [R1+0x2c] ;  /* 0x00002c00010f7983 */ /* 0x000f220000300800 */
[-C--:B---3--:R-:W-:Y:S03]  /*17750*/  HMMA.16816.F32 R8, R8, R4.reuse, R16 ;  /* 0x000000040808723c */ /* 0x088fe60000001810 */
        /* <DEDUP_REMOVED lines=8> */
[----:B0-----:R-:W-:Y:S01]  /*177e0*/  IMAD.MOV.U32 R8, RZ, RZ, R6 ;  /* 0x000000ffff087224 */ /* 0x001fe200078e0006 */
[----:B------:R-:W-:Y:S01]  /*177f0*/  MOV R9, R7 ;  /* 0x0000000700097202 */ /* 0x000fe20000000f00 */
[----:B------:R-:W3:Y:S04]  /*17800*/  LDL.LU R6, [R1+0x2f7c] ;  /* 0x002f7c0001067983 */ /* 0x000ee80000300800 */
[----:B------:R-:W3:Y:S04]  /*17810*/  LDL.LU R7, [R1+0x2f78] ;  /* 0x002f780001077983 */ /* 0x000ee80000300800 */
[----:B------:R-:W5:Y:S04]  /*17820*/  LDL.LU R10, [R1+0x38] ;  /* 0x00003800010a7983 */ /* 0x000f680000300800 */
[----:B------:R-:W5:Y:S01]  /*17830*/  LDL.LU R11, [R1+0x3c] ;  /* 0x00003c00010b7983 */ /* 0x000f620000300800 */
[----:B--2---:R-:W-:Y:S03]  /*17840*/  HMMA.16816.F32 R16, R16, R4, R24 ;  /* 0x000000041010723c */ /* 0x004fe60000001818 */
[----:B------:R-:W3:Y:S04]  /*17850*/  LDL.LU.64 R26, [R1+0x2f70] ;  /* 0x002f7000011a7983 */ /* 0x000ee80000300a00 */
[----:B------:R-:W3:Y:S11]  /*17860*/  LDL.LU.64 R24, [R1+0x2f68] ;  /* 0x002f680001187983 */ /* 0x000ef60000300a00 */
[----:B------:R-:W-:Y:S05]  /*17870*/  @!UPT UIADD3 URZ, URZ, URZ, URZ ;  /* 0x0000003f3f3ff290 */ /* 0x000fea000fffe03f */
[----:B------:R-:W-:Y:S04]  /*17880*/  STL.64 [R1+0x80], R16 ;  /* 0x0000801001007387 */ /* 0x000fe80000100a00 */
[----:B------:R-:W-:Y:S04]  /*17890*/  STL.64 [R1+0x88], R18 ;  /* 0x0000881201007387 */ /* 0x000fe80000100a00 */
[----:B------:R-:W0:Y:S04]  /*178a0*/  S2R R4, SR_TID.X ;  /* 0x0000000000047919 */ /* 0x000e280000002100 */
[----:B------:R-:W-:Y:S01]  /*178b0*/  LDSM.16.MT88.4 R16, [R0+0x9000] ;  /* 0x009000000010783b */ /* 0x000fe20000004200 */
[----:B---3--:R-:W-:Y:S03]  /*178c0*/  HMMA.16816.F32 R24, R24, R6, R20 ;  /* 0x000000061818723c */ /* 0x008fe60000001814 */
[----:B------:R-:W4:Y:S04]  /*178d0*/  LDL.LU.64 R22, [R1+0x2f60] ;  /* 0x002f600001167983 */ /* 0x000f280000300a00 */
[----:B------:R-:W4:Y:S11]  /*178e0*/  LDL.LU.64 R20, [R1+0x2f58] ;  /* 0x002f580001147983 */ /* 0x000f360000300a00 */
[----:B------:R-:W-:Y:S05]  /*178f0*/  @!UPT UIADD3 URZ, URZ, URZ, URZ ;  /* 0x0000003f3f3ff290 */ /* 0x000fea000fffe03f */
[----:B------:R-:W-:Y:S04]  /*17900*/  STL.64 [R1+0x70], R24 ;  /* 0x0000701801007387 */ /* 0x000fe80000100a00 */
[----:B------:R-:W-:Y:S04]  /*17910*/  STL.64 [R1+0x78], R26 ;  /* 0x0000781a01007387 */ /* 0x000fe80000100a00 */
[----:B------:R-:W1:Y:S04]  /*17920*/  LDSM.16.MT88.4 R24, [R0+0x9080] ;  /* 0x009080000018783b */ /* 0x000e680000004200 */
[----:B-1----:R-:W-:Y:S04]  /*17930*/  STL.64 [R1+0x2f28], R26 ;  /* 0x002f281a01007387 */ /* 0x002fe80000100a00 */
[----:B------:R1:W-:Y:S04]  /*17940*/  STL.64 [R1+0x2f20], R24 ;  /* 0x002f201801007387 */ /* 0x0003e80000100a00 */
[----:B-1----:R-:W2:Y:S01]  /*17950*/  LDL.LU R24, [R1+0xb0] ;  /* 0x0000b00001187983 */ /* 0x002ea20000300800 */
[----:B------:R-:W-:-:S03]  /*17960*/  IMAD.MOV.U32 R25, RZ, RZ, R2 ;  /* 0x000000ffff197224 */ /* 0x000fc600078e0002 */
[----:B------:R-:W3:Y:S04]  /*17970*/  LDL.LU R2, [R1+0x2f50] ;  /* 0x002f500001027983 */ /* 0x000ee80000300800 */
[----:B------:R-:W2:Y:S04]  /*17980*/  LDL.LU R26, [R1+0xb8] ;  /* 0x0000b800011a7983 */ /* 0x000ea80000300800 */
[----:B------:R-:W2:Y:S04]  /*17990*/  LDL.LU R27, [R1+0xbc] ;  /* 0x0000bc00011b7983 */ /* 0x000ea80000300800 */
[----:B------:R1:W-:Y:S01]  /*179a0*/  STL [R1+0x2f08], R0 ;  /* 0x002f080001007387 */ /* 0x0003e20000100800 */
[-C--:B----4-:R-:W-:Y:S03]  /*179b0*/  HMMA.16816.F32 R20, R20, R6.reuse, R12 ;  /* 0x000000061414723c */ /* 0x090fe6000000180c */
[----:B------:R-:W5:Y:S04]  /*179c0*/  LDL.LU.64 R14, [R1+0x2f48] ;  /* 0x002f4800010e7983 */ /* 0x000f680000300a00 */
[----:B------:R-:W5:Y:S11]  /*179d0*/  LDL.LU.64 R12, [R1+0x2f40] ;  /* 0x002f4000010c7983 */ /* 0x000f760000300a00 */
[----:B------:R-:W-:Y:S05]  /*179e0*/  @!UPT UIADD3 URZ, URZ, URZ, URZ ;  /* 0x0000003f3f3ff290 */ /* 0x000fea000fffe03f */
[----:B------:R-:W-:Y:S04]  /*179f0*/  STL.64 [R1+0x50], R20 ;  /* 0x0000501401007387 */ /* 0x000fe80000100a00 */
[----:B------:R-:W-:Y:S01]  /*17a00*/  STL.64 [R1+0x58], R22 ;  /* 0x0000581601007387 */ /* 0x000fe20000100a00 */
[C---:B0-----:R-:W-:Y:S02]  /*17a10*/  LOP3.LUT R5, R4.reuse, 0xe0, RZ, 0xc0, !PT ;  /* 0x000000e004057812 */ /* 0x041fe400078ec0ff */
[C---:B-1----:R-:W-:Y:S01]  /*17a20*/  SHF.L.U32 R0, R4.reuse, 0x1, RZ ;  /* 0x0000000104007819 */ /* 0x042fe200000006ff */
[----:B-----5:R-:W-:Y:S01]  /*17a30*/  HMMA.16816.F32 R12, R12, R6, R8 ;  /* 0x000000060c0c723c */ /* 0x020fe20000001808 */
[----:B------:R-:W4:Y:S04]  /*17a40*/  LDL.LU.64 R10, [R1+0x2f38] ;  /* 0x002f3800010a7983 */ /* 0x000f280000300a00 */
[----:B------:R-:W4:Y:S04]  /*17a50*/  LDL.LU.64 R8, [R1+0x2f30] ;  /* 0x002f300001087983 */ /* 0x000f280000300a00 */
[----:B---3--:R-:W-:Y:S11]  /*17a60*/  LDSM.16.MT88.4 R20, [R2+0x9000] ;  /* 0x009000000214783b */ /* 0x008ff60000004200 */
[----:B------:R-:W-:Y:S03]  /*17a70*/  @!UPT UIADD3 URZ, URZ, URZ, URZ ;  /* 0x0000003f3f3ff290 */ /* 0x000fe6000fffe03f */
        /* <DEDUP_REMOVED lines=18> */
[----:B--2---:R-:W-:Y:S01]  /*17ba0*/  HMMA.16816.F32 R16, R16, R6, R24 ;  /* 0x000000061010723c */ /* 0x004fe20000001818 */
[----:B------:R-:W0:Y:S02]  /*17bb0*/  LDSM.16.MT88.4 R24, [R3+0xa080] ;  /* 0x00a080000318783b */ /* 0x000e240000004200 */
[----:B0-----:R-:W-:Y:S01]  /*17bc0*/  IMAD.MOV.U32 R2, RZ, RZ, R27 ;  /* 0x000000ffff027224 */ /* 0x001fe200078e001b */
[----:B------:R-:W-:-:S04]  /*17bd0*/  MOV R4, R24 ;  /* 0x0000001800047202 */ /* 0x000fc80000000f00 */
[----:B----4-:R-:W-:Y:S01]  /*17be0*/  HMMA.16816.F32 R8, R8, R6, R12 ;  /* 0x000000060808723c */ /* 0x010fe2000000180c */
        /* <DEDUP_REMOVED lines=16> */
[----:B------:R2:W-:Y:S01]  /*17cf0*/  STL.64 [R1+0xb0], R16 ;  /* 0x0000b01001007387 */ /* 0x0005e20000100a00 */
[----:B0-----:R-:W-:Y:S01]  /*17d00*/  MOV R9, R26 ;  /* 0x0000001a00097202 */ /* 0x001fe20000000f00 */
[----:B-1----:R-:W-:-:S02]  /*17d10*/  IMAD.MOV.U32 R11, RZ, RZ, R18 ;  /* 0x000000ffff0b7224 */ /* 0x002fc400078e0012 */
[----:B--2---:R-:W2:Y:S04]  /*17d20*/  LDL.LU R16, [R1+0x90] ;  /* 0x0000900001107983 */ /* 0x004ea80000300800 */
[----:B------:R-:W2:Y:S04]  /*17d30*/  LDL.LU R17, [R1+0x94] ;  /* 0x0000940001117983 */ /* 0x000ea80000300800 */
[----:B------:R-:W2:Y:S04]  /*17d40*/  LDL.LU R18, [R1+0x98] ;  /* 0x0000980001127983 */ /* 0x000ea80000300800 */
[----:B------:R-:W2:Y:S04]  /*17d50*/  LDL.LU.64 R26, [R1+0x2f28] ;  /* 0x002f2800011a7983 */ /* 0x000ea80000300a00 */
[----:B------:R-:W2:Y:S01]  /*17d60*/  LDL.LU.64 R24, [R1+0x2f20] ;  /* 0x002f200001187983 */ /* 0x000ea20000300a00 */
[----:B------:R-:W-:Y:S01]  /*17d70*/  MOV R10, R19 ;  /* 0x00000013000a7202 */ /* 0x000fe20000000f00 */
[----:B------:R-:W-:-:S07]  /*17d80*/  IMAD.MOV.U32 R19, RZ, RZ, R28 ;  /* 0x000000ffff137224 */ /* 0x000fce00078e001c */
[----:B--2---:R-:W-:Y:S11]  /*17d90*/  HMMA.16816.F32 R16, R24, R6, R16 ;  /* 0x000000061810723c */ /* 0x004ff60000001810 */
[----:B------:R-:W-:Y:S11]  /*17da0*/  @!UPT UIADD3 URZ, URZ, URZ, URZ ;  /* 0x0000003f3f3ff290 */ /* 0x000ff6000fffe03f */
[----:B------:R-:W-:Y:S01]  /*17db0*/  @!UPT UIADD3 URZ, URZ, URZ, URZ ;  /* 0x0000003f3f3ff290 */ /* 0x000fe2000fffe03f */
[----:B------:R-:W-:Y:S01]  /*17dc0*/  STL.64 [R1+0x90], R16 ;  /* 0x0000901001007387 */ /* 0x000fe20000100a00 */
[----:B------:R-:W-:-:S03]  /*17dd0*/  MOV R28, R19 ;  /* 0x00000013001c7202 */ /* 0x000fc60000000f00 */
[----:B------:R-:W-:Y:S04]  /*17de0*/  STL [R1+0x98], R18 ;  /* 0x0000981201007387 */ /* 0x000fe80000100800 */
        /* <DEDUP_REMOVED lines=22> */
[----:B------:R-:W-:Y:S04]  /*17f50*/  STL [R1+0x2eb8], R29 ;  /* 0x002eb81d01007387 */ /* 0x000fe80000100800 */
[----:B------:R-:W-:Y:S01]  /*17f60*/  LDSM.16.MT88.4 R20, [R29+0xa080] ;  /* 0x00a080001d14783b */ /* 0x000fe20000004200 */
[----:B--2---:R-:W-:Y:S03]  /*17f70*/  HMMA.16816.F32 R24, R12, R6, R24 ;  /* 0x000000060c18723c */ /* 0x004fe60000001818 */
[----:B------:R-:W3:Y:S04]  /*17f80*/  LDL.LU R12, [R1+0x10] ;  /* 0x00001000010c7983 */ /* 0x000ee80000300800 */
[----:B------:R-:W-:Y:S11]  /*17f90*/  IMAD.MOV.U32 R13, RZ, RZ, R0 ;  /* 0x000000ffff0d7224 */ /* 0x000ff600078e0000 */
[----:B------:R-:W-:Y:S05]  /*17fa0*/  @!UPT UIADD3 URZ, URZ, URZ, URZ ;  /* 0x0000003f3f3ff290 */ /* 0x000fea000fffe03f */
[----:B------:R-:W-:Y:S04]  /*17fb0*/  STL.64 [R1+0x30], R24 ;  /* 0x0000301801007387 */ /* 0x000fe80000100a00 */
[----:B------:R-:W-:Y:S04]  /*17fc0*/  STL.64 [R1+0x38], R26 ;  /* 0x0000381a01007387 */ /* 0x000fe80000100a00 */
[----:B------:R-:W2:Y:S01]  /*17fd0*/  LDL.LU R0, [R1+0x2f08] ;  /* 0x002f080001007983 */ /* 0x000ea20000300800 */
[----:B------:R-:W-:-:S03]  /*17fe0*/  MOV R6, R9 ;  /* 0x0000000900067202 */ /* 0x000fc60000000f00 */
[----:B------:R-:W3:Y:S04]  /*17ff0*/  LDL.LU R14, [R1+0x18] ;  /* 0x00001800010e7983 */ /* 0x000ee80000300800 */
[----:B------:R-:W3:Y:S04]  /*18000*/  LDL.LU R15, [R1+0x1c] ;  /* 0x00001c00010f7983 */ /* 0x000ee80000300800 */
[----:B------:R-:W3:Y:S01]  /*18010*/  LDL.LU R9, [R1+0x2f04] ;  /* 0x002f040001097983 */ /* 0x000ee20000300800 */
[----:B------:R-:W-:-:S03]  /*18020*/  IMAD.MOV.U32 R7, RZ, RZ, R2 ;  /* 0x000000ffff077224 */ /* 0x000fc600078e0002 */
[----:B------:R-:W4:Y:S04]  /*18030*/  LDL.LU R2, [R1+0x2f00] ;  /* 0x002f000001027983 */ /* 0x000f280000300800 */
        /* <DEDUP_REMOVED lines=10> */
[----:B------:R-:W-:-:S03]  /*180e0*/  MOV R29, R12 ;  /* 0x0000000c001d7202 */ /* 0x000fc60000000f00 */
[----:B------:R-:W-:Y:S04]  /*180f0*/  STL [R1+0x24], R13 ;  /* 0x0000240d01007387 */ /* 0x000fe80000100800 */
[----:B------:R-:W-:Y:S04]  /*18100*/  STL.64 [R1+0x28], R14 ;  /* 0x0000280e01007387 */ /* 0x000fe80000100a00 */
[----:B------:R-:W0:Y:S04]  /*18110*/  LDSM.16.MT88.4 R12, [R0+0xa080] ;  /* 0x00a08000000c783b */ /* 0x000e280000004200 */
[----:B0-----:R-:W-:Y:S04]  /*18120*/  STL.64 [R1+0x2ec8], R14 ;  /* 0x002ec80e01007387 */ /* 0x001fe80000100a00 */
[----:B------:R0:W-:Y:S04]  /*18130*/  STL.64 [R1+0x2ec0], R12 ;  /* 0x002ec00c01007387 */ /* 0x0001e80000100a00 */
[----:B0-----:R-:W5:Y:S04]  /*18140*/  LDL.LU R12, [R1+0xb0] ;  /* 0x0000b000010c7983 */ /* 0x001f680000300800 */
[----:B------:R-:W5:Y:S01]  /*18150*/  LDL.LU R13, [R1+0xb4] ;  /* 0x0000b400010d7983 */ /* 0x000f620000300800 */
        /* <DEDUP_REMOVED lines=16> */
[----:B------:R-:W0:Y:S07]  /*18260*/  LDSM.16.MT88.4 R24, [R3+0xb000] ;  /* 0x00b000000318783b */ /* 0x000e2e0000004200 */
[----:B---3--:R-:W-:Y:S11]  /*18270*/  HMMA.16816.F32 R16, R16, R8, R4 ;  /* 0x000000081010723c */ /* 0x008ff60000001804 */
[----:B------:R-:W-:Y:S11]  /*18280*/  @!UPT UIADD3 URZ, URZ, URZ, URZ ;  /* 0x0000003f3f3ff290 */ /* 0x000ff6000fffe03f */
[----:B------:R-:W-:Y:S01]  /*18290*/  @!UPT UIADD3 URZ, URZ, URZ, URZ ;  /* 0x0000003f3f3ff290 */ /* 0x000fe2000fffe03f */
[----:B------:R-:W-:Y:S01]  /*182a0*/  STL.64 [R1+0x58], R18 ;  /* 0x0000581201007387 */ /* 0x000fe20000100a00 */
[----:B------:R-:W-:Y:S01]  /*182b0*/  IMAD.MOV.U32 R10, RZ, RZ, R16 ;  /* 0x000000ffff0a7224 */ /* 0x000fe200078e0010 */
[----:B------:R-:W-:Y:S02]  /*182c0*/  MOV R11, R17 ;  /* 0x00000011000b7202 */ /* 0x000fe40000000f00 */
[----:B------:R-:W1:Y:S04]  /*182d0*/  LDSM.16.MT88.4 R16, [R2+0xa080] ;  /* 0x00a080000210783b */ /* 0x000e680000004200 */
[----:B------:R-:W2:Y:S04]  /*182e0*/  LDL.LU R4, [R1+0x90] ;  /* 0x0000900001047983 */ /* 0x000ea80000300800 */
[----:B------:R-:W2:Y:S04]  /*182f0*/  LDL.LU R5, [R1+0x94] ;  /* 0x0000940001057983 */ /* 0x000ea80000300800 */
[----:B------:R-:W2:Y:S01]  /*18300*/  LDL.LU R6, [R1+0x98] ;  /* 0x0000980001067983 */ /* 0x000ea20000300800 */
[----:B------:R-:W-:Y:S01]  /*18310*/  IMAD.MOV.U32 R7, RZ, RZ, R28 ;  /* 0x000000ffff077224 */ /* 0x000fe200078e001c */
[----:B------:R-:W-:Y:S01]  /*18320*/  MOV R28, R23 ;  /* 0x00000017001c7202 */ /* 0x000fe20000000f00 */
[----:B0-----:R-:W-:Y:S01]  /*18330*/  IMAD.MOV.U32 R23, RZ, RZ, R24 ;  /* 0x000000ffff177224 */ /* 0x001fe200078e0018 */
[----:B-1----:R-:W-:Y:S04]  /*18340*/  STL.64 [R1+0x2ea0], R18 ;  /* 0x002ea01201007387 */ /* 0x002fe80000100a00 */
[----:B------:R0:W-:Y:S04]  /*18350*/  STL.64 [R1+0x2e98], R16 ;  /* 0x002e981001007387 */ /* 0x0001e80000100a00 */
[----:B------:R-:W-:Y:S04]  /*18360*/  STL [R1+0x2e6c], R2 ;  /* 0x002e6c0201007387 */ /* 0x000fe80000100800 */
[----:B------:R1:W-:Y:S04]  /*18370*/  STL.64 [R1+0x40], R20 ;  /* 0x0000401401007387 */ /* 0x0003e80000100a00 */
[----:B------:R3:W-:Y:S04]  /*18380*/  STL [R1+0x48], R22 ;  /* 0x0000481601007387 */ /* 0x0007e80000100800 */
[----:B0-----:R-:W4:Y:S04]  /*18390*/  LDL.LU R16, [R1+0xa0] ;  /* 0x0000a00001107983 */ /* 0x001f280000300800 */
[----:B------:R-:W4:Y:S01]  /*183a0*/  LDL.LU R17, [R1+0xa4] ;  /* 0x0000a40001117983 */ /* 0x000f220000300800 */
[----:B-1----:R-:W-:Y:S01]  /*183b0*/  IMAD.MOV.U32 R21, RZ, RZ, R26 ;  /* 0x000000ffff157224 */ /* 0x002fe200078e001a */
[----:B------:R-:W-:-:S02]  /*183c0*/  MOV R20, R27 ;  /* 0x0000001b00147202 */ /* 0x000fc40000000f00 */
[----:B------:R-:W4:Y:S01]  /*183d0*/  LDL.LU R18, [R1+0xa8] ;  /* 0x0000a80001127983 */ /* 0x000f220000300800 */
[----:B---3--:R-:W-:-:S03]  /*183e0*/  MOV R22, R25 ;  /* 0x0000001900167202 */ /* 0x008fc60000000f00 */
[----:B------:R-:W4:Y:S04]  /*183f0*/  LDL.LU R19, [R1+0xac] ;  /* 0x0000ac0001137983 */ /* 0x000f280000300800 */
[----:B------:R0:W-:Y:S04]  /*18400*/  STL [R1+0x2e68], R28 ;  /* 0x002e681c01007387 */ /* 0x0001e80000100800 */
[----:B------:R-:W5:Y:S04]  /*18410*/  LDL.LU.64 R26, [R1+0x2ed8] ;  /* 0x002ed800011a7983 */ /* 0x000f680000300a00 */
[----:B------:R-:W5:Y:S02]  /*18420*/  LDL.LU.64 R24, [R1+0x2ed0] ;  /* 0x002ed00001187983 */ /* 0x000f640000300a00 */
[----:B-----5:R-:W-:Y:S02]  /*18430*/  HMMA.16816.F32 R24, R24, R8, R12 ;  /* 0x000000081818723c */ /* 0x020fe4000000180c */
[----:B------:R-:W2:Y:S04]  /*18440*/  LDL.LU.64 R14, [R1+0x2ec8] ;  /* 0x002ec800010e7983 */ /* 0x000ea80000300a00 */
[----:B------:R-:W2:Y:S11]  /*18450*/  LDL.LU.64 R12, [R1+0x2ec0] ;  /* 0x002ec000010c7983 */ /* 0x000eb60000300a00 */
[----:B------:R-:W-:Y:S06]  /*18460*/  @!UPT UIADD3 URZ, URZ, URZ, URZ ;  /* 0x0000003f3f3ff290 */ /* 0x000fec000fffe03f */
[----:B------:R1:W-:Y:S01]  /*18470*/  STL [R1+0xb0], R24 ;  /* 0x0000b01801007387 */ /* 0x0003e20000100800 */
[----:B------:R-:W-:Y:S01]  /*18480*/  IMAD.MOV.U32 R2, RZ, RZ, R25 ;  /* 0x000000ffff027224 */ /* 0x000fe200078e0019 */
[----:B0-----:R-:W-:Y:S02]  /*18490*/  MOV R28, R27 ;  /* 0x0000001b001c7202 */ /* 0x001fe40000000f00 */
[----:B------:R0:W-:Y:S01]  /*184a0*/  STL [R1+0xb8], R26 ;  /* 0x0000b81a01007387 */ /* 0x0001e20000100800 */
[----:B------:R-:W-:Y:S02]  /*184b0*/  MOV R25, R22 ;  /* 0x0000001600197202 */ /* 0x000fe40000000f00 */
[----:B------:R-:W-:Y:S01]  /*184c0*/  MOV R27, R20 ;  /* 0x00000014001b7202 */ /* 0x000fe20000000f00 */
[----:B-1----:R-:W-:Y:S02]  /*184d0*/  IMAD.MOV.U32 R24, RZ, RZ, R23 ;  /* 0x000000ffff187224 */ /* 0x002fe400078e0017 */
[----:B0-----:R-:W-:-:S02]  /*184e0*/  IMAD.MOV.U32 R26, RZ, RZ, R21 ;  /* 0x000000ffff1a7224 */ /* 0x001fc400078e0015 */
[----:B------:R-:W0:Y:S04]  /*184f0*/  LDSM.16.MT88.4 R20, [R3+0xb080] ;  /* 0x00b080000314783b */ /* 0x000e280000004200 */
[----:B------:R-:W-:Y:S04]  /*18500*/  STL.64 [R1+0x2e88], R26 ;  /* 0x002e881a01007387 */ /* 0x000fe80000100a00 */
[----:B------:R1:W-:Y:S04]  /*18510*/  STL.64 [R1+0x2e80], R24 ;  /* 0x002e801801007387 */ /* 0x0003e80000100a00 */
[----:B-1----:R-:W3:Y:S04]  /*18520*/  LDL.LU R24, [R1+0x30] ;  /* 0x0000300001187983 */ /* 0x002ee80000300800 */
[----:B------:R-:W3:Y:S04]  /*18530*/  LDL.LU R25, [R1+0x34] ;  /* 0x0000340001197983 */ /* 0x000ee80000300800 */
[----:B------:R-:W3:Y:S04]  /*18540*/  LDL.LU R26, [R1+0x38] ;  /* 0x00003800011a7983 */ /* 0x000ee80000300800 */
[----:B------:R-:W3:Y:S04]  /*18550*/  LDL.LU R27, [R1+0x3c] ;  /* 0x00003c00011b7983 */ /* 0x000ee80000300800 */
        /* <DEDUP_REMOVED lines=8> */
[----:B------:R-:W4:Y:S04]  /*185e0*/  LDL.LU.64 R6, [R1+0x2eb0] ;  /* 0x002eb00001067983 */ /* 0x000f280000300a00 */
[----:B------:R-:W4:Y:S11]  /*185f0*/  LDL.LU.64 R4, [R1+0x2ea8] ;  /* 0x002ea80001047983 */ /* 0x000f360000300a00 */
        /* <DEDUP_REMOVED lines=16> */
[----:B------:R-:W0:Y:S04]  /*18700*/  LDSM.16.MT88.4 R4, [R29+0xb080] ;  /* 0x00b080001d04783b */ /* 0x000e280000004200 */
[----:B0-----:R-:W-:Y:S04]  /*18710*/  STL.64 [R1+0x2e50], R6 ;  /* 0x002e500601007387 */ /* 0x001fe80000100a00 */
[----:B------:R0:W-:Y:S02]  /*18720*/  STL.64 [R1+0x2e48], R4 ;  /* 0x002e480401007387 */ /* 0x0001e40000100a00 */
[----:B0-----:R-:W-:Y:S01]  /*18730*/  MOV R4, R10 ;  /* 0x0000000a00047202 */ /* 0x001fe20000000f00 */
[----:B------:R-:W-:Y:S01]  /*18740*/  IMAD.MOV.U32 R5, RZ, RZ, R11 ;  /* 0x000000ffff057224 */ /* 0x000fe200078e000b */
[----:B------:R-:W4:Y:S04]  /*18750*/  LDL.LU R10, [R1+0x2e94] ;  /* 0x002e9400010a7983 */ /* 0x000f280000300800 */
[----:B------:R-:W4:Y:S04]  /*18760*/  LDL.LU R11, [R1+0x2e90] ;  /* 0x002e9000010b7983 */ /* 0x000f280000300800 */
[----:B------:R-:W5:Y:S04]  /*18770*/  LDL.LU R6, [R1+0x58] ;  /* 0x0000580001067983 */ /* 0x000f680000300800 */
[----:B------:R-:W5:Y:S01]  /*18780*/  LDL.LU R7, [R1+0x5c] ;  /* 0x00005c0001077983 */ /* 0x000f620000300800 */
[----:B---3--:R-:W-:Y:S03]  /*18790*/  HMMA.16816.F32 R16, R16, R8, R24 ;  /* 0x000000081010723c */ /* 0x008fe60000001818 */
[----:B------:R-:W4:Y:S04]  /*187a0*/  LDL.LU.64 R26, [R1+0x2e88] ;  /* 0x002e8800011a7983 */ /* 0x000f280000300a00 */
[----:B------:R-:W4:Y:S11]  /*187b0*/  LDL.LU.64 R24, [R1+0x2e80] ;  /* 0x002e800001187983 */ /* 0x000f360000300a00 */
[----:B------:R-:W-:Y:S05]  /*187c0*/  @!UPT UIADD3 URZ, URZ, URZ, URZ ;  /* 0x0000003f3f3ff290 */ /* 0x000fea000fffe03f */
[----:B------:R-:W-:Y:S04]  /*187d0*/  STL.64 [R1+0x80], R16 ;  /* 0x0000801001007387 */ /* 0x000fe80000100a00 */
[----:B------:R-:W-:Y:S04]  /*187e0*/  STL.64 [R1+0x88], R18 ;  /* 0x0000881201007387 */ /* 0x000fe80000100a00 */
[----:B------:R-:W-:Y:S01]  /*187f0*/  LDSM.16.MT88.4 R16, [R0+0xb000] ;  /* 0x00b000000010783b */ /* 0x000fe20000004200 */
[----:B----4-:R-:W-:Y:S03]  /*18800*/  HMMA.16816.F32 R24, R24, R10, R20 ;  /* 0x0000000a1818723c */ /* 0x010fe60000001814 */
        /* <DEDUP_REMOVED lines=8> */
[----:B0-----:R-:W-:-:S03]  /*18890*/  IMAD.MOV.U32 R27, RZ, RZ, R28 ;  /* 0x000000ffff1b7224 */ /* 0x001fc600078e001c */
[----:B-1----:R-:W3:Y:S01]  /*188a0*/  LDL.LU R24, [R1+0xb0] ;  /* 0x0000b00001187983 */ /* 0x002ee20000300800 */
[----:B------:R-:W-:-:S03]  /*188b0*/  MOV R25, R2 ;  /* 0x0000000200197202 */ /* 0x000fc60000000f00 */
[----:B------:R-:W4:Y:S04]  /*188c0*/  LDL.LU R2, [R1+0x2e6c] ;  /* 0x002e6c0001027983 */ /* 0x000f280000300800 */
[----:B------:R-:W3:Y:S04]  /*188d0*/  LDL.LU R26, [R1+0xb8] ;  /* 0x0000b800011a7983 */ /* 0x000ee80000300800 */
[----:B------:R-:W3:Y:S04]  /*188e0*/  LDL.LU R28, [R1+0x2e68] ;  /* 0x002e6800011c7983 */ /* 0x000ee80000300800 */
[----:B------:R-:W-:Y:S01]  /*188f0*/  STL [R1+0x2e18], R0 ;  /* 0x002e180001007387 */ /* 0x000fe20000100800 */
[-C--:B--2---:R-:W-:Y:S03]  /*18900*/  HMMA.16816.F32 R20, R20, R10.reuse, R12 ;  /* 0x0000000a1414723c */ /* 0x084fe6000000180c */
[----:B------:R-:W5:Y:S04]  /*18910*/  LDL.LU.64 R14, [R1+0x2e60] ;  /* 0x002e6000010e7983 */ /* 0x000f680000300a00 */
[----:B------:R-:W5:Y:S11]  /*18920*/  LDL.LU.64 R12, [R1+0x2e58] ;  /* 0x002e5800010c7983 */ /* 0x000f760000300a00 */
[----:B------:R-:W-:Y:S05]  /*18930*/  @!UPT UIADD3 URZ, URZ, URZ, URZ ;  /* 0x0000003f3f3ff290 */ /* 0x000fea000fffe03f */
[----:B------:R-:W-:Y:S04]  /*18940*/  STL.64 [R1+0x20], R20 ;  /* 0x0000201401007387 */ /* 0x000fe80000100a00 */
[----:B------:R-:W-:Y:S04]  /*18950*/  STL.64 [R1+0x28], R22 ;  /* 0x0000281601007387 */ /* 0x000fe80000100a00 */
[----:B----4-:R-:W-:Y:S01]  /*18960*/  LDSM.16.MT88.4 R20, [R2+0xb000] ;  /* 0x00b000000214783b */ /* 0x010fe20000004200 */
[----:B-----5:R-:W-:Y:S03]  /*18970*/  HMMA.16816.F32 R12, R12, R10, R4 ;  /* 0x0000000a0c0c723c */ /* 0x020fe60000001804 */
        /* <DEDUP_REMOVED lines=11> */
[----:B---3--:R-:W-:-:S03]  /*18a30*/  MOV R15, R28 ;  /* 0x0000001c000f7202 */ /* 0x008fc60000000f00 */
[----:B------:R-:W3:Y:S04]  /*18a40*/  LDL.LU R28, [R1+0x2e40] ;  /* 0x002e4000011c7983 */ /* 0x000ee80000300800 */
[----:B------:R0:W-:Y:S01]  /*18a50*/  STL [R1+0x2df8], R2 ;  /* 0x002df80201007387 */ /* 0x0001e20000100800 */
[-C--:B------:R-:W-:Y:S03]  /*18a60*/  HMMA.16816.F32 R16, R16, R10.reuse, R24 ;  /* 0x0000000a1010723c */ /* 0x080fe60000001818 */
[----:B------:R-:W1:Y:S11]  /*18a70*/  LDSM.16.MT88.4 R24, [R3+0xc080] ;  /* 0x00c080000318783b */ /* 0x000e760000004200 */
[----:B------:R-:W-:Y:S10]  /*18a80*/  @!UPT UIADD3 URZ, URZ, URZ, URZ ;  /* 0x0000003f3f3ff290 */ /* 0x000ff4000fffe03f */
[----:B0-----:R-:W-:Y:S01]  /*18a90*/  MOV R2, R16 ;  /* 0x0000001000027202 */ /* 0x001fe20000000f00 */
[----:B-1----:R-:W-:Y:S01]  /*18aa0*/  IMAD.MOV.U32 R8, RZ, RZ, R24 ;  /* 0x000000ffff087224 */ /* 0x002fe200078e0018 */
[----:B------:R-:W-:Y:S01]  /*18ab0*/  MOV R9, R25 ;  /* 0x0000001900097202 */ /* 0x000fe20000000f00 */
[----:B--2---:R-:W-:Y:S01]  /*18ac0*/  HMMA.16816.F32 R4, R4, R10, R12 ;  /* 0x0000000a0404723c */ /* 0x004fe2000000180c */
[----:B------:R-:W0:Y:S04]  /*18ad0*/  LDSM.16.MT88.4 R12, [R3+0xc000] ;  /* 0x00c00000030c783b */ /* 0x000e280000004200 */
[----:B0-----:R0:W-:Y:S11]  /*18ae0*/  STL [R1+0x10], R12 ;  /* 0x0000100c01007387 */ /* 0x0011f60000100800 */
[----:B------:R-:W-:Y:S07]  /*18af0*/  @!UPT UIADD3 URZ, URZ, URZ, URZ ;  /* 0x0000003f3f3ff290 */ /* 0x000fee000fffe03f */
[----:B------:R-:W-:Y:S04]  /*18b00*/  STL.64 [R1+0x60], R4 ;  /* 0x0000600401007387 */ /* 0x000fe80000100a00 */
[----:B------:R-:W-:Y:S04]  /*18b10*/  STL.64 [R1+0x68], R6 ;  /* 0x0000680601007387 */ /* 0x000fe80000100a00 */
[----:B---3--:R-:W1:Y:S01]  /*18b20*/  LDSM.16.M88.4 R4, [R28+0x20180] ;  /* 0x020180001c04783b */ /* 0x008e620000000200 */
        /* <DEDUP_REMOVED lines=9> */
[----:B------:R1:W-:Y:S04]  /*18bc0*/  STL [R1+0x2d90], R7 ;  /* 0x002d900701007387 */ /* 0x0003e80000100800 */
[----:B------:R-:W-:Y:S04]  /*18bd0*/  STL [R1+0x2c48], R28 ;  /* 0x002c481c01007387 */ /* 0x000fe80000100800 */
[----:B------:R2:W-:Y:S01]  /*18be0*/  STL [R1+0xb4], R17 ;  /* 0x0000b41101007387 */ /* 0x0005e20000100800 */
[----:B0-----:R-:W-:Y:S01]  /*18bf0*/  MOV R6, R19 ;  /* 0x0000001300067202 */ /* 0x001fe20000000f00 */
[----:B-1----:R-:W-:-:S02]  /*18c00*/  IMAD.MOV.U32 R7, RZ, RZ, R18 ;  /* 0x000000ffff077224 */ /* 0x002fc400078e0012 */
[----:B------:R-:W4:Y:S01]  /*18c10*/  LDL.LU R16, [R1+0x90] ;  /* 0x0000900001107983 */ /* 0x000f220000300800 */
[----:B------:R-:W-:Y:S01]  /*18c20*/  IMAD.MOV.U32 R4, RZ, RZ, R26 ;  /* 0x000000ffff047224 */ /* 0x000fe200078e001a */
[----:B------:R-:W-:Y:S02]  /*18c30*/  MOV R5, R27 ;  /* 0x0000001b00057202 */ /* 0x000fe40000000f00 */
[----:B--2---:R-:W4:Y:S04]  /*18c40*/  LDL.LU R17, [R1+0x94] ;  /* 0x0000940001117983 */ /* 0x004f280000300800 */
[----:B------:R-:W4:Y:S04]  /*18c50*/  LDL.LU R18, [R1+0x98] ;  /* 0x0000980001127983 */ /* 0x000f280000300800 */
[----:B------:R-:W4:Y:S04]  /*18c60*/  LDL.LU R19, [R1+0x9c] ;  /* 0x00009c0001137983 */ /* 0x000f280000300800 */
[----:B------:R-:W4:Y:S04]  /*18c70*/  LDL.LU.64 R26, [R1+0x2e38] ;  /* 0x002e3800011a7983 */ /* 0x000f280000300a00 */
[----:B------:R-:W4:Y:S02]  /*18c80*/  LDL.LU.64 R24, [R1+0x2e30] ;  /* 0x002e300001187983 */ /* 0x000f240000300a00 */
[-C--:B----4-:R-:W-:Y:S02]  /*18c90*/  HMMA.16816.F32 R16, R24, R10.reuse, R16 ;  /* 0x0000000a1810723c */ /* 0x090fe40000001810 */
        /* <DEDUP_REMOVED lines=39> */
[----:B------:R-:W-:-:S03]  /*18f10*/  IMAD.MOV.U32 R28, RZ, RZ, R23 ;  /* 0x000000ffff1c7224 */ /* 0x000fc600078e0017 */
        /* <DEDUP_REMOVED lines=72> */
[----:B------:R-:W-:Y:S01]  /*193a0*/  MOV R28, R27 ;  /* 0x0000001b001c7202 */ /* 0x000fe20000000f00 */
[----:B------:R-:W-:Y:S01]  /*193b0*/  IMAD.MOV.U32 R24, RZ, RZ, R23 ;  /* 0x000000ffff187224 */ /* 0x000fe200078e0017 */
[----:B------:R1:W-:Y:S01]  /*193c0*/  STL [R1+0xb8], R26 ;  /* 0x0000b81a01007387 */ /* 0x0003e20000100800 */
[----:B------:R-:W-:Y:S02]  /*193d0*/  MOV R27, R20 ;  /* 0x00000014001b7202 */ /* 0x000fe40000000f00 */
[----:B0-----:R-:W-:Y:S01]  /*193e0*/  MOV R25, R22 ;  /* 0x0000001600197202 */ /* 0x001fe20000000f00 */
[----:B-1----:R-:W-:Y:S02]  /*193f0*/  IMAD.MOV.U32 R26, RZ, RZ, R21 ;  /* 0x000000ffff1a7224 */ /* 0x002fe400078e0015 */
        /* <DEDUP_REMOVED lines=65> */
[----:B0-----:R-:W-:-:S02]  /*19810*/  IMAD.MOV.U32 R24, RZ, RZ, R2 ;  /* 0x000000ffff187224 */ /* 0x001fc400078e0002 */
[----:B------:R-:W4:Y:S04]  /*19820*/  LDL.LU R2, [R1+0x2d68] ;  /* 0x002d680001027983 */ /* 0x000f280000300800 */
[----:B------:R-:W3:Y:S04]  /*19830*/  LDL.LU R25, [R1+0xb4] ;  /* 0x0000b40001197983 */ /* 0x000ee80000300800 */
[----:B------:R-:W3:Y:S04]  /*19840*/  LDL.LU R26, [R1+0xb8] ;  /* 0x0000b800011a7983 */ /* 0x000ee80000300800 */
[----:B------:R0:W-:Y:S01]  /*19850*/  STL [R1+0x2d20], R0 ;  /* 0x002d200001007387 */ /* 0x0001e20000100800 */
[-C--:B--2---:R-:W-:Y:S03]  /*19860*/  HMMA.16816.F32 R20, R20, R6.reuse, R12 ;  /* 0x000000061414723c */ /* 0x084fe6000000180c */
[----:B------:R-:W5:Y:S04]  /*19870*/  LDL.LU.64 R14, [R1+0x2d60] ;  /* 0x002d6000010e7983 */ /* 0x000f680000300a00 */
[----:B------:R-:W5:Y:S11]  /*19880*/  LDL.LU.64 R12, [R1+0x2d58] ;  /* 0x002d5800010c7983 */ /* 0x000f760000300a00 */
[----:B------:R-:W-:Y:S05]  /*19890*/  @!UPT UIADD3 URZ, URZ, URZ, URZ ;  /* 0x0000003f3f3ff290 */ /* 0x000fea000fffe03f */
[----:B------:R-:W-:Y:S04]  /*198a0*/  STL.64 [R1+0x50], R20 ;  /* 0x0000501401007387 */ /* 0x000fe80000100a00 */
[----:B------:R-:W-:Y:S04]  /*198b0*/  STL.64 [R1+0x58], R22 ;  /* 0x0000581601007387 */ /* 0x000fe80000100a00 */
[----:B------:R-:W0:Y:S01]  /*198c0*/  S2R R5, SR_TID.X ;  /* 0x0000000000057919 */ /* 0x000e220000002100 */
[----:B-----5:R-:W-:Y:S03]  /*198d0*/  HMMA.16816.F32 R12, R12, R6, R8 ;  /* 0x000000060c0c723c */ /* 0x020fe60000001808 */
[----:B------:R-:W3:Y:S04]  /*198e0*/  LDL.LU.64 R10, [R1+0x2d50] ;  /* 0x002d5000010a7983 */ /* 0x000ee80000300a00 */
[----:B------:R-:W3:Y:S01]  /*198f0*/  LDL.LU.64 R8, [R1+0x2d48] ;  /* 0x002d480001087983 */ /* 0x000ee20000300a00 */
[----:B------:R-:W-:-:S03]  /*19900*/  MOV R27, R28 ;  /* 0x0000001c001b7202 */ /* 0x000fc60000000f00 */
[----:B----4-:R-:W-:Y:S11]  /*19910*/  LDSM.16.MT88.4 R20, [R2+0xd000] ;  /* 0x00d000000214783b */ /* 0x010ff60000004200 */
[----:B------:R-:W-:Y:S01]  /*19920*/  @!UPT UIADD3 URZ, URZ, URZ, URZ ;  /* 0x0000003f3f3ff290 */ /* 0x000fe2000fffe03f */
[----:B------:R-:W-:Y:S04]  /*19930*/  STL.64 [R1+0x60], R12 ;  /* 0x0000600c01007387 */ /* 0x000fe80000100a00 */
[----:B------:R-:W-:Y:S04]  /*19940*/  STL.64 [R1+0x68], R14 ;  /* 0x0000680e01007387 */ /* 0x000fe80000100a00 */
[----:B------:R-:W-:Y:S04]  /*19950*/  STL [R1+0x2d00], R2 ;  /* 0x002d000201007387 */ /* 0x000fe80000100800 */
[----:B------:R-:W1:Y:S01]  /*19960*/  S2R R28, SR_TID.X ;  /* 0x00000000001c7919 */ /* 0x000e620000002100 */
[----:B0-----:R-:W-:-:S03]  /*19970*/  LOP3.LUT R0, R5, 0x7, RZ, 0xc0, !PT ;  /* 0x0000000705007812 */ /* 0x001fc600078ec0ff */
[----:B------:R0:W-:Y:S02]  /*19980*/  LDSM.16.MT88.4 R12, [R2+0xd080] ;  /* 0x00d08000020c783b */ /* 0x0001e40000004200 */
[----:B0-----:R-:W-:Y:S01]  /*19990*/  IMAD.SHL.U32 R2, R0, 0x10, RZ ;  /* 0x0000001000027824 */ /* 0x001fe200078e00ff */
[----:B---3--:R-:W-:Y:S01]  /*199a0*/  HMMA.16816.F32 R8, R8, R6, R16 ;  /* 0x000000060808723c */ /* 0x008fe20000001810 */
[----:B------:R-:W2:Y:S04]  /*199b0*/  LDL.LU.64 R18, [R1+0x2d40] ;  /* 0x002d400001127983 */ /* 0x000ea80000300a00 */
[----:B------:R-:W2:Y:S01]  /*199c0*/  LDL.LU.64 R16, [R1+0x2d38] ;  /* 0x002d380001107983 */ /* 0x000ea20000300a00 */
[C---:B-1----:R-:W-:Y:S02]  /*199d0*/  LOP3.LUT R4, R28.reuse, 0x7, RZ, 0xc0, !PT ;  /* 0x000000071c047812 */ /* 0x042fe400078ec0ff */
[----:B------:R-:W-:-:S02]  /*199e0*/  LOP3.LUT R5, R28, 0xe0, RZ, 0xc0, !PT ;  /* 0x000000e01c057812 */ /* 0x000fc400078ec0ff */
[----:B------:R-:W-:Y:S11]  /*199f0*/  SHF.L.U32 R0, R28, 0x1, RZ ;  /* 0x000000011c007819 */ /* 0x000ff600000006ff */
[----:B------:R-:W-:Y:S02]  /*19a00*/  @!UPT UIADD3 URZ, URZ, URZ, URZ ;  /* 0x0000003f3f3ff290 */ /* 0x000fe4000fffe03f */
[----:B------:R-:W-:Y:S01]  /*19a10*/  STL.64 [R1+0x40], R8 ;  /* 0x0000400801007387 */ /* 0x000fe20000100a00 */
[----:B------:R-:W-:-:S03]  /*19a20*/  IMAD.MOV.U32 R28, RZ, RZ, R11 ;  /* 0x000000ffff1c7224 */ /* 0x000fc600078e000b */
[----:B------:R-:W-:Y:S04]  /*19a30*/  STL [R1+0x48], R10 ;  /* 0x0000480a01007387 */ /* 0x000fe80000100800 */
[----:B------:R-:W0:Y:S01]  /*19a40*/  LDSM.16.MT88.4 R8, [R3+0xe000] ;  /* 0x00e000000308783b */ /* 0x000e220000004200 */
[----:B------:R-:W-:-:S04]  /*19a50*/  LEA R5, R5, R2, 0x8 ;  /* 0x0000000205057211 */ /* 0x000fc800078e40ff */
[----:B------:R-:W-:-:S05]  /*19a60*/  LOP3.LUT R5, R5, 0x30, R0, 0x78, !PT ;  /* 0x0000003005057812 */ /* 0x000fca00078e7800 */
[----:B------:R-:W-:Y:S01]  /*19a70*/  IMAD R5, R4, 0x400, R5 ;  /* 0x0000040004057824 */ /* 0x000fe200078e0205 */
[----:B------:R-:W-:Y:S04]  /*19a80*/  STL [R1+0x2d1c], R28 ;  /* 0x002d1c1c01007387 */ /* 0x000fe80000100800 */
[----:B------:R-:W-:Y:S01]  /*19a90*/  LOP3.LUT R5, R5, 0x40, RZ, 0x3c, !PT ;  /* 0x0000004005057812 */ /* 0x000fe200078e3cff */
[----:B0-----:R-:W-:Y:S01]  /*19aa0*/  STL [R1+0x10], R8 ;  /* 0x0000100801007387 */ /* 0x001fe20000100800 */
[----:B------:R-:W-:-:S03]  /*19ab0*/  MOV R0, R9 ;  /* 0x0000000900007202 */ /* 0x000fc60000000f00 */
[----:B------:R-:W-:Y:S04]  /*19ac0*/  STL.64 [R1+0x18], R10 ;  /* 0x0000180a01007387 */ /* 0x000fe80000100a00 */
[----:B------:R-:W0:Y:S04]  /*19ad0*/  LDSM.16.M88.4 R8, [R5+0x20180] ;  /* 0x020180000508783b */ /* 0x000e280000000200 */
[----:B0-----:R-:W-:Y:S04]  /*19ae0*/  STL [R1+0x2d18], R9 ;  /* 0x002d180901007387 */ /* 0x001fe80000100800 */
[----:B------:R-:W-:Y:S04]  /*19af0*/  STL [R1+0x2c94], R10 ;  /* 0x002c940a01007387 */ /* 0x000fe80000100800 */
[----:B------:R-:W-:Y:S01]  /*19b00*/  STL [R1+0x2c90], R11 ;  /* 0x002c900b01007387 */ /* 0x000fe20000100800 */
[----:B--2---:R-:W-:Y:S03]  /*19b10*/  HMMA.16816.F32 R16, R16, R6, R24 ;  /* 0x000000061010723c */ /* 0x004fe60000001818 */
[----:B------:R-:W0:Y:S11]  /*19b20*/  LDSM.16.MT88.4 R24, [R3+0xe080] ;  /* 0x00e080000318783b */ /* 0x000e360000004200 */
[----:B------:R-:W-:Y:S09]  /*19b30*/  @!UPT UIADD3 URZ, URZ, URZ, URZ ;  /* 0x0000003f3f3ff290 */ /* 0x000ff2000fffe03f */
[----:B------:R1:W-:Y:S01]  /*19b40*/  STL [R1+0xb4], R17 ;  /* 0x0000b41101007387 */ /* 0x0003e20000100800 */
[----:B------:R-:W-:-:S03]  /*19b50*/  IMAD.MOV.U32 R2, RZ, RZ, R16 ;  /* 0x000000ffff027224 */ /* 0x000fc600078e0010 */
[----:B------:R2:W-:Y:S04]  /*19b60*/  STL.64 [R1+0xb8], R18 ;  /* 0x0000b81201007387 */ /* 0x0005e80000100a00 */
[----:B------:R-:W3:Y:S04]  /*19b70*/  LDL.LU R16, [R1+0x90] ;  /* 0x0000900001107983 */ /* 0x000ee80000300800 */
[----:B-1----:R-:W3:Y:S04]  /*19b80*/  LDL.LU R17, [R1+0x94] ;  /* 0x0000940001117983 */ /* 0x002ee80000300800 */
[----:B--2---:R-:W3:Y:S01]  /*19b90*/  LDL.LU R18, [R1+0x98] ;  /* 0x0000980001127983 */ /* 0x004ee20000300800 */
[----:B0-----:R-:W-:Y:S01]  /*19ba0*/  MOV R28, R26 ;  /* 0x0000001a001c7202 */ /* 0x001fe20000000f00 */
[----:B------:R-:W-:-:S02]  /*19bb0*/  IMAD.MOV.U32 R9, RZ, RZ, R27 ;  /* 0x000000ffff097224 */ /* 0x000fc400078e001b */
[----:B------:R-:W3:Y:S01]  /*19bc0*/  LDL.LU R19, [R1+0x9c] ;  /* 0x00009c0001137983 */ /* 0x000ee20000300800 */
[----:B------:R-:W-:Y:S01]  /*19bd0*/  MOV R4, R24 ;  /* 0x0000001800047202 */ /* 0x000fe20000000f00 */
[----:B------:R-:W-:Y:S02]  /*19be0*/  IMAD.MOV.U32 R5, RZ, RZ, R25 ;  /* 0x000000ffff057224 */ /* 0x000fe400078e0019 */
[----:B------:R-:W3:Y:S04]  /*19bf0*/  LDL.LU.64 R26, [R1+0x2d30] ;  /* 0x002d3000011a7983 */ /* 0x000ee80000300a00 */
[----:B------:R-:W3:Y:S02]  /*19c00*/  LDL.LU.64 R24, [R1+0x2d28] ;  /* 0x002d280001187983 */ /* 0x000ee40000300a00 */
[-C--:B---3--:R-:W-:Y:S11]  /*19c10*/  HMMA.16816.F32 R16, R24, R6.reuse, R16 ;  /* 0x000000061810723c */ /* 0x088ff60000001810 */
        /* <DEDUP_REMOVED lines=26> */
[----:B------:R-:W-:Y:S01]  /*19dc0*/  MOV R13, R0 ;  /* 0x00000000000d7202 */ /* 0x000fe20000000f00 */
        /* <DEDUP_REMOVED lines=15> */
[----:B------:R-:W2:Y:S04]  /*19ec0*/  LDL.LU R12, [R1+0x10] ;  /* 0x00001000010c7983 */ /* 0x000ea80000300800 */
[----:B------:R-:W-:Y:S04]  /*19ed0*/  STL.64 [R1+0x30], R24 ;  /* 0x0000301801007387 */ /* 0x000fe80000100a00 */
[----:B------:R-:W-:Y:S04]  /*19ee0*/  STL.64 [R1+0x38], R26 ;  /* 0x0000381a01007387 */ /* 0x000fe80000100a00 */
[----:B------:R-:W4:Y:S04]  /*19ef0*/  LDL.LU R0, [R1+0x2d20] ;  /* 0x002d200001007983 */ /* 0x000f280000300800 */
[----:B------:R-:W2:Y:S04]  /*19f00*/  LDL.LU R14, [R1+0x18] ;  /* 0x00001800010e7983 */ /* 0x000ea80000300800 */
[----:B------:R-:W2:Y:S04]  /*19f10*/  LDL.LU R15, [R1+0x1c] ;  /* 0x00001c00010f7983 */ /* 0x000ea80000300800 */
[----:B------:R-:W5:Y:S04]  /*19f20*/  LDL.LU R28, [R1+0x2d1c] ;  /* 0x002d1c00011c7983 */ /* 0x000f680000300800 */
[----:B------:R-:W2:Y:S04]  /*19f30*/  LDL.LU R9, [R1+0x2d18] ;  /* 0x002d180001097983 */ /* 0x000ea80000300800 */
[----:B----4-:R-:W0:Y:S01]  /*19f40*/  LDSM.16.MT88.4 R24, [R0+0xe000] ;  /* 0x00e000000018783b */ /* 0x010e220000004200 */
[----:B--2---:R-:W-:Y:S03]  /*19f50*/  HMMA.16816.F32 R12, R12, R8, R16 ;  /* 0x000000080c0c723c */ /* 0x004fe60000001810 */
[----:B0-----:R-:W-:Y:S04]  /*19f60*/  STL.64 [R1+0x2cd8], R26 ;  /* 0x002cd81a01007387 */ /* 0x001fe80000100a00 */
[----:B------:R0:W-:Y:S04]  /*19f70*/  STL.64 [R1+0x2cd0], R24 ;  /* 0x002cd01801007387 */ /* 0x0001e80000100a00 */
[----:B0-----:R-:W2:Y:S04]  /*19f80*/  LDL.LU R24, [R1+0x40] ;  /* 0x0000400001187983 */ /* 0x001ea80000300800 */
[----:B------:R-:W2:Y:S04]  /*19f90*/  LDL.LU R25, [R1+0x44] ;  /* 0x0000440001197983 */ /* 0x000ea80000300800 */
[----:B------:R-:W2:Y:S04]  /*19fa0*/  LDL.LU R26, [R1+0x48] ;  /* 0x00004800011a7983 */ /* 0x000ea80000300800 */
[----:B------:R-:W4:Y:S04]  /*19fb0*/  LDL.LU.64 R18, [R1+0x2d10] ;  /* 0x002d100001127983 */ /* 0x000f280000300a00 */
[----:B------:R-:W4:Y:S01]  /*19fc0*/  LDL.LU.64 R16, [R1+0x2d08] ;  /* 0x002d080001107983 */ /* 0x000f220000300a00 */
[----:B-----5:R-:W-:Y:S01]  /*19fd0*/  IMAD.MOV.U32 R27, RZ, RZ, R28 ;  /* 0x000000ffff1b7224 */ /* 0x020fe200078e001c */
[----:B------:R-:W-:Y:S01]  /*19fe0*/  MOV R29, R12 ;  /* 0x0000000c001d7202 */ /* 0x000fe20000000f00 */
[----:B------:R-:W-:Y:S01]  /*19ff0*/  IMAD.MOV.U32 R28, RZ, RZ, R15 ;  /* 0x000000ffff1c7224 */ /* 0x000fe200078e000f */
        /* <DEDUP_REMOVED lines=36> */
[----:B------:R-:W3:Y:S01]  /*1a240*/  LDL.LU R19, [R1+0xac] ;  /* 0x0000ac0001137983 */ /* 0x000ee20000300800 */
        /* <DEDUP_REMOVED lines=15> */
[----:B------:R0:W-:Y:S04]  /*1a340*/  STL.64 [R1+0xc0], R24 ;  /* 0x0000c01801007387 */ /* 0x0001e80000100a00 */
[----:B------:R1:W-:Y:S01]  /*1a350*/  STL.64 [R1+0xc8], R26 ;  /* 0x0000c81a01007387 */ /* 0x0003e20000100a00 */
[----:B0-----:R-:W-:Y:S01]  /*1a360*/  IMAD.MOV.U32 R24, RZ, RZ, R23 ;  /* 0x000000ffff187224 */ /* 0x001fe200078e0017 */
[----:B------:R-:W-:Y:S01]  /*1a370*/  MOV R25, R22 ;  /* 0x0000001600197202 */ /* 0x000fe20000000f00 */
[----:B-1----:R-:W-:Y:S01]  /*1a380*/  IMAD.MOV.U32 R26, RZ, RZ, R21 ;  /* 0x000000ffff1a7224 */ /* 0x002fe200078e0015 */
[----:B------:R-:W-:Y:S02]  /*1a390*/  MOV R27, R20 ;  /* 0x00000014001b7202 */ /* 0x000fe40000000f00 */
        /* <DEDUP_REMOVED lines=9> */
[----:B0-----:R-:W-:-:S02]  /*1a430*/  IMAD.MOV.U32 R20, RZ, RZ, R29 ;  /* 0x000000ffff147224 */ /* 0x001fc400078e001d */
[----:B------:R-:W5:Y:S04]  /*1a440*/  LDL.LU R29, [R1+0x2cb8] ;  /* 0x002cb800011d7983 */ /* 0x000f680000300800 */
[----:B------:R-:W2:Y:S04]  /*1a450*/  LDL.LU R21, [R1+0x24] ;  /* 0x0000240001157983 */ /* 0x000ea80000300800 */
[----:B------:R-:W2:Y:S01]  /*1a460*/  LDL.LU R22, [R1+0x28] ;  /* 0x0000280001167983 */ /* 0x000ea20000300800 */
[----:B----4-:R-:W-:Y:S03]  /*1a470*/  HMMA.16816.F32 R12, R12, R8, R4 ;  /* 0x000000080c0c723c */ /* 0x010fe60000001804 */
[----:B------:R-:W3:Y:S04]  /*1a480*/  LDL.LU.64 R6, [R1+0x2cb0] ;  /* 0x002cb00001067983 */ /* 0x000ee80000300a00 */
[----:B------:R-:W3:Y:S01]  /*1a490*/  LDL.LU.64 R4, [R1+0x2ca8] ;  /* 0x002ca80001047983 */ /* 0x000ee20000300a00 */
[----:B------:R-:W-:Y:S11]  /*1a4a0*/  MOV R23, R28 ;  /* 0x0000001c00177202 */ /* 0x000ff60000000f00 */
[----:B------:R-:W-:Y:S04]  /*1a4b0*/  @!UPT UIADD3 URZ, URZ, URZ, URZ ;  /* 0x0000003f3f3ff290 */ /* 0x000fe8000fffe03f */
[----:B------:R-:W-:Y:S01]  /*1a4c0*/  STL.64 [R1+0x90], R12 ;  /* 0x0000900c01007387 */ /* 0x000fe20000100a00 */
[----:B------:R-:W-:-:S03]  /*1a4d0*/  IMAD.MOV.U32 R28, RZ, RZ, R15 ;  /* 0x000000ffff1c7224 */ /* 0x000fc600078e000f */
        /* <DEDUP_REMOVED lines=19> */
[----:B------:R-:W3:Y:S04]  /*1a610*/  LDL.LU R10, [R1+0x2c94] ;  /* 0x002c9400010a7983 */ /* 0x000ee80000300800 */
[----:B------:R-:W3:Y:S04]  /*1a620*/  LDL.LU R11, [R1+0x2c90] ;  /* 0x002c9000010b7983 */ /* 0x000ee80000300800 */
[----:B------:R-:W5:Y:S04]  /*1a630*/  LDL.LU R6, [R1+0x78] ;  /* 0x0000780001067983 */ /* 0x000f680000300800 */
[----:B------:R-:W5:Y:S04]  /*1a640*/  LDL.LU R7, [R1+0x7c] ;  /* 0x00007c0001077983 */ /* 0x000f680000300800 */
[----:B------:R-:W-:Y:S01]  /*1a650*/  STL [R1+0x2c30], R29 ;  /* 0x002c301d01007387 */ /* 0x000fe20000100800 */
[----:B--2---:R-:W-:Y:S03]  /*1a660*/  HMMA.16816.F32 R16, R16, R8, R24 ;  /* 0x000000081010723c */ /* 0x004fe60000001818 */
[----:B------:R-:W3:Y:S04]  /*1a670*/  LDL.LU.64 R26, [R1+0x2c88] ;  /* 0x002c8800011a7983 */ /* 0x000ee80000300a00 */
[----:B------:R-:W3:Y:S11]  /*1a680*/  LDL.LU.64 R24, [R1+0x2c80] ;  /* 0x002c800001187983 */ /* 0x000ef60000300a00 */
[----:B------:R-:W-:Y:S05]  /*1a690*/  @!UPT UIADD3 URZ, URZ, URZ, URZ ;  /* 0x0000003f3f3ff290 */ /* 0x000fea000fffe03f */
[----:B------:R-:W-:Y:S04]  /*1a6a0*/  STL.64 [R1+0x80], R16 ;  /* 0x0000801001007387 */ /* 0x000fe80000100a00 */
[----:B------:R-:W-:Y:S04]  /*1a6b0*/  STL.64 [R1+0x88], R18 ;  /* 0x0000881201007387 */ /* 0x000fe80000100a00 */
[----:B------:R-:W-:Y:S01]  /*1a6c0*/  LDSM.16.MT88.4 R16, [R0+0xf000] ;  /* 0x00f000000010783b */ /* 0x000fe20000004200 */
[-C--:B---3--:R-:W-:Y:S03]  /*1a6d0*/  HMMA.16816.F32 R24, R24, R10.reuse, R20 ;  /* 0x0000000a1818723c */ /* 0x088fe60000001814 */
[----:B------:R-:W4:Y:S04]  /*1a6e0*/  LDL.LU.64 R22, [R1+0x2c78] ;  /* 0x002c780001167983 */ /* 0x000f280000300a00 */
[----:B------:R-:W4:Y:S11]  /*1a6f0*/  LDL.LU.64 R20, [R1+0x2c70] ;  /* 0x002c700001147983 */ /* 0x000f360000300a00 */
[----:B------:R-:W-:Y:S05]  /*1a700*/  @!UPT UIADD3 URZ, URZ, URZ, URZ ;  /* 0x0000003f3f3ff290 */ /* 0x000fea000fffe03f */
[----:B------:R-:W-:Y:S04]  /*1a710*/  STL.64 [R1+0x50], R24 ;  /* 0x0000501801007387 */ /* 0x000fe80000100a00 */
[----:B------:R-:W-:Y:S04]  /*1a720*/  STL.64 [R1+0x58], R26 ;  /* 0x0000581a01007387 */ /* 0x000fe80000100a00 */
[----:B------:R-:W-:Y:S04]  /*1a730*/  STL [R1+0x2c34], R0 ;  /* 0x002c340001007387 */ /* 0x000fe80000100800 */
[----:B------:R-:W-:Y:S01]  /*1a740*/  LDSM.16.MT88.4 R24, [R0+0xf080] ;  /* 0x00f080000018783b */ /* 0x000fe20000004200 */
[-C--:B----4-:R-:W-:Y:S03]  /*1a750*/  HMMA.16816.F32 R20, R20, R10.reuse, R12 ;  /* 0x0000000a1414723c */ /* 0x090fe6000000180c */
[----:B------:R-:W5:Y:S04]  /*1a760*/  LDL.LU.64 R14, [R1+0x2c68] ;  /* 0x002c6800010e7983 */ /* 0x000f680000300a00 */
[----:B------:R-:W5:Y:S11]  /*1a770*/  LDL.LU.64 R12, [R1+0x2c60] ;  /* 0x002c6000010c7983 */ /* 0x000f760000300a00 */
[----:B------:R-:W-:Y:S05]  /*1a780*/  @!UPT UIADD3 URZ, URZ, URZ, URZ ;  /* 0x0000003f3f3ff290 */ /* 0x000fea000fffe03f */
[----:B------:R-:W-:Y:S04]  /*1a790*/  STL.64 [R1+0x30], R20 ;  /* 0x0000301401007387 */ /* 0x000fe80000100a00 */
[----:B------:R-:W-:Y:S04]  /*1a7a0*/  STL.64 [R1+0x38], R22 ;  /* 0x0000381601007387 */ /* 0x000fe80000100a00 */
[----:B------:R-:W0:Y:S04]  /*1a7b0*/  LDSM.16.MT88.4 R20, [R2+0xf000] ;  /* 0x00f000000214783b */ /* 0x000e280000004200 */
[----:B0-----:R0:W-:Y:S04]  /*1a7c0*/  STL [R1+0x2c44], R20 ;  /* 0x002c441401007387 */ /* 0x0011e80000100800 */
[----:B------:R1:W-:Y:S04]  /*1a7d0*/  STL [R1+0x2c40], R21 ;  /* 0x002c401501007387 */ /* 0x0003e80000100800 */
[----:B------:R2:W-:Y:S04]  /*1a7e0*/  STL [R1+0x2c3c], R22 ;  /* 0x002c3c1601007387 */ /* 0x0005e80000100800 */
[----:B------:R3:W-:Y:S04]  /*1a7f0*/  STL [R1+0x2c38], R23 ;  /* 0x002c381701007387 */ /* 0x0007e80000100800 */
[----:B0-----:R-:W4:Y:S04]  /*1a800*/  LDL.LU R20, [R1+0x60] ;  /* 0x0000600001147983 */ /* 0x001f280000300800 */
[----:B-1----:R-:W4:Y:S04]  /*1a810*/  LDL.LU R21, [R1+0x64] ;  /* 0x0000640001157983 */ /* 0x002f280000300800 */
[----:B--2---:R-:W4:Y:S04]  /*1a820*/  LDL.LU R22, [R1+0x68] ;  /* 0x0000680001167983 */ /* 0x004f280000300800 */
[----:B---3--:R-:W4:Y:S01]  /*1a830*/  LDL.LU R23, [R1+0x6c] ;  /* 0x00006c0001177983 */ /* 0x008f220000300800 */
[----:B-----5:R-:W-:Y:S03]  /*1a840*/  HMMA.16816.F32 R12, R12, R10, R4 ;  /* 0x0000000a0c0c723c */ /* 0x020fe60000001804 */
[----:B------:R-:W4:Y:S04]  /*1a850*/  LDL.LU.64 R6, [R1+0x2c58] ;  /* 0x002c580001067983 */ /* 0x000f280000300a00 */
[----:B------:R-:W4:Y:S11]  /*1a860*/  LDL.LU.64 R4, [R1+0x2c50] ;  /* 0x002c500001047983 */ /* 0x000f360000300a00 */
[----:B------:R-:W-:Y:S05]  /*1a870*/  @!UPT UIADD3 URZ, URZ, URZ, URZ ;  /* 0x0000003f3f3ff290 */ /* 0x000fea000fffe03f */
[----:B------:R-:W-:Y:S01]  /*1a880*/  STL.64 [R1+0x40], R12 ;  /* 0x0000400c01007387 */ /* 0x000fe20000100a00 */
[----:B------:R-:W-:Y:S01]  /*1a890*/  MOV R0, R14 ;  /* 0x0000000e00007202 */ /* 0x000fe20000000f00 */
[----:B------:R-:W-:Y:S02]  /*1a8a0*/  IMAD.MOV.U32 R29, RZ, RZ, R15 ;  /* 0x000000ffff1d7224 */ /* 0x000fe400078e000f */
[----:B------:R-:W0:Y:S04]  /*1a8b0*/  LDSM.16.MT88.4 R12, [R2+0xf080] ;  /* 0x00f08000020c783b */ /* 0x000e280000004200 */
[----:B0-----:R0:W-:Y:S04]  /*1a8c0*/  STL.64 [R1+0x2c28], R14 ;  /* 0x002c280e01007387 */ /* 0x0011e80000100a00 */
[----:B------:R1:W-:Y:S01]  /*1a8d0*/  STL.64 [R1+0x2c20], R12 ;  /* 0x002c200c01007387 */ /* 0x0003e20000100a00 */
[----:B0-----:R-:W-:-:S03]  /*1a8e0*/  MOV R15, R28 ;  /* 0x0000001c000f7202 */ /* 0x001fc60000000f00 */
[----:B-1----:R-:W2:Y:S04]  /*1a8f0*/  LDL.LU R12, [R1+0x90] ;  /* 0x00009000010c7983 */ /* 0x002ea80000300800 */
[----:B------:R-:W2:Y:S04]  /*1a900*/  LDL.LU R13, [R1+0x94] ;  /* 0x00009400010d7983 */ /* 0x000ea80000300800 */
[----:B------:R-:W2:Y:S04]  /*1a910*/  LDL.LU R14, [R1+0x98] ;  /* 0x00009800010e7983 */ /* 0x000ea80000300800 */
[----:B------:R-:W3:Y:S04]  /*1a920*/  LDL.LU R28, [R1+0x2c48] ;  /* 0x002c4800011c7983 */ /* 0x000ee80000300800 */
[----:B------:R-:W-:Y:S01]  /*1a930*/  STL [R1+0x2c10], R2 ;  /* 0x002c100201007387 */ /* 0x000fe20000100800 */
[----:B----4-:R-:W-:Y:S11]  /*1a940*/  HMMA.16816.F32 R4, R4, R10, R20 ;  /* 0x0000000a0404723c */ /* 0x010ff60000001814 */
[----:B------:R-:W-:Y:S11]  /*1a950*/  @!UPT UIADD3 URZ, URZ, URZ, URZ ;  /* 0x0000003f3f3ff290 */ /* 0x000ff6000fffe03f */
[----:B------:R-:W-:Y:S02]  /*1a960*/  @!UPT UIADD3 URZ, URZ, URZ, URZ ;  /* 0x0000003f3f3ff290 */ /* 0x000fe4000fffe03f */
[----:B------:R-:W-:Y:S01]  /*1a970*/  IMAD.MOV.U32 R20, RZ, RZ, R4 ;  /* 0x000000ffff147224 */ /* 0x000fe200078e0004 */
[----:B------:R-:W-:Y:S01]  /*1a980*/  MOV R21, R5 ;  /* 0x0000000500157202 */ /* 0x000fe20000000f00 */
[----:B------:R-:W-:Y:S01]  /*1a990*/  IMAD.MOV.U32 R22, RZ, RZ, R6 ;  /* 0x000000ffff167224 */ /* 0x000fe200078e0006 */
[----:B------:R-:W-:Y:S02]  /*1a9a0*/  MOV R23, R7 ;  /* 0x0000000700177202 */ /* 0x000fe40000000f00 */
[----:B------:R-:W0:Y:S02]  /*1a9b0*/  LDSM.16.MT88.4 R4, [R3+0x10000] ;  /* 0x010000000304783b */ /* 0x000e240000004200 */
[----:B0-----:R-:W-:Y:S01]  /*1a9c0*/  IMAD.MOV.U32 R8, RZ, RZ, R4 ;  /* 0x000000ffff087224 */ /* 0x001fe200078e0004 */
[----:B------:R-:W-:Y:S01]  /*1a9d0*/  MOV R9, R5 ;  /* 0x0000000500097202 */ /* 0x000fe20000000f00 */
[----:B------:R-:W-:Y:S01]  /*1a9e0*/  STL [R1+0x18], R6 ;  /* 0x0000180601007387 */ /* 0x000fe20000100800 */
[----:B------:R-:W-:-:S03]  /*1a9f0*/  IMAD.MOV.U32 R2, RZ, RZ, R7 ;  /* 0x000000ffff027224 */ /* 0x000fc600078e0007 */
[----:B---3--:R-:W0:Y:S04]  /*1aa00*/  LDSM.16.M88.4 R4, [R28+0x20200] ;  /* 0x020200001c04783b */ /* 0x008e280000000200 */
[----:B0-----:R-:W-:Y:S04]  /*1aa10*/  STL [R1+0x2bac], R6 ;  /* 0x002bac0601007387 */ /* 0x001fe80000100800 */
[----:B------:R-:W-:Y:S04]  /*1aa20*/  STL [R1+0x2ba8], R7 ;  /* 0x002ba80701007387 */ /* 0x000fe80000100800 */
[----:B------:R0:W-:Y:S04]  /*1aa30*/  STL.64 [R1+0x2c18], R4 ;  /* 0x002c180401007387 */ /* 0x0001e80000100a00 */
[----:B0-----:R-:W3:Y:S04]  /*1aa40*/  LDL.LU R4, [R1+0xc0] ;  /* 0x0000c00001047983 */ /* 0x001ee80000300800 */
[----:B------:R-:W3:Y:S04]  /*1aa50*/  LDL.LU R5, [R1+0xc4] ;  /* 0x0000c40001057983 */ /* 0x000ee80000300800 */
[----:B------:R-:W3:Y:S04]  /*1aa60*/  LDL.LU R6, [R1+0xc8] ;  /* 0x0000c80001067983 */ /* 0x000ee80000300800 */
[----:B------:R-:W3:Y:S04]  /*1aa70*/  LDL.LU R7, [R1+0xcc] ;  /* 0x0000cc0001077983 */ /* 0x000ee80000300800 */
[----:B------:R-:W-:Y:S01]  /*1aa80*/  STL [R1+0x2a48], R28 ;  /* 0x002a481c01007387 */ /* 0x000fe20000100800 */
[-C--:B---3--:R-:W-:Y:S03]  /*1aa90*/  HMMA.16816.F32 R16, R16, R10.reuse, R4 ;  /* 0x0000000a1010723c */ /* 0x088fe60000001804 */
[----:B------:R-:W0:Y:S11]  /*1aaa0*/  LDSM.16.MT88.4 R4, [R3+0x10080] ;  /* 0x010080000304783b */ /* 0x000e360000004200 */
[----:B------:R-:W-:Y:S09]  /*1aab0*/  @!UPT UIADD3 URZ, URZ, URZ, URZ ;  /* 0x0000003f3f3ff290 */ /* 0x000ff2000fffe03f */
[----:B------:R-:W-:Y:S04]  /*1aac0*/  STL.64 [R1+0xc0], R16 ;  /* 0x0000c01001007387 */ /* 0x000fe80000100a00 */
[----:B------:R0:W-:Y:S02]  /*1aad0*/  STL.64 [R1+0xc8], R18 ;  /* 0x0000c81201007387 */ /* 0x0001e40000100a00 */
[----:B0-----:R-:W-:Y:S01]  /*1aae0*/  MOV R19, R4 ;  /* 0x0000000400137202 */ /* 0x001fe20000000f00 */
[----:B------:R-:W-:Y:S01]  /*1aaf0*/  IMAD.MOV.U32 R18, RZ, RZ, R5 ;  /* 0x000000ffff127224 */ /* 0x000fe200078e0005 */
[----:B------:R-:W-:Y:S01]  /*1ab00*/  MOV R17, R6 ;  /* 0x0000000600117202 */ /* 0x000fe20000000f00 */
[----:B------:R-:W-:Y:S02]  /*1ab10*/  IMAD.MOV.U32 R16, RZ, RZ, R7 ;  /* 0x000000ffff107224 */ /* 0x000fe400078e0007 */
[----:B--2---:R-:W-:Y:S01]  /*1ab20*/  HMMA.16816.F32 R4, R24, R10, R12 ;  /* 0x0000000a1804723c */ /* 0x004fe2000000180c */
[----:B------:R-:W-:Y:S04]  /*1ab30*/  STL [R1+0x2bcc], R3 ;  /* 0x002bcc0301007387 */ /* 0x000fe80000100800 */
[----:B------:R-:W2:Y:S02]  /*1ab40*/  LDL.LU R12, [R1+0xb0] ;  /* 0x0000b000010c7983 */ /* 0x000ea40000300800 */
[----:B------:R-:W-:Y:S01]  /*1ab50*/  MOV R24, R20 ;  /* 0x0000001400187202 */ /* 0x000fe20000000f00 */
[----:B------:R-:W-:Y:S01]  /*1ab60*/  IMAD.MOV.U32 R27, RZ, RZ, R23 ;  /* 0x000000ffff1b7224 */ /* 0x000fe200078e0017 */
[----:B------:R-:W-:Y:S01]  /*1ab70*/  MOV R26, R22 ;  /* 0x00000016001a7202 */ /* 0x000fe20000000f00 */
[----:B------:R-:W-:Y:S11]  /*1ab80*/  IMAD.MOV.U32 R25, RZ, RZ, R21 ;  /* 0x000000ffff197224 */ /* 0x000ff600078e0015 */
[----:B------:R-:W-:Y:S02]  /*1ab90*/  @!UPT UIADD3 URZ, URZ, URZ, URZ ;  /* 0x0000003f3f3ff290 */ /* 0x000fe4000fffe03f */
[----:B------:R0:W-:Y:S04]  /*1aba0*/  STL.64 [R1+0xa0], R4 ;  /* 0x0000a00401007387 */ /* 0x0001e80000100a00 */
[----:B------:R1:W-:Y:S04]  /*1abb0*/  STL.64 [R1+0xa8], R6 ;  /* 0x0000a80601007387 */ /* 0x0003e80000100a00 */
[----:B------:R-:W2:Y:S04]  /*1abc0*/  LDL.LU R13, [R1+0xb4] ;  /* 0x0000b400010d7983 */ /* 0x000ea80000300800 */
[----:B------:R-:W2:Y:S04]  /*1abd0*/  LDL.LU R14, [R1+0xb8] ;  /* 0x0000b800010e7983 */ /* 0x000ea80000300800 */
[----:B------:R-:W2:Y:S04]  /*1abe0*/  LDL.LU R15, [R1+0xbc] ;  /* 0x0000bc00010f7983 */ /* 0x000ea80000300800 */
[----:B0-----:R-:W3:Y:S04]  /*1abf0*/  LDL.LU R4, [R1+0x80] ;  /* 0x0000800001047983 */ /* 0x001ee80000300800 */
[----:B------:R-:W3:Y:S04]  /*1ac00*/  LDL.LU R5, [R1+0x84] ;  /* 0x0000840001057983 */ /* 0x000ee80000300800 */
[----:B-1----:R-:W3:Y:S04]  /*1ac10*/  LDL.LU R6, [R1+0x88] ;  /* 0x0000880001067983 */ /* 0x002ee80000300800 */
[----:B------:R-:W3:Y:S04]  /*1ac20*/  LDL.LU R7, [R1+0x8c] ;  /* 0x00008c0001077983 */ /* 0x000ee80000300800 */
[----:B------:R-:W2:Y:S04]  /*1ac30*/  LDL.LU R20, [R1+0x2c44] ;  /* 0x002c440001147983 */ /* 0x000ea80000300800 */
[----:B------:R-:W2:Y:S04]  /*1ac40*/  LDL.LU R21, [R1+0x2c40] ;  /* 0x002c400001157983 */ /* 0x000ea80000300800 */
[----:B------:R-:W2:Y:S04]  /*1ac50*/  LDL.LU R22, [R1+0x2c3c] ;  /* 0x002c3c0001167983 */ /* 0x000ea80000300800 */
[----:B------:R-:W2:Y:S04]  /*1ac60*/  LDL.LU R23, [R1+0x2c38] ;  /* 0x002c380001177983 */ /* 0x000ea80000300800 */
[----:B------:R0:W-:Y:S04]  /*1ac70*/  STL.64 [R1+0x2bd8], R26 ;  /* 0x002bd81a01007387 */ /* 0x0001e80000100a00 */
[----:B------:R1:W-:Y:S01]  /*1ac80*/  STL.64 [R1+0x2bd0], R24 ;  /* 0x002bd01801007387 */ /* 0x0003e20000100a00 */
[----:B0-----:R-:W-:Y:S01]  /*1ac90*/  MOV R26, R0 ;  /* 0x00000000001a7202 */ /* 0x001fe20000000f00 */
[----:B------:R-:W-:-:S02]  /*1aca0*/  IMAD.MOV.U32 R27, RZ, RZ, R29 ;  /* 0x000000ffff1b7224 */ /* 0x000fc400078e001d */
[----:B-1----:R-:W4:Y:S04]  /*1acb0*/  LDL.LU R24, [R1+0x40] ;  /* 0x0000400001187983 */ /* 0x002f280000300800 */
[----:B------:R-:W4:Y:S04]  /*1acc0*/  LDL.LU R25, [R1+0x44] ;  /* 0x0000440001197983 */ /* 0x000f280000300800 */
[----:B------:R-:W5:Y:S04]  /*1acd0*/  LDL.LU R0, [R1+0x2c34] ;  /* 0x002c340001007983 */ /* 0x000f680000300800 */
[----:B------:R-:W2:Y:S04]  /*1ace0*/  LDL.LU R29, [R1+0x2c30] ;  /* 0x002c3000011d7983 */ /* 0x000ea80000300800 */
[----:B------:R0:W-:Y:S02]  /*1acf0*/  STL.64 [R1+0x2be8], R26 ;  /* 0x002be81a01007387 */ /* 0x0001e40000100a00 */
[----:B0-----:R-:W-:Y:S01]  /*1ad00*/  MOV R26, R17 ;  /* 0x00000011001a7202 */ /* 0x001fe20000000f00 */
[----:B------:R-:W-:Y:S01]  /*1ad10*/  IMAD.MOV.U32 R27, RZ, RZ, R16 ;  /* 0x000000ffff1b7224 */ /* 0x000fe200078e0010 */
[----:B----4-:R0:W-:Y:S02]  /*1ad20*/  STL.64 [R1+0x2be0], R24 ;  /* 0x002be01801007387 */ /* 0x0101e40000100a00 */
[----:B0-----:R-:W-:Y:S01]  /*1ad30*/  MOV R24, R19 ;  /* 0x0000001300187202 */ /* 0x001fe20000000f00 */
[----:B------:R-:W-:-:S02]  /*1ad40*/  IMAD.MOV.U32 R25, RZ, RZ, R18 ;  /* 0x000000ffff197224 */ /* 0x000fc400078e0012 */
[----:B--2---:R-:W0:Y:S04]  /*1ad50*/  LDSM.16.MT88.4 R16, [R29+0x10000] ;  /* 0x010000001d10783b */ /* 0x004e280000004200 */
[----:B------:R-:W-:Y:S04]  /*1ad60*/  STL.64 [R1+0x2c08], R26 ;  /* 0x002c081a01007387 */ /* 0x000fe80000100a00 */
[----:B------:R1:W-:Y:S01]  /*1ad70*/  STL.64 [R1+0x2c00], R24 ;  /* 0x002c001801007387 */ /* 0x0003e20000100a00 */
[-C--:B------:R-:W-:Y:S03]  /*1ad80*/  HMMA.16816.F32 R20, R20, R10.reuse, R12 ;  /* 0x0000000a1414723c */ /* 0x080fe6000000180c */
[----:B-1----:R-:W2:Y:S04]  /*1ad90*/  LDL.LU R24, [R1+0x50] ;  /* 0x0000500001187983 */ /* 0x002ea80000300800 */
[----:B------:R-:W2:Y:S04]  /*1ada0*/  LDL.LU R25, [R1+0x54] ;  /* 0x0000540001197983 */ /* 0x000ea80000300800 */
[----:B------:R-:W2:Y:S04]  /*1adb0*/  LDL.LU R26, [R1+0x58] ;  /* 0x00005800011a7983 */ /* 0x000ea80000300800 */
[----:B------:R-:W2:Y:S04]  /*1adc0*/  LDL.LU R27, [R1+0x5c] ;  /* 0x00005c00011b7983 */ /* 0x000ea80000300800 */
[----:B0-----:R-:W-:Y:S04]  /*1add0*/  STL.64 [R1+0x2bf8], R18 ;  /* 0x002bf81201007387 */ /* 0x001fe80000100a00 */
[----:B------:R0:W-:Y:S04]  /*1ade0*/  STL.64 [R1+0x2bf0], R16 ;  /* 0x002bf01001007387 */ /* 0x0001e80000100a00 */
[----:B0-----:R-:W4:Y:S04]  /*1adf0*/  LDL.LU R16, [R1+0x30] ;  /* 0x0000300001107983 */ /* 0x001f280000300800 */
[----:B------:R-:W4:Y:S04]  /*1ae00*/  LDL.LU R17, [R1+0x34] ;  /* 0x0000340001117983 */ /* 0x000f280000300800 */
[----:B------:R-:W4:Y:S04]  /*1ae10*/  LDL.LU R18, [R1+0x38] ;  /* 0x0000380001127983 */ /* 0x000f280000300800 */
[----:B------:R-:W4:Y:S04]  /*1ae20*/  LDL.LU R19, [R1+0x3c] ;  /* 0x00003c0001137983 */ /* 0x000f280000300800 */
[----:B------:R-:W3:Y:S04]  /*1ae30*/  LDL.LU.64 R14, [R1+0x2c28] ;  /* 0x002c2800010e7983 */ /* 0x000ee80000300a00 */
[----:B------:R-:W3:Y:S04]  /*1ae40*/  LDL.LU.64 R12, [R1+0x2c20] ;  /* 0x002c2000010c7983 */ /* 0x000ee80000300a00 */
[----:B------:R-:W-:Y:S04]  /*1ae50*/  STL.64 [R1+0xb0], R20 ;  /* 0x0000b01401007387 */ /* 0x000fe80000100a00 */
[----:B------:R-:W-:Y:S01]  /*1ae60*/  STL [R1+0xb8], R22 ;  /* 0x0000b81601007387 */ /* 0x000fe20000100800 */
[----:B---3--:R-:W-:Y:S03]  /*1ae70*/  HMMA.16816.F32 R12, R12, R10, R4 ;  /* 0x0000000a0c0c723c */ /* 0x008fe60000001804 */
[----:B------:R-:W2:Y:S11]  /*1ae80*/  LDL.LU.64 R4, [R1+0x2c18] ;  /* 0x002c180001047983 */ /* 0x000eb60000300a00 */
[----:B------:R-:W-:Y:S09]  /*1ae90*/  @!UPT UIADD3 URZ, URZ, URZ, URZ ;  /* 0x0000003f3f3ff290 */ /* 0x000ff2000fffe03f */
[----:B------:R-:W-:Y:S04]  /*1aea0*/  STL.64 [R1+0x90], R12 ;  /* 0x0000900c01007387 */ /* 0x000fe80000100a00 */
[----:B------:R-:W-:Y:S04]  /*1aeb0*/  STL.64 [R1+0x98], R14 ;  /* 0x0000980e01007387 */ /* 0x000fe80000100a00 */
[----:B------:R-:W2:Y:S01]  /*1aec0*/  LDL.LU R10, [R1+0x18] ;  /* 0x00001800010a7983 */ /* 0x000ea20000300800 */
[----:B------:R-:W-:-:S03]  /*1aed0*/  IMAD.MOV.U32 R11, RZ, RZ, R2 ;  /* 0x000000ffff0b7224 */ /* 0x000fc600078e0002 */
[----:B------:R-:W3:Y:S04]  /*1aee0*/  LDL.LU R2, [R1+0x2c10] ;  /* 0x002c100001027983 */ /* 0x000ee80000300800 */
[----:B-----5:R-:W-:Y:S01]  /*1aef0*/  LDSM.16.MT88.4 R12, [R0+0x10000] ;  /* 0x01000000000c783b */ /* 0x020fe20000004200 */
[-C--:B--2---:R-:W-:Y:S03]  /*1af00*/  HMMA.16816.F32 R8, R8, R4.reuse, R24 ;  /* 0x000000040808723c */ /* 0x084fe60000001818 */
[----:B------:R-:W4:Y:S04]  /*1af10*/  LDL.LU.64 R26, [R1+0x2c08] ;  /* 0x002c0800011a7983 */ /* 0x000f280000300a00 */
[----:B------:R-:W4:Y:S11]  /*1af20*/  LDL.LU.64 R24, [R1+0x2c00] ;  /* 0x002c000001187983 */ /* 0x000f360000300a00 */
[----:B------:R-:W-:Y:S06]  /*1af30*/  @!UPT UIADD3 URZ, URZ, URZ, URZ ;  /* 0x0000003f3f3ff290 */ /* 0x000fec000fffe03f */
[----:B------:R-:W-:Y:S01]  /*1af40*/  IMAD.MOV.U32 R7, RZ, RZ, R9 ;  /* 0x000000ffff077224 */ /* 0x000fe200078e0009 */
[----:B------:R-:W-:Y:S01]  /*1af50*/  MOV R6, R8 ;  /* 0x0000000800067202 */ /* 0x000fe20000000f00 */
[----:B------:R-:W-:Y:S04]  /*1af60*/  STL.64 [R1+0x88], R10 ;  /* 0x0000880a01007387 */ /* 0x000fe80000100a00 */
[----:B------:R-:W-:Y:S04]  /*1af70*/  STL [R1+0x2bc4], R7 ;  /* 0x002bc40701007387 */ /* 0x000fe80000100800 */
[----:B------:R-:W-:Y:S04]  /*1af80*/  STL [R1+0x2bc0], R6 ;  /* 0x002bc00601007387 */ /* 0x000fe80000100800 */
[----:B------:R-:W-:Y:S04]  /*1af90*/  STL [R1+0x2bc8], R0 ;  /* 0x002bc80001007387 */ /* 0x000fe80000100800 */
[----:B------:R-:W-:Y:S01]  /*1afa0*/  LDSM.16.MT88.4 R8, [R0+0x10080] ;  /* 0x010080000008783b */ /* 0x000fe20000004200 */
[----:B----4-:R-:W-:Y:S03]  /*1afb0*/  HMMA.16816.F32 R24, R24, R4, R16 ;  /* 0x000000041818723c */ /* 0x010fe60000001810 */
[----:B------:R-:W2:Y:S04]  /*1afc0*/  LDL.LU.64 R18, [R1+0x2bf8] ;  /* 0x002bf80001127983 */ /* 0x000ea80000300a00 */
[----:B------:R-:W2:Y:S11]  /*1afd0*/  LDL.LU.64 R16, [R1+0x2bf0] ;  /* 0x002bf00001107983 */ /* 0x000eb60000300a00 */
[----:B------:R-:W-:Y:S05]  /*1afe0*/  @!UPT UIADD3 URZ, URZ, URZ, URZ ;  /* 0x0000003f3f3ff290 */ /* 0x000fea000fffe03f */
[----:B------:R-:W-:Y:S01]  /*1aff0*/  STL.64 [R1+0x70], R24 ;  /* 0x0000701801007387 */ /* 0x000fe20000100a00 */
[----:B------:R-:W-:-:S03]  /*1b000*/  MOV R28, R27 ;  /* 0x0000001b001c7202 */ /* 0x000fc60000000f00 */
[----:B------:R-:W-:Y:S04]  /*1b010*/  STL [R1+0x78], R26 ;  /* 0x0000781a01007387 */ /* 0x000fe80000100800 */
[----:B---3--:R-:W0:Y:S04]  /*1b020*/  LDSM.16.MT88.4 R24, [R2+0x10000] ;  /* 0x010000000218783b */ /* 0x008e280000004200 */
[----:B------:R-:W-:Y:S01]  /*1b030*/  STL [R1+0x2b90], R28 ;  /* 0x002b901c01007387 */ /* 0x000fe20000100800 */
[----:B0-----:R-:W-:-:S03]  /*1b040*/  MOV R7, R26 ;  /* 0x0000001a00077202 */ /* 0x001fc60000000f00 */
[----:B------:R0:W-:Y:S01]  /*1b050*/  STL [R1], R24 ;  /* 0x0000001801007387 */ /* 0x0001e20000100800 */
[----:B------:R-:W-:Y:S02]  /*1b060*/  IMAD.MOV.U32 R6, RZ, RZ, R27 ;  /* 0x000000ffff067224 */ /* 0x000fe400078e001b */
[----:B------:R-:W-:Y:S01]  /*1b070*/  IMAD.MOV.U32 R0, RZ, RZ, R25 ;  /* 0x000000ffff007224 */ /* 0x000fe200078e0019 */
[----:B------:R-:W2:Y:S04]  /*1b080*/  LDL.LU.64 R26, [R1+0x2be8] ;  /* 0x002be800011a7983 */ /* 0x000ea80000300a00 */
[----:B0-----:R-:W2:Y:S01]  /*1b090*/  LDL.LU.64 R24, [R1+0x2be0] ;  /* 0x002be00001187983 */ /* 0x001ea20000300a00 */
[----:B------:R-:W-:-:S03]  /*1b0a0*/  MOV R3, R23 ;  /* 0x0000001700037202 */ /* 0x000fc60000000f00 */
[----:B------:R-:W-:Y:S01]  /*1b0b0*/  LDSM.16.MT88.4 R20, [R29+0x10080] ;  /* 0x010080001d14783b */ /* 0x000fe20000004200 */
[----:B--2---:R-:W-:Y:S03]  /*1b0c0*/  HMMA.16816.F32 R16, R16, R4, R24 ;  /* 0x000000041010723c */ /* 0x004fe60000001818 */
[----:B------:R-:W2:Y:S04]  /*1b0d0*/  LDL.LU.64 R26, [R1+0x2bd8] ;  /* 0x002bd800011a7983 */ /* 0x000ea80000300a00 */
[----:B------:R-:W2:Y:S11]  /*1b0e0*/  LDL.LU.64 R24, [R1+0x2bd0] ;  /* 0x002bd00001187983 */ /* 0x000eb60000300a00 */
[----:B------:R-:W-:Y:S05]  /*1b0f0*/  @!UPT UIADD3 URZ, URZ, URZ, URZ ;  /* 0x0000003f3f3ff290 */ /* 0x000fea000fffe03f */
[----:B------:R-:W-:Y:S01]  /*1b100*/  STL.64 [R1+0x60], R16 ;  /* 0x0000601001007387 */ /* 0x000fe20000100a00 */
[----:B------:R-:W-:-:S03]  /*1b110*/  MOV R28, R18 ;  /* 0x00000012001c7202 */ /* 0x000fc60000000f00 */
[----:B------:R-:W-:Y:S04]  /*1b120*/  STL [R1+0x6c], R19 ;  /* 0x00006c1301007387 */ /* 0x000fe80000100800 */
[----:B------:R-:W0:Y:S04]  /*1b130*/  LDSM.16.MT88.4 R16, [R2+0x10080] ;  /* 0x010080000210783b */ /* 0x000e280000004200 */
[----:B0-----:R0:W-:Y:S04]  /*1b140*/  STL.64 [R1+0x2bb8], R18 ;  /* 0x002bb81201007387 */ /* 0x0011e80000100a00 */
[----:B------:R1:W-:Y:S01]  /*1b150*/  STL.64 [R1+0x2bb0], R16 ;  /* 0x002bb01001007387 */ /* 0x0003e20000100a00 */
[----:B0-----:R-:W-:-:S03]  /*1b160*/  IMAD.MOV.U32 R19, RZ, RZ, R3 ;  /* 0x000000ffff137224 */ /* 0x001fc600078e0003 */
[----:B-1----:R-:W3:Y:S04]  /*1b170*/  LDL.LU R16, [R1+0xb0] ;  /* 0x0000b00001107983 */ /* 0x002ee80000300800 */
[----:B------:R-:W3:Y:S04]  /*1b180*/  LDL.LU R17, [R1+0xb4] ;  /* 0x0000b40001117983 */ /* 0x000ee80000300800 */
[----:B------:R-:W3:Y:S04]  /*1b190*/  LDL.LU R18, [R1+0xb8] ;  /* 0x0000b80001127983 */ /* 0x000ee80000300800 */
[----:B------:R-:W4:Y:S01]  /*1b1a0*/  LDL.LU R3, [R1+0x2bcc] ;  /* 0x002bcc0001037983 */ /* 0x000f220000300800 */
[-C--:B--2---:R-:W-:Y:S03]  /*1b1b0*/  HMMA.16816.F32 R24, R20, R4.reuse, R24 ;  /* 0x000000041418723c */ /* 0x084fe60000001818 */
[----:B------:R-:W2:Y:S11]  /*1b1c0*/  LDL.LU R20, [R1+0xc0] ;  /* 0x0000c00001147983 */ /* 0x000eb60000300800 */
[----:B------:R-:W-:Y:S09]  /*1b1d0*/  @!UPT UIADD3 URZ, URZ, URZ, URZ ;  /* 0x0000003f3f3ff290 */ /* 0x000ff2000fffe03f */
[----:B------:R-:W-:Y:S04]  /*1b1e0*/  STL.64 [R1+0x40], R24 ;  /* 0x0000401801007387 */ /* 0x000fe80000100a00 */
[----:B------:R-:W-:Y:S04]  /*1b1f0*/  STL.64 [R1+0x48], R26 ;  /* 0x0000481a01007387 */ /* 0x000fe80000100a00 */
[----:B------:R-:W2:Y:S04]  /*1b200*/  LDL.LU R21, [R1+0xc4] ;  /* 0x0000c40001157983 */ /* 0x000ea80000300800 */
[----:B------:R-:W2:Y:S04]  /*1b210*/  LDL.LU R22, [R1+0xc8] ;  /* 0x0000c80001167983 */ /* 0x000ea80000300800 */
[----:B------:R-:W2:Y:S04]  /*1b220*/  LDL.LU R23, [R1+0xcc] ;  /* 0x0000cc0001177983 */ /* 0x000ea80000300800 */
[----:B----4-:R-:W0:Y:S04]  /*1b230*/  LDSM.16.MT88.4 R24, [R3+0x11000] ;  /* 0x011000000318783b */ /* 0x010e280000004200 */
[----:B0-----:R-:W-:Y:S04]  /*1b240*/  STL.64 [R1+0x2ba0], R26 ;  /* 0x002ba01a01007387 */ /* 0x001fe80000100a00 */
[----:B------:R0:W-:Y:S04]  /*1b250*/  STL.64 [R1+0x2b98], R24 ;  /* 0x002b981801007387 */ /* 0x0001e80000100a00 */
[----:B0-----:R-:W4:Y:S04]  /*1b260*/  LDL.LU R24, [R1+0x90] ;  /* 0x0000900001187983 */ /* 0x001f280000300800 */
[----:B------:R-:W4:Y:S04]  /*1b270*/  LDL.LU R25, [R1+0x94] ;  /* 0x0000940001197983 */ /* 0x000f280000300800 */
[----:B------:R-:W4:Y:S04]  /*1b280*/  LDL.LU R26, [R1+0x98] ;  /* 0x00009800011a7983 */ /* 0x000f280000300800 */
        /* <DEDUP_REMOVED lines=9> */
[----:B------:R-:W-:Y:S04]  /*1b320*/  STL [R1+0x2b80], R3 ;  /* 0x002b800301007387 */ /* 0x000fe80000100800 */
[----:B------:R0:W-:Y:S01]  /*1b330*/  LDSM.16.MT88.4 R20, [R3+0x11080] ;  /* 0x011080000314783b */ /* 0x0001e20000004200 */
[-C--:B--2---:R-:W-:Y:S03]  /*1b340*/  HMMA.16816.F32 R12, R8, R4.reuse, R12 ;  /* 0x00000004080c723c */ /* 0x084fe6000000180c */
[----:B------:R-:W3:Y:S04]  /*1b350*/  LDL.LU R8, [R1] ;  /* 0x0000000001087983 */ /* 0x000ee80000300800 */
[----:B------:R-:W-:Y:S01]  /*1b360*/  MOV R9, R0 ;  /* 0x0000000000097202 */ /* 0x000fe20000000f00 */
[----:B------:R-:W-:Y:S01]  /*1b370*/  IMAD.MOV.U32 R10, RZ, RZ, R7 ;  /* 0x000000ffff0a7224 */ /* 0x000fe200078e0007 */
[----:B------:R-:W-:Y:S11]  /*1b380*/  MOV R11, R6 ;  /* 0x00000006000b7202 */ /* 0x000ff60000000f00 */
[----:B------:R-:W-:Y:S03]  /*1b390*/  @!UPT UIADD3 URZ, URZ, URZ, URZ ;  /* 0x0000003f3f3ff290 */ /* 0x000fe6000fffe03f */
[----:B------:R-:W-:Y:S04]  /*1b3a0*/  STL.64 [R1+0x30], R12 ;  /* 0x0000300c01007387 */ /* 0x000fe80000100a00 */
[----:B------:R-:W-:Y:S04]  /*1b3b0*/  STL.64 [R1+0x38], R14 ;  /* 0x0000380e01007387 */ /* 0x000fe80000100a00 */
[----:B------:R-:W2:Y:S04]  /*1b3c0*/  LDL.LU R0, [R1+0x2bc8] ;  /* 0x002bc80001007983 */ /* 0x000ea80000300800 */
[----:B------:R-:W5:Y:S04]  /*1b3d0*/  LDL.LU R7, [R1+0x2bc4] ;  /* 0x002bc40001077983 */ /* 0x000f680000300800 */
[----:B------:R-:W2:Y:S04]  /*1b3e0*/  LDL.LU R6, [R1+0x2bc0] ;  /* 0x002bc00001067983 */ /* 0x000ea80000300800 */
[----:B------:R-:W-:Y:S01]  /*1b3f0*/  LDSM.16.MT88.4 R12, [R29+0x11000] ;  /* 0x011000001d0c783b */ /* 0x000fe20000004200 */
[----:B---3--:R-:W-:Y:S03]  /*1b400*/  HMMA.16816.F32 R8, R8, R4, R16 ;  /* 0x000000040808723c */ /* 0x008fe60000001810 */
[----:B------:R-:W4:Y:S04]  /*1b410*/  LDL.LU.64 R18, [R1+0x2bb8] ;  /* 0x002bb80001127983 */ /* 0x000f280000300a00 */
[----:B------:R-:W4:Y:S11]  /*1b420*/  LDL.LU.64 R16, [R1+0x2bb0] ;  /* 0x002bb00001107983 */ /* 0x000f360000300a00 */
[----:B------:R-:W-:Y:S05]  /*1b430*/  @!UPT UIADD3 URZ, URZ, URZ, URZ ;  /* 0x0000003f3f3ff290 */ /* 0x000fea000fffe03f */
[----:B------:R-:W-:Y:S01]  /*1b440*/  STL.64 [R1+0x20], R8 ;  /* 0x0000200801007387 */ /* 0x000fe20000100a00 */
[----:B0-----:R-:W-:-:S03]  /*1b450*/  IMAD.MOV.U32 R3, RZ, RZ, R10 ;  /* 0x000000ffff037224 */ /* 0x001fc600078e000a */
[----:B------:R-:W-:Y:S04]  /*1b460*/  STL [R1+0x2c], R11 ;  /* 0x00002c0b01007387 */ /* 0x000fe80000100800 */
[----:B------:R-:W0:Y:S04]  /*1b470*/  LDSM.16.MT88.4 R8, [R29+0x11080] ;  /* 0x011080001d08783b */ /* 0x000e280000004200 */
[----:B------:R-:W-:Y:S04]  /*1b480*/  STL [R1+0x2b84], R3 ;  /* 0x002b840301007387 */ /* 0x000fe80000100800 */
[----:B0-----:R-:W-:Y:S04]  /*1b490*/  STL [R1+0x2b8c], R11 ;  /* 0x002b8c0b01007387 */ /* 0x001fe80000100800 */
[----:B------:R-:W-:Y:S01]  /*1b4a0*/  STL [R1+0x2b88], R29 ;  /* 0x002b881d01007387 */ /* 0x000fe20000100800 */
[----:B----4-:R-:W-:Y:S03]  /*1b4b0*/  HMMA.16816.F32 R16, R16, R4, R24 ;  /* 0x000000041010723c */ /* 0x010fe60000001818 */
[----:B--2---:R-:W0:Y:S11]  /*1b4c0*/  LDSM.16.MT88.4 R24, [R0+0x11000] ;  /* 0x011000000018783b */ /* 0x004e360000004200 */
[----:B------:R-:W-:Y:S09]  /*1b4d0*/  @!UPT UIADD3 URZ, URZ, URZ, URZ ;  /* 0x0000003f3f3ff290 */ /* 0x000ff2000fffe03f */
[----:B------:R1:W-:Y:S01]  /*1b4e0*/  STL.64 [R1], R16 ;  /* 0x0000001001007387 */ /* 0x0003e20000100a00 */
[----:B------:R-:W-:-:S03]  /*1b4f0*/  MOV R4, R19 ;  /* 0x0000001300047202 */ /* 0x000fc60000000f00 */
[----:B------:R2:W-:Y:S01]  /*1b500*/  STL [R1+0x8], R18 ;  /* 0x0000081201007387 */ /* 0x0005e20000100800 */
[----:B-1----:R-:W-:Y:S01]  /*1b510*/  IMAD.MOV.U32 R16, RZ, RZ, R6 ;  /* 0x000000ffff107224 */ /* 0x002fe200078e0006 */
[----:B-----5:R-:W-:Y:S02]  /*1b520*/  MOV R17, R7 ;  /* 0x0000000700117202 */ /* 0x020fe40000000f00 */
[----:B------:R-:W3:Y:S04]  /*1b530*/  LDL.LU R6, [R1+0x2bac] ;  /* 0x002bac0001067983 */ /* 0x000ee80000300800 */
[----:B------:R-:W3:Y:S01]  /*1b540*/  LDL.LU R7, [R1+0x2ba8] ;  /* 0x002ba80001077983 */ /* 0x000ee20000300800 */
[----:B0-----:R-:W-:Y:S01]  /*1b550*/  IMAD.MOV.U32 R3, RZ, RZ, R26 ;  /* 0x000000ffff037224 */ /* 0x001fe200078e001a */
[----:B------:R-:W-:-:S02]  /*1b560*/  MOV R5, R27 ;  /* 0x0000001b00057202 */ /* 0x000fc40000000f00 */
[----:B--2---:R-:W3:Y:S01]  /*1b570*/  LDL.LU R18, [R1+0x88] ;  /* 0x0000880001127983 */ /* 0x004ee20000300800 */
[----:B------:R-:W-:Y:S01]  /*1b580*/  IMAD.MOV.U32 R11, RZ, RZ, R24 ;  /* 0x000000ffff0b7224 */ /* 0x000fe200078e0018 */
[----:B------:R-:W-:Y:S02]  /*1b590*/  MOV R29, R25 ;  /* 0x00000019001d7202 */ /* 0x000fe40000000f00 */
[----:B------:R-:W3:Y:S04]  /*1b5a0*/  LDL.LU R19, [R1+0x8c] ;  /* 0x00008c0001137983 */ /* 0x000ee80000300800 */
[----:B------:R-:W3:Y:S04]  /*1b5b0*/  LDL.LU.64 R26, [R1+0x2ba0] ;  /* 0x002ba000011a7983 */ /* 0x000ee80000300a00 */
[----:B------:R-:W3:Y:S02]  /*1b5c0*/  LDL.LU.64 R24, [R1+0x2b98] ;  /* 0x002b980001187983 */ /* 0x000ee40000300a00 */
[----:B---3--:R-:W-:Y:S02]  /*1b5d0*/  HMMA.16816.F32 R16, R24, R6, R16 ;  /* 0x000000061810723c */ /* 0x008fe40000001810 */
[----:B------:R-:W2:Y:S11]  /*1b5e0*/  LDL.LU R24, [R1+0x60] ;  /* 0x0000600001187983 */ /* 0x000eb60000300800 */
[----:B------:R-:W-:Y:S10]  /*1b5f0*/  @!UPT UIADD3 URZ, URZ, URZ, URZ ;  /* 0x0000003f3f3ff290 */ /* 0x000ff4000fffe03f */
[----:B------:R-:W-:Y:S04]  /*1b600*/  STL.64 [R1+0x80], R16 ;  /* 0x0000801001007387 */ /* 0x000fe80000100a00 */
[----:B------:R-:W-:Y:S04]  /*1b610*/  STL.64 [R1+0x88], R18 ;  /* 0x0000881201007387 */ /* 0x000fe80000100a00 */
[----:B------:R-:W0:Y:S01]  /*1b620*/  LDSM.16.MT88.4 R16, [R0+0x11080] ;  /* 0x011080000010783b */ /* 0x000e220000004200 */
[----:B------:R-:W-:-:S03]  /*1b630*/  IMAD.MOV.U32 R26, RZ, RZ, R28 ;  /* 0x000000ffff1a7224 */ /* 0x000fc600078e001c */
[----:B------:R-:W2:Y:S04]  /*1b640*/  LDL.LU R25, [R1+0x64] ;  /* 0x0000640001197983 */ /* 0x000ea80000300800 */
[----:B------:R-:W3:Y:S04]  /*1b650*/  LDL.LU R28, [R1+0x2b90] ;  /* 0x002b9000011c7983 */ /* 0x000ee80000300800 */
[----:B------:R-:W2:Y:S04]  /*1b660*/  LDL.LU R27, [R1+0x6c] ;  /* 0x00006c00011b7983 */ /* 0x000ea80000300800 */
[----:B0-----:R-:W-:Y:S04]  /*1b670*/  STL.64 [R1+0x2b68], R18 ;  /* 0x002b681201007387 */ /* 0x001fe80000100a00 */
[----:B------:R0:W-:Y:S04]  /*1b680*/  STL.64 [R1+0x2b60], R16 ;  /* 0x002b601001007387 */ /* 0x0001e80000100a00 */
[----:B0-----:R-:W4:Y:S04]  /*1b690*/  LDL.LU R16, [R1+0x70] ;  /* 0x0000700001107983 */ /* 0x001f280000300800 */
[----:B------:R-:W4:Y:S04]  /*1b6a0*/  LDL.LU R17, [R1+0x74] ;  /* 0x0000740001117983 */ /* 0x000f280000300800 */
[----:B------:R-:W4:Y:S01]  /*1b6b0*/  LDL.LU R18, [R1+0x78] ;  /* 0x0000780001127983 */ /* 0x000f220000300800 */
[----:B---3--:R-:W-:-:S07]  /*1b6c0*/  MOV R19, R28 ;  /* 0x0000001c00137202 */ /* 0x008fce0000000f00 */
[----:B----4-:R-:W-:Y:S11]  /*1b6d0*/  HMMA.16816.F32 R20, R20, R6, R16 ;  /* 0x000000061414723c */ /* 0x010ff60000001810 */
[----:B------:R-:W-:Y:S11]  /*1b6e0*/  @!UPT UIADD3 URZ, URZ, URZ, URZ ;  /* 0x0000003f3f3ff290 */ /* 0x000ff6000fffe03f */
[----:B------:R-:W-:Y:S01]  /*1b6f0*/  @!UPT UIADD3 URZ, URZ, URZ, URZ ;  /* 0x0000003f3f3ff290 */ /* 0x000fe2000fffe03f */
[----:B------:R-:W-:Y:S01]  /*1b700*/  STL.64 [R1+0xb0], R20 ;  /* 0x0000b01401007387 */ /* 0x000fe20000100a00 */
[----:B------:R-:W-:-:S03]  /*1b710*/  IMAD.MOV.U32 R28, RZ, RZ, R23 ;  /* 0x000000ffff1c7224 */ /* 0x000fc600078e0017 */
[----:B------:R-:W-:Y:S04]  /*1b720*/  STL [R1+0xb8], R22 ;  /* 0x0000b81601007387 */ /* 0x000fe80000100800 */
[----:B------:R-:W0:Y:S01]  /*1b730*/  LDSM.16.MT88.4 R20, [R2+0x11000] ;  /* 0x011000000214783b */ /* 0x000e220000004200 */
[----:B------:R-:W-:Y:S01]  /*1b740*/  MOV R16, R11 ;  /* 0x0000000b00107202 */ /* 0x000fe20000000f00 */
[----:B------:R-:W-:Y:S01]  /*1b750*/  IMAD.MOV.U32 R17, RZ, RZ, R29 ;  /* 0x000000ffff117224 */ /* 0x000fe200078e001d */
[----:B------:R-:W-:Y:S01]  /*1b760*/  MOV R18, R3 ;  /* 0x0000000300127202 */ /* 0x000fe20000000f00 */
[----:B------:R-:W3:Y:S04]  /*1b770*/  LDL.LU R11, [R1+0x2b8c] ;  /* 0x002b8c00010b7983 */ /* 0x000ee80000300800 */
[----:B------:R-:W4:Y:S04]  /*1b780*/  LDL.LU R29, [R1+0x2b88] ;  /* 0x002b8800011d7983 */ /* 0x000f280000300800 */
[----:B------:R-:W5:Y:S04]  /*1b790*/  LDL.LU R3, [R1+0x2b84] ;  /* 0x002b840001037983 */ /* 0x000f680000300800 */
[----:B------:R-:W-:Y:S04]  /*1b7a0*/  STL [R1+0x2b18], R28 ;  /* 0x002b181c01007387 */ /* 0x000fe80000100800 */
[----:B0-----:R-:W-:Y:S04]  /*1b7b0*/  STL.64 [R1+0x2b58], R22 ;  /* 0x002b581601007387 */ /* 0x001fe80000100a00 */
[----:B------:R2:W-:Y:S02]  /*1b7c0*/  STL.64 [R1+0x2b50], R20 ;  /* 0x002b501401007387 */ /* 0x0005e40000100a00 */
[----:B--2---:R-:W-:Y:S02]  /*1b7d0*/  HMMA.16816.F32 R20, R12, R6, R24 ;  /* 0x000000060c14723c */ /* 0x004fe40000001818 */
[----:B------:R-:W3:Y:S04]  /*1b7e0*/  LDL.LU R12, [R1+0x40] ;  /* 0x00004000010c7983 */ /* 0x000ee80000300800 */
[----:B------:R-:W0:Y:S11]  /*1b7f0*/  LDSM.16.MT88.4 R24, [R2+0x11080] ;  /* 0x011080000218783b */ /* 0x000e360000004200 */
[----:B------:R-:W-:Y:S06]  /*1b800*/  @!UPT UIADD3 URZ, URZ, URZ, URZ ;  /* 0x0000003f3f3ff290 */ /* 0x000fec000fffe03f */
[----:B------:R1:W-:Y:S04]  /*1b810*/  STL.64 [R1+0x60], R20 ;  /* 0x0000601401007387 */ /* 0x0003e80000100a00 */
[----:B------:R2:W-:Y:S04]  /*1b820*/  STL.64 [R1+0x68], R22 ;  /* 0x0000681601007387 */ /* 0x0005e80000100a00 */
[----:B------:R-:W3:Y:S04]  /*1b830*/  LDL.LU R13, [R1+0x44] ;  /* 0x00004400010d7983 */ /* 0x000ee80000300800 */
[----:B------:R-:W3:Y:S04]  /*1b840*/  LDL.LU R14, [R1+0x48] ;  /* 0x00004800010e7983 */ /* 0x000ee80000300800 */
[----:B------:R-:W3:Y:S04]  /*1b850*/  LDL.LU R15, [R1+0x4c] ;  /* 0x00004c00010f7983 */ /* 0x000ee80000300800 */
[----:B-1----:R-:W3:Y:S04]  /*1b860*/  LDL.LU R20, [R1+0x30] ;  /* 0x0000300001147983 */ /* 0x002ee80000300800 */
[----:B------:R-:W3:Y:S04]  /*1b870*/  LDL.LU R21, [R1+0x34] ;  /* 0x0000340001157983 */ /* 0x000ee80000300800 */
[----:B--2---:R-:W2:Y:S04]  /*1b880*/  LDL.LU R22, [R1+0x38] ;  /* 0x0000380001167983 */ /* 0x004ea80000300800 */
[----:B------:R-:W2:Y:S01]  /*1b890*/  LDL.LU R23, [R1+0x3c] ;  /* 0x00003c0001177983 */ /* 0x000ea20000300800 */
[----:B------:R-:W-:-:S03]  /*1b8a0*/  IMAD.MOV.U32 R19, RZ, RZ, R5 ;  /* 0x000000ffff137224 */ /* 0x000fc600078e0005 */
[----:B------:R-:W1:Y:S04]  /*1b8b0*/  S2R R5, SR_TID.X ;  /* 0x0000000000057919 */ /* 0x000e680000002100 */
[----:B--2---:R-:W-:Y:S04]  /*1b8c0*/  STL.64 [R1+0x2b78], R22 ;  /* 0x002b781601007387 */ /* 0x004fe80000100a00 */
[----:B---3--:R2:W-:Y:S04]  /*1b8d0*/  STL.64 [R1+0x2b70], R20 ;  /* 0x002b701401007387 */ /* 0x0085e80000100a00 */
[----:B--2---:R-:W2:Y:S04]  /*1b8e0*/  LDL.LU R20, [R1+0x50] ;  /* 0x0000500001147983 */ /* 0x004ea80000300800 */
[----:B------:R-:W2:Y:S04]  /*1b8f0*/  LDL.LU R21, [R1+0x54] ;  /* 0x0000540001157983 */ /* 0x000ea80000300800 */
[----:B------:R-:W2:Y:S04]  /*1b900*/  LDL.LU R22, [R1+0x58] ;  /* 0x0000580001167983 */ /* 0x000ea80000300800 */
[----:B------:R-:W2:Y:S04]  /*1b910*/  LDL.LU R23, [R1+0x5c] ;  /* 0x00005c0001177983 */ /* 0x000ea80000300800 */
[----:B0-----:R5:W-:Y:S04]  /*1b920*/  STL.64 [R1+0x2b48], R26 ;  /* 0x002b481a01007387 */ /* 0x001be80000100a00 */
[----:B------:R0:W-:Y:S01]  /*1b930*/  STL.64 [R1+0x2b40], R24 ;  /* 0x002b401801007387 */ /* 0x0001e20000100a00 */
[----:B-----5:R-:W-:-:S03]  /*1b940*/  MOV R26, R3 ;  /* 0x00000003001a7202 */ /* 0x020fc60000000f00 */
[----:B0-----:R-:W3:Y:S04]  /*1b950*/  LDL.LU R24, [R1+0x20] ;  /* 0x0000200001187983 */ /* 0x001ee80000300800 */
[----:B------:R-:W3:Y:S04]  /*1b960*/  LDL.LU R25, [R1+0x24] ;  /* 0x0000240001197983 */ /* 0x000ee80000300800 */
[----:B------:R-:W5:Y:S01]  /*1b970*/  LDL.LU R3, [R1+0x2b80] ;  /* 0x002b800001037983 */ /* 0x000f620000300800 */
[----:B------:R-:W-:Y:S03]  /*1b980*/  HMMA.16816.F32 R8, R8, R6, R12 ;  /* 0x000000060808723c */ /* 0x000fe6000000180c */
[----:B------:R-:W3:Y:S04]  /*1b990*/  LDL.LU R27, [R1+0x2c] ;  /* 0x00002c00011b7983 */ /* 0x000ee80000300800 */
[----:B------:R0:W-:Y:S04]  /*1b9a0*/  STL [R1+0x2b1c], R2 ;  /* 0x002b1c0201007387 */ /* 0x0001e80000100800 */
[----:B0-----:R-:W0:Y:S11]  /*1b9b0*/  S2R R2, SR_TID.X ;  /* 0x0000000000027919 */ /* 0x001e360000002100 */
[----:B------:R-:W-:Y:S02]  /*1b9c0*/  @!UPT UIADD3 URZ, URZ, URZ, URZ ;  /* 0x0000003f3f3ff290 */ /* 0x000fe4000fffe03f */
[----:B------:R-:W-:Y:S01]  /*1b9d0*/  IMAD.MOV.U32 R28, RZ, RZ, R11 ;  /* 0x000000ffff1c7224 */ /* 0x000fe200078e000b */
[----:B-1----:R-:W-:Y:S01]  /*1b9e0*/  LOP3.LUT R11, R5, 0x7, RZ, 0xc0, !PT ;  /* 0x00000007050b7812 */ /* 0x002fe200078ec0ff */
[----:B------:R-:W-:Y:S04]  /*1b9f0*/  STL.64 [R1+0xa0], R8 ;  /* 0x0000a00801007387 */ /* 0x000fe80000100a00 */
[----:B------:R1:W-:Y:S02]  /*1ba00*/  STL [R1+0xa8], R10 ;  /* 0x0000a80a01007387 */ /* 0x0003e40000100800 */
[----:B-1----:R-:W-:Y:S02]  /*1ba10*/  SHF.L.U32 R10, R11, 0x4, RZ ;  /* 0x000000040b0a7819 */ /* 0x002fe400000006ff */
[C---:B0-----:R-:W-:Y:S01]  /*1ba20*/  LOP3.LUT R5, R2.reuse, 0xe0, RZ, 0xc0, !PT ;  /* 0x000000e002057812 */ /* 0x041fe200078ec0ff */
[----:B------:R-:W-:-:S03]  /*1ba30*/  IMAD.SHL.U32 R11, R2, 0x2, RZ ;  /* 0x00000002020b7824 */ /* 0x000fc600078e00ff */
[----:B------:R-:W-:Y:S02]  /*1ba40*/  LEA R5, R5, R10, 0x8 ;  /* 0x0000000a05057211 */ /* 0x000fe400078e40ff */
[----:B------:R-:W-:Y:S02]  /*1ba50*/  LOP3.LUT R2, R2, 0x7, RZ, 0xc0, !PT ;  /* 0x0000000702027812 */ /* 0x000fe400078ec0ff */
[----:B------:R-:W-:-:S05]  /*1ba60*/  LOP3.LUT R5, R5, 0x30, R11, 0x78, !PT ;  /* 0x0000003005057812 */ /* 0x000fca00078e780b */
[----:B------:R-:W-:-:S05]  /*1ba70*/  IMAD R5, R2, 0x400, R5 ;  /* 0x0000040002057824 */ /* 0x000fca00078e0205 */
[----:B------:R-:W-:-:S05]  /*1ba80*/  LOP3.LUT R5, R5, 0x40, RZ, 0x3c, !PT ;  /* 0x0000004005057812 */ /* 0x000fca00078e3cff */
[----:B------:R-:W-:Y:S04]  /*1ba90*/  LDSM.16.M88.4 R8, [R5+0x20200] ;  /* 0x020200000508783b */ /* 0x000fe80000000200 */
[----:B------:R-:W-:Y:S01]  /*1baa0*/  STL [R1+0x2b20], R28 ;  /* 0x002b201c01007387 */ /* 0x000fe20000100800 */
[----:B--2---:R-:W-:Y:S03]  /*1bab0*/  HMMA.16816.F32 R16, R16, R6, R20 ;  /* 0x000000061010723c */ /* 0x004fe60000001814 */
[----:B-----5:R-:W0:Y:S11]  /*1bac0*/  LDSM.16.MT88.4 R12, [R3+0x12000] ;  /* 0x01200000030c783b */ /* 0x020e360000004200 */
[----:B------:R-:W-:Y:S10]  /*1bad0*/  @!UPT UIADD3 URZ, URZ, URZ, URZ ;  /* 0x0000003f3f3ff290 */ /* 0x000ff4000fffe03f */
[----:B------:R-:W-:Y:S01]  /*1bae0*/  IMAD.MOV.U32 R2, RZ, RZ, R17 ;  /* 0x000000ffff027224 */ /* 0x000fe200078e0011 */
[----:B0-----:R-:W-:Y:S04]  /*1baf0*/  STL.64 [R1+0x2b38], R14 ;  /* 0x002b380e01007387 */ /* 0x001fe80000100a00 */
[----:B------:R0:W-:Y:S04]  /*1bb00*/  STL.64 [R1+0x2b30], R12 ;  /* 0x002b300c01007387 */ /* 0x0001e80000100a00 */
[----:B0-----:R-:W2:Y:S04]  /*1bb10*/  LDL.LU R12, [R1] ;  /* 0x00000000010c7983 */ /* 0x001ea80000300800 */
[----:B------:R-:W2:Y:S04]  /*1bb20*/  LDL.LU R13, [R1+0x4] ;  /* 0x00000400010d7983 */ /* 0x000ea80000300800 */
[----:B------:R-:W2:Y:S04]  /*1bb30*/  LDL.LU R14, [R1+0x8] ;  /* 0x00000800010e7983 */ /* 0x000ea80000300800 */
[----:B------:R0:W-:Y:S04]  /*1bb40*/  STL [R1+0x2a70], R10 ;  /* 0x002a700a01007387 */ /* 0x0001e80000100800 */
[----:B------:R1:W-:Y:S04]  /*1bb50*/  STL [R1+0x2a6c], R11 ;  /* 0x002a6c0b01007387 */ /* 0x0003e80000100800 */
[----:B------:R-:W5:Y:S01]  /*1bb60*/  LDL.LU.64 R22, [R1+0x2b78] ;  /* 0x002b780001167983 */ /* 0x000f620000300a00 */
[----:B0-----:R-:W-:-:S03]  /*1bb70*/  IMAD.MOV.U32 R10, RZ, RZ, R19 ;  /* 0x000000ffff0a7224 */ /* 0x001fc600078e0013 */
[----:B------:R-:W5:Y:S01]  /*1bb80*/  LDL.LU.64 R20, [R1+0x2b70] ;  /* 0x002b700001147983 */ /* 0x000f620000300a00 */
[----:B-1----:R-:W-:-:S03]  /*1bb90*/  MOV R11, R18 ;  /* 0x00000012000b7202 */ /* 0x002fc60000000f00 */
[----:B------:R-:W-:Y:S04]  /*1bba0*/  STL [R1+0xc0], R16 ;  /* 0x0000c01001007387 */ /* 0x000fe80000100800 */
[----:B------:R-:W0:Y:S04]  /*1bbb0*/  LDSM.16.MT88.4 R16, [R3+0x12080] ;  /* 0x012080000310783b */ /* 0x000e280000004200 */
[----:B------:R-:W-:Y:S04]  /*1bbc0*/  STL [R1+0x2b2c], R10 ;  /* 0x002b2c0a01007387 */ /* 0x000fe80000100800 */
[----:B------:R-:W-:Y:S04]  /*1bbd0*/  STL [R1+0x2b28], R11 ;  /* 0x002b280b01007387 */ /* 0x000fe80000100800 */
[----:B------:R-:W-:Y:S04]  /*1bbe0*/  STL [R1+0x2b24], R2 ;  /* 0x002b240201007387 */ /* 0x000fe80000100800 */
[----:B0-----:R-:W-:Y:S01]  /*1bbf0*/  STL.64 [R1+0x10], R16 ;  /* 0x0000101001007387 */ /* 0x001fe20000100a00 */
[----:B------:R-:W-:-:S03]  /*1bc00*/  MOV R28, R19 ;  /* 0x00000013001c7202 */ /* 0x000fc60000000f00 */
[----:B------:R0:W-:Y:S04]  /*1bc10*/  STL [R1+0x18], R18 ;  /* 0x0000181201007387 */ /* 0x0001e80000100800 */
[----:B0-----:R-:W5:Y:S04]  /*1bc20*/  LDL.LU.64 R18, [R1+0x2b68] ;  /* 0x002b680001127983 */ /* 0x001f680000300a00 */
[----:B------:R-:W5:Y:S02]  /*1bc30*/  LDL.LU.64 R16, [R1+0x2b60] ;  /* 0x002b600001107983 */ /* 0x000f640000300a00 */
[-C--:B-----5:R-:W-:Y:S02]  /*1bc40*/  HMMA.16816.F32 R16, R16, R6.reuse, R20 ;  /* 0x000000061010723c */ /* 0x0a0fe40000001814 */
[----:B----4-:R-:W0:Y:S11]  /*1bc50*/  LDSM.16.MT88.4 R20, [R29+0x12000] ;  /* 0x012000001d14783b */ /* 0x010e360000004200 */
[----:B------:R-:W-:Y:S10]  /*1bc60*/  @!UPT UIADD3 URZ, URZ, URZ, URZ ;  /* 0x0000003f3f3ff290 */ /* 0x000ff4000fffe03f */
[----:B------:R1:W-:Y:S01]  /*1bc70*/  STL [R1+0x90], R16 ;  /* 0x0000901001007387 */ /* 0x0003e20000100800 */
[----:B------:R-:W-:Y:S01]  /*1bc80*/  IMAD.MOV.U32 R10, RZ, RZ, R17 ;  /* 0x000000ffff0a7224 */ /* 0x000fe200078e0011 */
[----:B------:R-:W-:Y:S01]  /*1bc90*/  MOV R11, R18 ;  /* 0x00000012000b7202 */ /* 0x000fe20000000f00 */
[----:B------:R-:W-:Y:S01]  /*1bca0*/  IMAD.MOV.U32 R2, RZ, RZ, R19 ;  /* 0x000000ffff027224 */ /* 0x000fe200078e0013 */
[----:B0-----:R-:W-:Y:S01]  /*1bcb0*/  MOV R17, R22 ;  /* 0x0000001600117202 */ /* 0x001fe20000000f00 */
[----:B-1----:R-:W-:Y:S01]  /*1bcc0*/  IMAD.MOV.U32 R16, RZ, RZ, R23 ;  /* 0x000000ffff107224 */ /* 0x002fe200078e0017 */
[----:B------:R-:W-:Y:S01]  /*1bcd0*/  MOV R19, R20 ;  /* 0x0000001400137202 */ /* 0x000fe20000000f00 */
[----:B------:R-:W-:Y:S01]  /*1bce0*/  IMAD.MOV.U32 R18, RZ, RZ, R21 ;  /* 0x000000ffff127224 */ /* 0x000fe200078e0015 */
[----:B------:R-:W3:Y:S04]  /*1bcf0*/  LDL.LU.64 R22, [R1+0x2b58] ;  /* 0x002b580001167983 */ /* 0x000ee80000300a00 */
[----:B------:R-:W3:Y:S02]  /*1bd00*/  LDL.LU.64 R20, [R1+0x2b50] ;  /* 0x002b500001147983 */ /* 0x000ee40000300a00 */
[----:B---3--:R-:W-:Y:S02]  /*1bd10*/  HMMA.16816.F32 R20, R20, R6, R24 ;  /* 0x000000061414723c */ /* 0x008fe40000001818 */
[----:B------:R-:W0:Y:S11]  /*1bd20*/  LDSM.16.MT88.4 R24, [R29+0x12080] ;  /* 0x012080001d18783b */ /* 0x000e360000004200 */
[----:B------:R-:W-:Y:S10]  /*1bd30*/  @!UPT UIADD3 URZ, URZ, URZ, URZ ;  /* 0x0000003f3f3ff290 */ /* 0x000ff4000fffe03f */
[----:B------:R0:W-:Y:S04]  /*1bd40*/  STL.64 [R1+0x70], R20 ;  /* 0x0000701401007387 */ /* 0x0001e80000100a00 */
[----:B------:R1:W-:Y:S01]  /*1bd50*/  STL.64 [R1+0x78], R22 ;  /* 0x0000781601007387 */ /* 0x0003e20000100a00 */
[----:B0-----:R-:W-:Y:S01]  /*1bd60*/  MOV R21, R26 ;  /* 0x0000001a00157202 */ /* 0x001fe20000000f00 */
[----:B------:R-:W-:Y:S01]  /*1bd70*/  IMAD.MOV.U32 R20, RZ, RZ, R27 ;  /* 0x000000ffff147224 */ /* 0x000fe200078e001b */
[----:B-1----:R-:W-:Y:S01]  /*1bd80*/  MOV R23, R24 ;  /* 0x0000001800177202 */ /* 0x002fe20000000f00 */
[----:B------:R-:W-:Y:S01]  /*1bd90*/  IMAD.MOV.U32 R22, RZ, RZ, R25 ;  /* 0x000000ffff167224 */ /* 0x000fe200078e0019 */
[----:B------:R-:W2:Y:S04]  /*1bda0*/  LDL.LU.64 R26, [R1+0x2b48] ;  /* 0x002b4800011a7983 */ /* 0x000ea80000300a00 */
[----:B------:R-:W2:Y:S01]  /*1bdb0*/  LDL.LU.64 R24, [R1+0x2b40] ;  /* 0x002b400001187983 */ /* 0x000ea20000300a00 */
[----:B------:R-:W-:-:S07]  /*1bdc0*/  MOV R15, R4 ;  /* 0x00000004000f7202 */ /* 0x000fce0000000f00 */
[----:B--2---:R-:W-:Y:S01]  /*1bdd0*/  HMMA.16816.F32 R4, R24, R6, R12 ;  /* 0x000000061804723c */ /* 0x004fe2000000180c */
[----:B------:R-:W0:Y:S11]  /*1bde0*/  LDSM.16.MT88.4 R12, [R0+0x12000] ;  /* 0x01200000000c783b */ /* 0x000e360000004200 */
[----:B------:R-:W-:Y:S11]  /*1bdf0*/  @!UPT UIADD3 URZ, URZ, URZ, URZ ;  /* 0x0000003f3f3ff290 */ /* 0x000ff6000fffe03f */
[----:B------:R-:W-:Y:S04]  /*1be00*/  STL.64 [R1+0x2aa0], R6 ;  /* 0x002aa00601007387 */ /* 0x000fe80000100a00 */
[----:B------:R1:W-:Y:S04]  /*1be10*/  STL.64 [R1+0x2a98], R4 ;  /* 0x002a980401007387 */ /* 0x0003e80000100a00 */
[----:B-1----:R-:W2:Y:S01]  /*1be20*/  LDL.LU R4, [R1+0x80] ;  /* 0x0000800001047983 */ /* 0x002ea20000300800 */
[----:B0-----:R-:W-:-:S03]  /*1be30*/  MOV R25, R14 ;  /* 0x0000000e00197202 */ /* 0x001fc60000000f00 */
[----:B------:R-:W2:Y:S01]  /*1be40*/  LDL.LU R5, [R1+0x84] ;  /* 0x0000840001057983 */ /* 0x000ea20000300800 */
[----:B------:R-:W-:Y:S01]  /*1be50*/  IMAD.MOV.U32 R24, RZ, RZ, R15 ;  /* 0x000000ffff187224 */ /* 0x000fe200078e000f */
[----:B------:R-:W-:Y:S02]  /*1be60*/  MOV R27, R12 ;  /* 0x0000000c001b7202 */ /* 0x000fe40000000f00 */
[----:B------:R-:W2:Y:S01]  /*1be70*/  LDL.LU R6, [R1+0x88] ;  /* 0x0000880001067983 */ /* 0x000ea20000300800 */
[----:B------:R-:W-:-:S03]  /*1be80*/  IMAD.MOV.U32 R26, RZ, RZ, R13 ;  /* 0x000000ffff1a7224 */ /* 0x000fc600078e000d */
[----:B------:R-:W2:Y:S04]  /*1be90*/  LDL.LU R7, [R1+0x8c] ;  /* 0x00008c0001077983 */ /* 0x000ea80000300800 */
[----:B------:R-:W2:Y:S04]  /*1bea0*/  LDL.LU.64 R14, [R1+0x2b38] ;  /* 0x002b3800010e7983 */ /* 0x000ea80000300a00 */
[----:B------:R-:W2:Y:S02]  /*1beb0*/  LDL.LU.64 R12, [R1+0x2b30] ;  /* 0x002b3000010c7983 */ /* 0x000ea40000300a00 */
[----:B--2---:R-:W-:Y:S02]  /*1bec0*/  HMMA.16816.F32 R12, R12, R8, R4 ;  /* 0x000000080c0c723c */ /* 0x004fe40000001804 */
[----:B------:R-:W2:Y:S05]  /*1bed0*/  LDL.LU R4, [R1+0x90] ;  /* 0x0000900001047983 */ /* 0x000eaa0000300800 */
[----:B------:R-:W-:Y:S01]  /*1bee0*/  IMAD.MOV.U32 R6, RZ, RZ, R11 ;  /* 0x000000ffff067224 */ /* 0x000fe200078e000b */
[----:B------:R-:W-:-:S02]  /*1bef0*/  MOV R7, R2 ;  /* 0x0000000200077202 */ /* 0x000fc40000000f00 */
[----:B------:R-:W-:Y:S02]  /*1bf00*/  MOV R5, R10 ;  /* 0x0000000a00057202 */ /* 0x000fe40000000f00 */
[----:B------:R-:W3:Y:S04]  /*1bf10*/  LDL.LU R10, [R1+0x2b2c] ;  /* 0x002b2c00010a7983 */ /* 0x000ee80000300800 */
[----:B------:R-:W4:Y:S04]  /*1bf20*/  LDL.LU R11, [R1+0x2b28] ;  /* 0x002b2800010b7983 */ /* 0x000f280000300800 */
[----:B------:R-:W5:Y:S04]  /*1bf30*/  LDL.LU R2, [R1+0x2b24] ;  /* 0x002b240001027983 */ /* 0x000f680000300800 */
[----:B------:R0:W-:Y:S02]  /*1bf40*/  STL.64 [R1+0x2ab0], R6 ;  /* 0x002ab00601007387 */ /* 0x0001e40000100a00 */
[----:B0-----:R-:W-:Y:S01]  /*1bf50*/  IMAD.MOV.U32 R6, RZ, RZ, R25 ;  /* 0x000000ffff067224 */ /* 0x001fe200078e0019 */
[----:B------:R-:W-:Y:S01]  /*1bf60*/  MOV R7, R24 ;  /* 0x0000001800077202 */ /* 0x000fe20000000f00 */
[----:B--2---:R0:W-:Y:S04]  /*1bf70*/  STL.64 [R1+0x2aa8], R4 ;  /* 0x002aa80401007387 */ /* 0x0041e80000100a00 */
[----:B------:R1:W-:Y:S01]  /*1bf80*/  STL.64 [R1+0x2ac0], R6 ;  /* 0x002ac00601007387 */ /* 0x0003e20000100a00 */
[----:B0-----:R-:W-:Y:S01]  /*1bf90*/  IMAD.MOV.U32 R4, RZ, RZ, R27 ;  /* 0x000000ffff047224 */ /* 0x001fe200078e001b */
[----:B------:R-:W-:Y:S01]  /*1bfa0*/  MOV R5, R26 ;  /* 0x0000001a00057202 */ /* 0x000fe20000000f00 */
[----:B-1----:R-:W-:Y:S01]  /*1bfb0*/  IMAD.MOV.U32 R6, RZ, RZ, R21 ;  /* 0x000000ffff067224 */ /* 0x002fe200078e0015 */
[----:B------:R-:W-:-:S03]  /*1bfc0*/  MOV R7, R20 ;  /* 0x0000001400077202 */ /* 0x000fc60000000f00 */
[----:B------:R0:W-:Y:S04]  /*1bfd0*/  STL.64 [R1+0x2ab8], R4 ;  /* 0x002ab80401007387 */ /* 0x0001e80000100a00 */
        /* <DEDUP_REMOVED lines=8> */
[----:B------:R-:W-:Y:S02]  /*1c060*/  MOV R5, R18 ;  /* 0x0000001200057202 */ /* 0x000fe40000000f00 */
[----:B------:R-:W-:Y:S01]  /*1c070*/  LDSM.16.MT88.4 R16, [R0+0x12080] ;  /* 0x012080000010783b */ /* 0x000fe20000004200 */
[----:B-1----:R-:W-:-:S03]  /*1c080*/  IMAD.MOV.U32 R7, RZ, RZ, R28 ;  /* 0x000000ffff077224 */ /* 0x002fc600078e001c */
[----:B------:R0:W-:Y:S04]  /*1c090*/  STL.64 [R1+0x2af8], R4 ;  /* 0x002af80401007387 */ /* 0x0001e80000100a00 */
[----:B0-----:R-:W2:Y:S04]  /*1c0a0*/  LDL.LU R4, [R1+0x10] ;  /* 0x0000100001047983 */ /* 0x001ea80000300800 */
[----:B------:R-:W2:Y:S04]  /*1c0b0*/  LDL.LU R5, [R1+0x14] ;  /* 0x0000140001057983 */ /* 0x000ea80000300800 */
[----:B------:R-:W2:Y:S04]  /*1c0c0*/  LDL.LU R6, [R1+0x18] ;  /* 0x0000180001067983 */ /* 0x000ea80000300800 */
[----:B------:R-:W2:Y:S04]  /*1c0d0*/  LDL.LU R28, [R1+0x2b20] ;  /* 0x002b2000011c7983 */ /* 0x000ea80000300800 */
[----:B------:R0:W-:Y:S04]  /*1c0e0*/  STL [R1+0x2a80], R12 ;  /* 0x002a800c01007387 */ /* 0x0001e80000100800 */
[----:B------:R5:W-:Y:S04]  /*1c0f0*/  STL [R1+0x2a7c], R13 ;  /* 0x002a7c0d01007387 */ /* 0x000be80000100800 */
[----:B------:R4:W-:Y:S04]  /*1c100*/  STL [R1+0x2a78], R14 ;  /* 0x002a780e01007387 */ /* 0x0009e80000100800 */
[----:B------:R3:W-:Y:S04]  /*1c110*/  STL [R1+0x2a74], R15 ;  /* 0x002a740f01007387 */ /* 0x0007e80000100800 */
[----:B0-----:R-:W2:Y:S01]  /*1c120*/  LDL.LU R12, [R1+0xc0] ;  /* 0x0000c000010c7983 */ /* 0x001ea20000300800 */
[----:B-----5:R-:W-:Y:S01]  /*1c130*/  MOV R13, R2 ;  /* 0x00000002000d7202 */ /* 0x020fe20000000f00 */
[----:B----4-:R-:W-:-:S02]  /*1c140*/  IMAD.MOV.U32 R14, RZ, RZ, R11 ;  /* 0x000000ffff0e7224 */ /* 0x010fc400078e000b */
[----:B------:R-:W4:Y:S01]  /*1c150*/  LDL.LU R2, [R1+0x2b1c] ;  /* 0x002b1c0001027983 */ /* 0x000f220000300800 */
[----:B---3--:R-:W-:-:S05]  /*1c160*/  MOV R15, R10 ;  /* 0x0000000a000f7202 */ /* 0x008fca0000000f00 */
[----:B------:R-:W-:Y:S04]  /*1c170*/  STL.64 [R1+0x2ad0], R14 ;  /* 0x002ad00e01007387 */ /* 0x000fe80000100a00 */
[----:B--2---:R0:W-:Y:S04]  /*1c180*/  STL.64 [R1+0x2ac8], R12 ;  /* 0x002ac80c01007387 */ /* 0x0041e80000100a00 */
[----:B----4-:R-:W-:Y:S04]  /*1c190*/  LDSM.16.MT88.4 R20, [R2+0x12000] ;  /* 0x012000000214783b */ /* 0x010fe80000004200 */
[----:B------:R-:W-:Y:S04]  /*1c1a0*/  LDSM.16.MT88.4 R24, [R2+0x12080] ;  /* 0x012080000218783b */ /* 0x000fe80000004200 */
[----:B0-----:R-:W2:Y:S04]  /*1c1b0*/  LDL.LU R12, [R1+0xa0] ;  /* 0x0000a000010c7983 */ /* 0x001ea80000300800 */
[----:B------:R-:W2:Y:S04]  /*1c1c0*/  LDL.LU R13, [R1+0xa4] ;  /* 0x0000a400010d7983 */ /* 0x000ea80000300800 */
[----:B------:R-:W3:Y:S01]  /*1c1d0*/  LDL.LU R14, [R1+0xa8] ;  /* 0x0000a800010e7983 */ /* 0x000ee20000300800 */
[----:B------:R-:W-:-:S03]  /*1c1e0*/  IMAD.MOV.U32 R15, RZ, RZ, R28 ;  /* 0x000000ffff0f7224 */ /* 0x000fc600078e001c */
[----:B------:R-:W4:Y:S04]  /*1c1f0*/  LDL.LU R28, [R1+0x2b18] ;  /* 0x002b1800011c7983 */ /* 0x000f280000300800 */
[----:B---3--:R-:W-:Y:S04]  /*1c200*/  STL.64 [R1+0x2af0], R14 ;  /* 0x002af00e01007387 */ /* 0x008fe80000100a00 */
[----:B--2---:R0:W-:Y:S04]  /*1c210*/  STL.64 [R1+0x2ae8], R12 ;  /* 0x002ae80c01007387 */ /* 0x0041e80000100a00 */
[----:B0-----:R-:W2:Y:S04]  /*1c220*/  LDL.LU R12, [R1+0x60] ;  /* 0x00006000010c7983 */ /* 0x001ea80000300800 */
[----:B------:R-:W2:Y:S04]  /*1c230*/  LDL.LU R13, [R1+0x64] ;  /* 0x00006400010d7983 */ /* 0x000ea80000300800 */
[----:B------:R-:W3:Y:S04]  /*1c240*/  LDL.LU R14, [R1+0x68] ;  /* 0x00006800010e7983 */ /* 0x000ee80000300800 */
[----:B------:R-:W3:Y:S04]  /*1c250*/  LDL.LU R15, [R1+0x6c] ;  /* 0x00006c00010f7983 */ /* 0x000ee80000300800 */
[----:B---3--:R-:W-:Y:S04]  /*1c260*/  STL.64 [R1+0x2b10], R14 ;  /* 0x002b100e01007387 */ /* 0x008fe80000100a00 */
[----:B--2---:R0:W-:Y:S04]  /*1c270*/  STL.64 [R1+0x2b08], R12 ;  /* 0x002b080c01007387 */ /* 0x0041e80000100a00 */
[----:B0-----:R-:W2:Y:S04]  /*1c280*/  LDL.LU R12, [R1+0xb0] ;  /* 0x0000b000010c7983 */ /* 0x001ea80000300800 */
[----:B------:R-:W2:Y:S04]  /*1c290*/  LDL.LU R13, [R1+0xb4] ;  /* 0x0000b400010d7983 */ /* 0x000ea80000300800 */
[----:B------:R-:W2:Y:S01]  /*1c2a0*/  LDL.LU R14, [R1+0xb8] ;  /* 0x0000b800010e7983 */ /* 0x000ea20000300800 */
[----:B----4-:R-:W-:-:S03]  /*1c2b0*/  MOV R15, R28 ;  /* 0x0000001c000f7202 */ /* 0x010fc60000000f00 */
[----:B------:R-:W-:Y:S04]  /*1c2c0*/  STL [R1+0x2a84], R0 ;  /* 0x002a840001007387 */ /* 0x000fe80000100800 */
[----:B------:R-:W-:Y:S01]  /*1c2d0*/  STL [R1+0x2a68], R2 ;  /* 0x002a680201007387 */ /* 0x000fe20000100800 */
[----:B--2---:R-:W-:Y:S03]  /*1c2e0*/  HMMA.16816.F32 R4, R4, R8, R12 ;  /* 0x000000080404723c */ /* 0x004fe6000000180c */
[----:B------:R-:W2:Y:S04]  /*1c2f0*/  LDL.LU.64 R14, [R1+0x2b10] ;  /* 0x002b1000010e7983 */ /* 0x000ea80000300a00 */
[----:B------:R-:W2:Y:S11]  /*1c300*/  LDL.LU.64 R12, [R1+0x2b08] ;  /* 0x002b0800010c7983 */ /* 0x000eb60000300a00 */
[----:B------:R-:W-:Y:S05]  /*1c310*/  @!UPT UIADD3 URZ, URZ, URZ, URZ ;  /* 0x0000003f3f3ff290 */ /* 0x000fea000fffe03f */
[----:B------:R-:W-:Y:S01]  /*1c320*/  STL.64 [R1+0x20], R4 ;  /* 0x0000200401007387 */ /* 0x000fe20000100a00 */
[----:B------:R-:W-:Y:S01]  /*1c330*/  IMAD.MOV.U32 R10, RZ, RZ, R6 ;  /* 0x000000ffff0a7224 */ /* 0x000fe200078e0006 */
[----:B------:R-:W-:Y:S02]  /*1c340*/  MOV R11, R7 ;  /* 0x00000007000b7202 */ /* 0x000fe40000000f00 */
[----:B------:R-:W0:Y:S04]  /*1c350*/  LDSM.16.MT88.4 R4, [R3+0x13000] ;  /* 0x013000000304783b */ /* 0x000e280000004200 */
[----:B------:R-:W-:Y:S04]  /*1c360*/  STL [R1+0x2a8c], R11 ;  /* 0x002a8c0b01007387 */ /* 0x000fe80000100800 */
[----:B------:R-:W-:Y:S04]  /*1c370*/  STL [R1+0x2a88], R10 ;  /* 0x002a880a01007387 */ /* 0x000fe80000100800 */
[----:B0-----:R-:W-:Y:S01]  /*1c380*/  STL.64 [R1+0x10], R4 ;  /* 0x0000100401007387 */ /* 0x001fe20000100a00 */
[----:B------:R-:W-:-:S03]  /*1c390*/  IMAD.MOV.U32 R0, RZ, RZ, R7 ;  /* 0x000000ffff007224 */ /* 0x000fc600078e0007 */
[----:B------:R0:W-:Y:S04]  /*1c3a0*/  STL [R1+0x18], R6 ;  /* 0x0000180601007387 */ /* 0x0001e80000100800 */
[----:B0-----:R-:W2:Y:S04]  /*1c3b0*/  LDL.LU.64 R6, [R1+0x2b00] ;  /* 0x002b000001067983 */ /* 0x001ea80000300a00 */
[----:B------:R-:W2:Y:S04]  /*1c3c0*/  LDL.LU.64 R4, [R1+0x2af8] ;  /* 0x002af80001047983 */ /* 0x000ea80000300a00 */
[----:B------:R-:W-:Y:S01]  /*1c3d0*/  STL [R1+0x2a90], R0 ;  /* 0x002a900001007387 */ /* 0x000fe20000100800 */
[----:B--2---:R-:W-:Y:S03]  /*1c3e0*/  HMMA.16816.F32 R4, R4, R8, R12 ;  /* 0x000000080404723c */ /* 0x004fe6000000180c */
[----:B------:R-:W2:Y:S04]  /*1c3f0*/  LDL.LU.64 R14, [R1+0x2af0] ;  /* 0x002af000010e7983 */ /* 0x000ea80000300a00 */
[----:B------:R-:W2:Y:S11]  /*1c400*/  LDL.LU.64 R12, [R1+0x2ae8] ;  /* 0x002ae800010c7983 */ /* 0x000eb60000300a00 */
[----:B------:R-:W-:Y:S05]  /*1c410*/  @!UPT UIADD3 URZ, URZ, URZ, URZ ;  /* 0x0000003f3f3ff290 */ /* 0x000fea000fffe03f */
[----:B------:R-:W-:Y:S04]  /*1c420*/  STL.64 [R1+0x60], R4 ;  /* 0x0000600401007387 */ /* 0x000fe80000100a00 */
[----:B------:R-:W-:Y:S04]  /*1c430*/  STL.64 [R1+0x68], R6 ;  /* 0x0000680601007387 */ /* 0x000fe80000100a00 */
[----:B------:R-:W0:Y:S02]  /*1c440*/  LDSM.16.MT88.4 R4, [R3+0x13080] ;  /* 0x013080000304783b */ /* 0x000e240000004200 */
[----:B0-----:R-:W-:-:S02]  /*1c450*/  IMAD.MOV.U32 R11, RZ, RZ, R6 ;  /* 0x000000ffff0b7224 */ /* 0x001fc400078e0006 */
[----:B------:R0:W-:Y:S01]  /*1c460*/  STL [R1+0x40], R4 ;  /* 0x0000400401007387 */ /* 0x0001e20000100800 */
[----:B------:R-:W-:Y:S02]  /*1c470*/  MOV R10, R7 ;  /* 0x00000007000a7202 */ /* 0x000fe40000000f00 */
[----:B------:R-:W-:Y:S01]  /*1c480*/  MOV R0, R5 ;  /* 0x0000000500007202 */ /* 0x000fe20000000f00 */
[----:B------:R-:W2:Y:S04]  /*1c490*/  LDL.LU.64 R6, [R1+0x2ae0] ;  /* 0x002ae00001067983 */ /* 0x000ea80000300a00 */
[----:B0-----:R-:W2:Y:S04]  /*1c4a0*/  LDL.LU.64 R4, [R1+0x2ad8] ;  /* 0x002ad80001047983 */ /* 0x001ea80000300a00 */
[----:B------:R-:W-:Y:S01]  /*1c4b0*/  STL [R1+0x2a4c], R3 ;  /* 0x002a4c0301007387 */ /* 0x000fe20000100800 */
        /* <DEDUP_REMOVED lines=9> */
[----:B------:R0:W-:Y:S04]  /*1c550*/  STL.64 [R1+0x38], R6 ;  /* 0x0000380601007387 */ /* 0x0001e80000100a00 */
[----:B0-----:R-:W2:Y:S04]  /*1c560*/  LDL.LU.64 R6, [R1+0x2ac0] ;  /* 0x002ac00001067983 */ /* 0x001ea80000300a00 */
[----:B------:R-:W2:Y:S02]  /*1c570*/  LDL.LU.64 R4, [R1+0x2ab8] ;  /* 0x002ab80001047983 */ /* 0x000ea40000300a00 */
[----:B--2---:R-:W-:Y:S11]  /*1c580*/  HMMA.16816.F32 R4, R4, R8, R12 ;  /* 0x000000080404723c */ /* 0x004ff6000000180c */
[----:B------:R-:W-:Y:S11]  /*1c590*/  @!UPT UIADD3 URZ, URZ, URZ, URZ ;  /* 0x0000003f3f3ff290 */ /* 0x000ff6000fffe03f */
[----:B------:R-:W-:Y:S01]  /*1c5a0*/  @!UPT UIADD3 URZ, URZ, URZ, URZ ;  /* 0x0000003f3f3ff290 */ /* 0x000fe2000fffe03f */
[----:B------:R-:W-:Y:S01]  /*1c5b0*/  STL [R1+0xd4], R5 ;  /* 0x0000d40501007387 */ /* 0x000fe20000100800 */
[----:B------:R-:W-:-:S03]  /*1c5c0*/  MOV R28, R4 ;  /* 0x00000004001c7202 */ /* 0x000fc60000000f00 */
[----:B------:R-:W-:Y:S04]  /*1c5d0*/  STL.64 [R1+0xd8], R6 ;  /* 0x0000d80601007387 */ /* 0x000fe80000100a00 */
[----:B------:R-:W0:Y:S04]  /*1c5e0*/  LDSM.16.MT88.4 R4, [R29+0x13080] ;  /* 0x013080001d04783b */ /* 0x000e280000004200 */
[----:B------:R1:W-:Y:S01]  /*1c5f0*/  STL [R1+0x2a50], R28 ;  /* 0x002a501c01007387 */ /* 0x0003e20000100800 */
[----:B0-----:R-:W-:Y:S01]  /*1c600*/  IMAD.MOV.U32 R14, RZ, RZ, R6 ;  /* 0x000000ffff0e7224 */ /* 0x001fe200078e0006 */
[----:B------:R-:W-:Y:S01]  /*1c610*/  MOV R15, R7 ;  /* 0x00000007000f7202 */ /* 0x000fe20000000f00 */
[----:B------:R-:W-:Y:S01]  /*1c620*/  IMAD.MOV.U32 R12, RZ, RZ, R4 ;  /* 0x000000ffff0c7224 */ /* 0x000fe200078e0004 */
[----:B------:R-:W-:Y:S01]  /*1c630*/  MOV R13, R5 ;  /* 0x00000005000d7202 */ /* 0x000fe20000000f00 */
[----:B------:R-:W2:Y:S04]  /*1c640*/  LDL.LU.64 R6, [R1+0x2ab0] ;  /* 0x002ab00001067983 */ /* 0x000ea80000300a00 */
[----:B------:R-:W2:Y:S02]  /*1c650*/  LDL.LU.64 R4, [R1+0x2aa8] ;  /* 0x002aa80001047983 */ /* 0x000ea40000300a00 */
[----:B--2---:R-:W-:Y:S02]  /*1c660*/  HMMA.16816.F32 R16, R16, R8, R4 ;  /* 0x000000081010723c */ /* 0x004fe40000001804 */
[----:B------:R-:W2:Y:S04]  /*1c670*/  LDL.LU.64 R6, [R1+0x2aa0] ;  /* 0x002aa00001067983 */ /* 0x000ea80000300a00 */
[----:B------:R-:W2:Y:S11]  /*1c680*/  LDL.LU.64 R4, [R1+0x2a98] ;  /* 0x002a980001047983 */ /* 0x000eb60000300a00 */
[----:B------:R-:W-:Y:S06]  /*1c690*/  @!UPT UIADD3 URZ, URZ, URZ, URZ ;  /* 0x0000003f3f3ff290 */ /* 0x000fec000fffe03f */
[----:B------:R0:W-:Y:S01]  /*1c6a0*/  STL [R1+0xb0], R16 ;  /* 0x0000b01001007387 */ /* 0x0001e20000100800 */
[----:B-1----:R-:W-:-:S03]  /*1c6b0*/  IMAD.MOV.U32 R28, RZ, RZ, R17 ;  /* 0x000000ffff1c7224 */ /* 0x002fc600078e0011 */
[----:B------:R1:W-:Y:S01]  /*1c6c0*/  STL [R1+0xb8], R18 ;  /* 0x0000b81201007387 */ /* 0x0003e20000100800 */
[----:B------:R-:W-:-:S03]  /*1c6d0*/  MOV R3, R19 ;  /* 0x0000001300037202 */ /* 0x000fc60000000f00 */
[----:B0-----:R-:W3:Y:S04]  /*1c6e0*/  LDL.LU R16, [R1+0x70] ;  /* 0x0000700001107983 */ /* 0x001ee80000300800 */
[----:B------:R-:W3:Y:S04]  /*1c6f0*/  LDL.LU R17, [R1+0x74] ;  /* 0x0000740001117983 */ /* 0x000ee80000300800 */
[----:B-1----:R-:W3:Y:S04]  /*1c700*/  LDL.LU R18, [R1+0x78] ;  /* 0x0000780001127983 */ /* 0x002ee80000300800 */
[----:B------:R-:W3:Y:S02]  /*1c710*/  LDL.LU R19, [R1+0x7c] ;  /* 0x00007c0001137983 */ /* 0x000ee40000300800 */
[----:B---3--:R-:W-:Y:S02]  /*1c720*/  HMMA.16816.F32 R16, R20, R8, R16 ;  /* 0x000000081410723c */ /* 0x008fe40000001810 */
[----:B------:R-:W3:Y:S05]  /*1c730*/  LDL.LU R20, [R1+0x40] ;  /* 0x0000400001147983 */ /* 0x000eea0000300800 */
[----:B------:R-:W-:Y:S11]  /*1c740*/  IMAD.MOV.U32 R21, RZ, RZ, R0 ;  /* 0x000000ffff157224 */ /* 0x000ff600078e0000 */
[----:B------:R-:W-:Y:S05]  /*1c750*/  @!UPT UIADD3 URZ, URZ, URZ, URZ ;  /* 0x0000003f3f3ff290 */ /* 0x000fea000fffe03f */
[----:B------:R-:W-:Y:S04]  /*1c760*/  STL.64 [R1+0xc0], R16 ;  /* 0x0000c01001007387 */ /* 0x000fe80000100a00 */
[----:B------:R-:W-:Y:S04]  /*1c770*/  STL.64 [R1+0xc8], R18 ;  /* 0x0000c81201007387 */ /* 0x000fe80000100a00 */
[----:B------:R-:W4:Y:S01]  /*1c780*/  LDL.LU R0, [R1+0x2a90] ;  /* 0x002a900001007983 */ /* 0x000f220000300800 */
[----:B------:R-:W-:Y:S01]  /*1c790*/  MOV R22, R11 ;  /* 0x0000000b00167202 */ /* 0x000fe20000000f00 */
[----:B------:R-:W-:-:S02]  /*1c7a0*/  IMAD.MOV.U32 R23, RZ, RZ, R10 ;  /* 0x000000ffff177224 */ /* 0x000fc400078e000a */
[----:B------:R-:W5:Y:S04]  /*1c7b0*/  LDL.LU R11, [R1+0x2a8c] ;  /* 0x002a8c00010b7983 */ /* 0x000f680000300800 */
[----:B------:R-:W3:Y:S01]  /*1c7c0*/  LDL.LU R10, [R1+0x2a88] ;  /* 0x002a8800010a7983 */ /* 0x000ee20000300800 */
[----:B--2---:R-:W-:Y:S03]  /*1c7d0*/  HMMA.16816.F32 R4, R24, R8, R4 ;  /* 0x000000081804723c */ /* 0x004fe60000001804 */
[----:B------:R-:W2:Y:S11]  /*1c7e0*/  LDL.LU R24, [R1+0x10] ;  /* 0x0000100001187983 */ /* 0x000eb60000300800 */
[----:B------:R-:W-:Y:S09]  /*1c7f0*/  @!UPT UIADD3 URZ, URZ, URZ, URZ ;  /* 0x0000003f3f3ff290 */ /* 0x000ff2000fffe03f */
[----:B------:R0:W-:Y:S04]  /*1c800*/  STL.64 [R1+0x90], R4 ;  /* 0x0000900401007387 */ /* 0x0001e80000100a00 */
[----:B------:R1:W-:Y:S04]  /*1c810*/  STL.64 [R1+0x98], R6 ;  /* 0x0000980601007387 */ /* 0x0003e80000100a00 */
[----:B------:R-:W2:Y:S04]  /*1c820*/  LDL.LU R25, [R1+0x14] ;  /* 0x0000140001197983 */ /* 0x000ea80000300800 */
[----:B------:R-:W2:Y:S01]  /*1c830*/  LDL.LU R26, [R1+0x18] ;  /* 0x00001800011a7983 */ /* 0x000ea20000300800 */
[----:B0-----:R-:W-:Y:S01]  /*1c840*/  IMAD.MOV.U32 R4, RZ, RZ, R12 ;  /* 0x000000ffff047224 */ /* 0x001fe200078e000c */
[----:B------:R-:W-:Y:S01]  /*1c850*/  MOV R5, R13 ;  /* 0x0000000d00057202 */ /* 0x000fe20000000f00 */
[----:B-1----:R-:W-:Y:S01]  /*1c860*/  IMAD.MOV.U32 R6, RZ, RZ, R14 ;  /* 0x000000ffff067224 */ /* 0x002fe200078e000e */
[----:B------:R-:W-:-:S02]  /*1c870*/  MOV R7, R15 ;  /* 0x0000000f00077202 */ /* 0x000fc40000000f00 */
[----:B----4-:R-:W-:Y:S02]  /*1c880*/  MOV R27, R0 ;  /* 0x00000000001b7202 */ /* 0x010fe40000000f00 */
[----:B------:R-:W4:Y:S04]  /*1c890*/  LDL.LU R0, [R1+0x2a84] ;  /* 0x002a840001007983 */ /* 0x000f280000300800 */
[----:B------:R-:W2:Y:S04]  /*1c8a0*/  LDL.LU R12, [R1+0x2a80] ;  /* 0x002a8000010c7983 */ /* 0x000ea80000300800 */
[----:B------:R-:W2:Y:S04]  /*1c8b0*/  LDL.LU R13, [R1+0x2a7c] ;  /* 0x002a7c00010d7983 */ /* 0x000ea80000300800 */
[----:B------:R-:W2:Y:S04]  /*1c8c0*/  LDL.LU R14, [R1+0x2a78] ;  /* 0x002a7800010e7983 */ /* 0x000ea80000300800 */
[----:B------:R-:W2:Y:S04]  /*1c8d0*/  LDL.LU R15, [R1+0x2a74] ;  /* 0x002a7400010f7983 */ /* 0x000ea80000300800 */
[----:B------:R3:W-:Y:S04]  /*1c8e0*/  STL.64 [R1+0x2a60], R6 ;  /* 0x002a600601007387 */ /* 0x0007e80000100a00 */
[----:B------:R0:W-:Y:S01]  /*1c8f0*/  STL.64 [R1+0x2a58], R4 ;  /* 0x002a580401007387 */ /* 0x0001e20000100a00 */
[----:B---3--:R-:W-:Y:S01]  /*1c900*/  IMAD.MOV.U32 R6, RZ, RZ, R10 ;  /* 0x000000ffff067224 */ /* 0x008fe200078e000a */
[----:B-----5:R-:W-:-:S02]  /*1c910*/  MOV R7, R11 ;  /* 0x0000000b00077202 */ /* 0x020fc40000000f00 */
[----:B0-----:R-:W3:Y:S04]  /*1c920*/  LDL.LU R4, [R1+0x20] ;  /* 0x0000200001047983 */ /* 0x001ee80000300800 */
[----:B------:R-:W3:Y:S04]  /*1c930*/  LDL.LU R5, [R1+0x24] ;  /* 0x0000240001057983 */ /* 0x000ee80000300800 */
[----:B------:R-:W2:Y:S04]  /*1c940*/  LDL.LU R10, [R1+0x2a70] ;  /* 0x002a7000010a7983 */ /* 0x000ea80000300800 */
[----:B------:R-:W2:Y:S04]  /*1c950*/  LDL.LU R11, [R1+0x2a6c] ;  /* 0x002a6c00010b7983 */ /* 0x000ea80000300800 */
[----:B----4-:R-:W0:Y:S01]  /*1c960*/  LDSM.16.MT88.4 R16, [R0+0x13000] ;  /* 0x013000000010783b */ /* 0x010e220000004200 */
[----:B--2---:R-:W-:Y:S03]  /*1c970*/  HMMA.16816.F32 R24, R24, R10, R12 ;  /* 0x0000000a1818723c */ /* 0x004fe6000000180c */
[----:B0-----:R-:W-:Y:S04]  /*1c980*/  STL.64 [R1+0x2a40], R18 ;  /* 0x002a401201007387 */ /* 0x001fe80000100a00 */
[----:B------:R0:W-:Y:S01]  /*1c990*/  STL.64 [R1+0x2a38], R16 ;  /* 0x002a381001007387 */ /* 0x0001e20000100a00 */
[----:B------:R-:W-:-:S03]  /*1c9a0*/  IMAD.MOV.U32 R13, RZ, RZ, R2 ;  /* 0x000000ffff0d7224 */ /* 0x000fc600078e0002 */
[----:B0-----:R-:W2:Y:S04]  /*1c9b0*/  LDL.LU R16, [R1+0x50] ;  /* 0x0000500001107983 */ /* 0x001ea80000300800 */
[----:B------:R-:W2:Y:S04]  /*1c9c0*/  LDL.LU R17, [R1+0x54] ;  /* 0x0000540001117983 */ /* 0x000ea80000300800 */
[----:B------:R-:W2:Y:S04]  /*1c9d0*/  LDL.LU R18, [R1+0x58] ;  /* 0x0000580001127983 */ /* 0x000ea80000300800 */
[----:B------:R-:W2:Y:S04]  /*1c9e0*/  LDL.LU R19, [R1+0x5c] ;  /* 0x00005c0001137983 */ /* 0x000ea80000300800 */
[----:B------:R-:W4:Y:S04]  /*1c9f0*/  LDL.LU R12, [R1+0x30] ;  /* 0x00003000010c7983 */ /* 0x000f280000300800 */
[----:B------:R-:W-:Y:S04]  /*1ca00*/  STL.64 [R1+0xe0], R24 ;  /* 0x0000e01801007387 */ /* 0x000fe80000100a00 */
[----:B------:R-:W-:Y:S04]  /*1ca10*/  STL.64 [R1+0xe8], R26 ;  /* 0x0000e81a01007387 */ /* 0x000fe80000100a00 */
[----:B------:R-:W5:Y:S01]  /*1ca20*/  LDL.LU R2, [R1+0x2a68] ;  /* 0x002a680001027983 */ /* 0x000f620000300800 */
[-C--:B---3--:R-:W-:Y:S03]  /*1ca30*/  HMMA.16816.F32 R20, R20, R10.reuse, R4 ;  /* 0x0000000a1414723c */ /* 0x088fe60000001804 */
[----:B------:R-:W4:Y:S04]  /*1ca40*/  LDL.LU R14, [R1+0x38] ;  /* 0x00003800010e7983 */ /* 0x000f280000300800 */
[----:B------:R-:W4:Y:S04]  /*1ca50*/  LDL.LU R15, [R1+0x3c] ;  /* 0x00003c00010f7983 */ /* 0x000f280000300800 */
[----:B------:R-:W2:Y:S04]  /*1ca60*/  LDL.LU.64 R6, [R1+0x2a60] ;  /* 0x002a600001067983 */ /* 0x000ea80000300a00 */
[----:B------:R-:W2:Y:S04]  /*1ca70*/  LDL.LU.64 R4, [R1+0x2a58] ;  /* 0x002a580001047983 */ /* 0x000ea80000300a00 */
[----:B------:R-:W-:Y:S04]  /*1ca80*/  LDSM.16.MT88.4 R24, [R0+0x13080] ;  /* 0x013080000018783b */ /* 0x000fe80000004200 */
[----:B------:R-:W-:Y:S04]  /*1ca90*/  STL.64 [R1+0xa0], R20 ;  /* 0x0000a01401007387 */ /* 0x000fe80000100a00 */
[----:B------:R-:W-:Y:S04]  /*1caa0*/  STL.64 [R1+0xa8], R22 ;  /* 0x0000a81601007387 */ /* 0x000fe80000100a00 */
[----:B-----5:R-:W0:Y:S04]  /*1cab0*/  LDSM.16.MT88.4 R20, [R2+0x13000] ;  /* 0x013000000214783b */ /* 0x020e280000004200 */
[----:B0-----:R-:W-:Y:S04]  /*1cac0*/  STL.64 [R1+0x2a30], R22 ;  /* 0x002a301601007387 */ /* 0x001fe80000100a00 */
[----:B------:R0:W-:Y:S04]  /*1cad0*/  STL.64 [R1+0x2a28], R20 ;  /* 0x002a281401007387 */ /* 0x0001e80000100a00 */
[----:B0-----:R-:W4:Y:S04]  /*1cae0*/  LDL.LU R20, [R1+0x60] ;  /* 0x0000600001147983 */ /* 0x001f280000300800 */
[----:B------:R-:W4:Y:S04]  /*1caf0*/  LDL.LU R21, [R1+0x64] ;  /* 0x0000640001157983 */ /* 0x000f280000300800 */
[----:B------:R-:W4:Y:S04]  /*1cb00*/  LDL.LU R22, [R1+0x68] ;  /* 0x0000680001167983 */ /* 0x000f280000300800 */
[----:B------:R-:W4:Y:S02]  /*1cb10*/  LDL.LU R23, [R1+0x6c] ;  /* 0x00006c0001177983 */ /* 0x000f240000300800 */
[----:B----4-:R-:W-:Y:S07]  /*1cb20*/  HMMA.16816.F32 R12, R12, R10, R20 ;  /* 0x0000000a0c0c723c */ /* 0x010fee0000001814 */
[----:B------:R-:W-:Y:S11]  /*1cb30*/  MOV R21, R28 ;  /* 0x0000001c00157202 */ /* 0x000ff60000000f00 */
[----:B------:R-:W-:Y:S05]  /*1cb40*/  @!UPT UIADD3 URZ, URZ, URZ, URZ ;  /* 0x0000003f3f3ff290 */ /* 0x000fea000fffe03f */
[----:B------:R-:W-:Y:S04]  /*1cb50*/  STL.64 [R1+0x80], R12 ;  /* 0x0000800c01007387 */ /* 0x000fe80000100a00 */
[----:B------:R-:W3:Y:S04]  /*1cb60*/  LDL.LU R20, [R1+0xb0] ;  /* 0x0000b00001147983 */ /* 0x000ee80000300800 */
[----:B------:R-:W4:Y:S01]  /*1cb70*/  LDL.LU R28, [R1+0x2a50] ;  /* 0x002a5000011c7983 */ /* 0x000f220000300800 */
[----:B------:R-:W-:Y:S01]  /*1cb80*/  MOV R9, R14 ;  /* 0x0000000e00097202 */ /* 0x000fe20000000f00 */
[----:B------:R-:W-:-:S02]  /*1cb90*/  IMAD.MOV.U32 R8, RZ, RZ, R15 ;  /* 0x000000ffff087224 */ /* 0x000fc400078e000f */
[----:B------:R-:W0:Y:S01]  /*1cba0*/  LDSM.16.MT88.4 R12, [R2+0x13080] ;  /* 0x01308000020c783b */ /* 0x000e220000004200 */
[----:B------:R-:W-:-:S03]  /*1cbb0*/  IMAD.MOV.U32 R23, RZ, RZ, R3 ;  /* 0x000000ffff177224 */ /* 0x000fc600078e0003 */
[----:B------:R-:W3:Y:S04]  /*1cbc0*/  LDL.LU R22, [R1+0xb8] ;  /* 0x0000b80001167983 */ /* 0x000ee80000300800 */
[----:B------:R-:W5:Y:S04]  /*1cbd0*/  LDL.LU R3, [R1+0x2a4c] ;  /* 0x002a4c0001037983 */ /* 0x000f680000300800 */
[----:B------:R-:W-:Y:S04]  /*1cbe0*/  STL [R1+0x29fc], R8 ;  /* 0x0029fc0801007387 */ /* 0x000fe80000100800 */
[----:B------:R-:W-:Y:S04]  /*1cbf0*/  STL [R1+0x29f8], R9 ;  /* 0x0029f80901007387 */ /* 0x000fe80000100800 */
[----:B0-----:R4:W-:Y:S04]  /*1cc00*/  STL [R1+0x2a10], R12 ;  /* 0x002a100c01007387 */ /* 0x0019e80000100800 */
[----:B------:R0:W-:Y:S04]  /*1cc10*/  STL [R1+0x2a0c], R13 ;  /* 0x002a0c0d01007387 */ /* 0x0001e80000100800 */
[----:B------:R1:W-:Y:S04]  /*1cc20*/  STL [R1+0x2a08], R14 ;  /* 0x002a080e01007387 */ /* 0x0003e80000100800 */
[----:B------:R0:W-:Y:S01]  /*1cc30*/  STL [R1+0x2a04], R15 ;  /* 0x002a040f01007387 */ /* 0x0001e20000100800 */
[----:B----4-:R-:W-:-:S03]  /*1cc40*/  MOV R12, R28 ;  /* 0x0000001c000c7202 */ /* 0x010fc60000000f00 */
[----:B------:R-:W4:Y:S01]  /*1cc50*/  LDL.LU R28, [R1+0x2a48] ;  /* 0x002a4800011c7983 */ /* 0x000f220000300800 */
[----:B--2---:R-:W-:Y:S03]  /*1cc60*/  HMMA.16816.F32 R4, R4, R10, R16 ;  /* 0x0000000a0404723c */ /* 0x004fe60000001810 */
[----:B0-----:R-:W2:Y:S04]  /*1cc70*/  LDL.LU R13, [R1+0xd4] ;  /* 0x0000d400010d7983 */ /* 0x001ea80000300800 */
[----:B-1----:R-:W2:Y:S04]  /*1cc80*/  LDL.LU R14, [R1+0xd8] ;  /* 0x0000d800010e7983 */ /* 0x002ea80000300800 */
[----:B------:R-:W2:Y:S04]  /*1cc90*/  LDL.LU R15, [R1+0xdc] ;  /* 0x0000dc00010f7983 */ /* 0x000ea80000300800 */
[----:B------:R-:W-:Y:S04]  /*1cca0*/  STL [R1+0x2a00], R2 ;  /* 0x002a000201007387 */ /* 0x000fe80000100800 */
[----:B-----5:R-:W-:Y:S04]  /*1ccb0*/  LDSM.16.MT88.4 R16, [R3+0x14000] ;  /* 0x014000000310783b */ /* 0x020fe80000004200 */
[----:B------:R-:W-:Y:S04]  /*1ccc0*/  STL.64 [R1+0x40], R4 ;  /* 0x0000400401007387 */ /* 0x000fe80000100a00 */
[----:B------:R-:W-:Y:S04]  /*1ccd0*/  STL.64 [R1+0x48], R6 ;  /* 0x0000480601007387 */ /* 0x000fe80000100a00 */
[----:B----4-:R-:W0:Y:S04]  /*1cce0*/  LDSM.16.M88.4 R4, [R28+0x20280] ;  /* 0x020280001c04783b */ /* 0x010e280000000200 */
[----:B0-----:R-:W-:Y:S04]  /*1ccf0*/  STL [R1+0x293c], R6 ;  /* 0x00293c0601007387 */ /* 0x001fe80000100800 */
[----:B------:R-:W-:Y:S04]  /*1cd00*/  STL.64 [R1+0x30], R16 ;  /* 0x0000301001007387 */ /* 0x000fe80000100a00 */
[----:B------:R-:W-:Y:S04]  /*1cd10*/  STL.64 [R1+0x38], R18 ;  /* 0x0000381201007387 */ /* 0x000fe80000100a00 */
        /* <DEDUP_REMOVED lines=9> */
[-C--:B--2---:R-:W-:Y:S03]  /*1cdb0*/  HMMA.16816.F32 R12, R16, R10.reuse, R12 ;  /* 0x0000000a100c723c */ /* 0x084fe6000000180c */
[----:B------:R-:W0:Y:S11]  /*1cdc0*/  LDSM.16.MT88.4 R16, [R29+0x14000] ;  /* 0x014000001d10783b */ /* 0x000e360000004200 */
[----:B------:R-:W-:Y:S10]  /*1cdd0*/  @!UPT UIADD3 URZ, URZ, URZ, URZ ;  /* 0x0000003f3f3ff290 */ /* 0x000ff4000fffe03f */
[----:B------:R-:W-:Y:S01]  /*1cde0*/  MOV R8, R12 ;  /* 0x0000000c00087202 */ /* 0x000fe20000000f00 */
[----:B------:R-:W-:Y:S01]  /*1cdf0*/  IMAD.MOV.U32 R9, RZ, RZ, R13 ;  /* 0x000000ffff097224 */ /* 0x000fe200078e000d */
[----:B------:R-:W-:Y:S01]  /*1ce00*/  MOV R7, R14 ;  /* 0x0000000e00077202 */ /* 0x000fe20000000f00 */
[----:B------:R-:W-:Y:S01]  /*1ce10*/  IMAD.MOV.U32 R6, RZ, RZ, R15 ;  /* 0x000000ffff067224 */ /* 0x000fe200078e000f */
[----:B0-----:R-:W-:Y:S01]  /*1ce20*/  MOV R12, R16 ;  /* 0x00000010000c7202 */ /* 0x001fe20000000f00 */
[----:B------:R-:W-:Y:S01]  /*1ce30*/  IMAD.MOV.U32 R13, RZ, RZ, R17 ;  /* 0x000000ffff0d7224 */ /* 0x000fe200078e0011 */
[----:B------:R-:W-:Y:S01]  /*1ce40*/  MOV R14, R18 ;  /* 0x00000012000e7202 */ /* 0x000fe20000000f00 */
[----:B------:R-:W-:Y:S02]  /*1ce50*/  IMAD.MOV.U32 R15, RZ, RZ, R19 ;  /* 0x000000ffff0f7224 */ /* 0x000fe400078e0013 */
[----:B---3--:R-:W-:Y:S01]  /*1ce60*/  HMMA.16816.F32 R16, R24, R10, R20 ;  /* 0x0000000a1810723c */ /* 0x008fe20000001814 */
[----:B------:R-:W0:Y:S04]  /*1ce70*/  LDSM.16.MT88.4 R20, [R29+0x14080] ;  /* 0x014080001d14783b */ /* 0x000e280000004200 */
[----:B------:R-:W-:Y:S04]  /*1ce80*/  STL.64 [R1+0x2a20], R6 ;  /* 0x002a200601007387 */ /* 0x000fe80000100a00 */
[----:B------:R1:W-:Y:S04]  /*1ce90*/  STL.64 [R1+0x2a18], R4 ;  /* 0x002a180401007387 */ /* 0x0003e80000100a00 */
[----:B-1----:R-:W2:Y:S04]  /*1cea0*/  LDL.LU R4, [R1+0xc0] ;  /* 0x0000c00001047983 */ /* 0x002ea80000300800 */
[----:B------:R-:W2:Y:S04]  /*1ceb0*/  LDL.LU R5, [R1+0xc4] ;  /* 0x0000c40001057983 */ /* 0x000ea80000300800 */
[----:B------:R-:W2:Y:S04]  /*1cec0*/  LDL.LU R6, [R1+0xc8] ;  /* 0x0000c80001067983 */ /* 0x000ea80000300800 */
[----:B------:R-:W2:Y:S04]  /*1ced0*/  LDL.LU R7, [R1+0xcc] ;  /* 0x0000cc0001077983 */ /* 0x000ea80000300800 */
[----:B------:R-:W3:Y:S04]  /*1cee0*/  LDL.LU R24, [R1+0x90] ;  /* 0x0000900001187983 */ /* 0x000ee80000300800 */
[----:B------:R-:W3:Y:S04]  /*1cef0*/  LDL.LU R25, [R1+0x94] ;  /* 0x0000940001197983 */ /* 0x000ee80000300800 */
[----:B------:R-:W3:Y:S04]  /*1cf00*/  LDL.LU R26, [R1+0x98] ;  /* 0x00009800011a7983 */ /* 0x000ee80000300800 */
[----:B------:R-:W3:Y:S04]  /*1cf10*/  LDL.LU R27, [R1+0x9c] ;  /* 0x00009c00011b7983 */ /* 0x000ee80000300800 */
[----:B------:R0:W-:Y:S04]  /*1cf20*/  STL.64 [R1+0x2968], R18 ;  /* 0x0029681201007387 */ /* 0x0001e80000100a00 */
[----:B------:R1:W-:Y:S01]  /*1cf30*/  STL.64 [R1+0x2960], R16 ;  /* 0x0029601001007387 */ /* 0x0003e20000100a00 */
[----:B0-----:R-:W-:Y:S01]  /*1cf40*/  MOV R19, R20 ;  /* 0x0000001400137202 */ /* 0x001fe20000000f00 */
[----:B------:R-:W-:Y:S01]  /*1cf50*/  IMAD.MOV.U32 R18, RZ, RZ, R21 ;  /* 0x000000ffff127224 */ /* 0x000fe200078e0015 */
[----:B-1----:R-:W-:Y:S01]  /*1cf60*/  MOV R17, R22 ;  /* 0x0000001600117202 */ /* 0x002fe20000000f00 */
[----:B------:R-:W-:-:S02]  /*1cf70*/  IMAD.MOV.U32 R16, RZ, RZ, R23 ;  /* 0x000000ffff107224 */ /* 0x000fc400078e0017 */
[----:B------:R-:W2:Y:S04]  /*1cf80*/  LDL.LU.64 R22, [R1+0x2a30] ;  /* 0x002a300001167983 */ /* 0x000ea80000300a00 */
[----:B------:R-:W2:Y:S02]  /*1cf90*/  LDL.LU.64 R20, [R1+0x2a28] ;  /* 0x002a280001147983 */ /* 0x000ea40000300a00 */
[----:B--2---:R-:W-:Y:S02]  /*1cfa0*/  HMMA.16816.F32 R20, R20, R10, R4 ;  /* 0x0000000a1414723c */ /* 0x004fe40000001804 */
[----:B------:R-:W2:Y:S04]  /*1cfb0*/  LDL.LU.64 R6, [R1+0x2a20] ;  /* 0x002a200001067983 */ /* 0x000ea80000300a00 */
[----:B------:R-:W4:Y:S11]  /*1cfc0*/  LDL.LU.64 R4, [R1+0x2a18] ;  /* 0x002a180001047983 */ /* 0x000f360000300a00 */
[----:B------:R-:W-:Y:S06]  /*1cfd0*/  @!UPT UIADD3 URZ, URZ, URZ, URZ ;  /* 0x0000003f3f3ff290 */ /* 0x000fec000fffe03f */
[----:B------:R-:W-:Y:S01]  /*1cfe0*/  STL [R1+0x60], R20 ;  /* 0x0000601401007387 */ /* 0x000fe20000100800 */
[----:B------:R-:W-:Y:S01]  /*1cff0*/  MOV R3, R21 ;  /* 0x0000001500037202 */ /* 0x000fe20000000f00 */
[----:B------:R-:W-:Y:S02]  /*1d000*/  IMAD.MOV.U32 R28, RZ, RZ, R23 ;  /* 0x000000ffff1c7224 */ /* 0x000fe400078e0017 */
[----:B------:R-:W-:Y:S04]  /*1d010*/  STL [R1+0x68], R22 ;  /* 0x0000681601007387 */ /* 0x000fe80000100800 */
[----:B------:R-:W0:Y:S04]  /*1d020*/  LDSM.16.MT88.4 R20, [R0+0x14000] ;  /* 0x014000000014783b */ /* 0x000e280000004200 */
[----:B0-----:R0:W-:Y:S04]  /*1d030*/  STL.64 [R1+0x2988], R22 ;  /* 0x0029881601007387 */ /* 0x0011e80000100a00 */
[----:B------:R1:W-:Y:S01]  /*1d040*/  STL.64 [R1+0x2980], R20 ;  /* 0x0029801401007387 */ /* 0x0003e20000100a00 */
[----:B0-----:R-:W-:Y:S01]  /*1d050*/  MOV R22, R17 ;  /* 0x0000001100167202 */ /* 0x001fe20000000f00 */
[----:B------:R-:W-:Y:S01]  /*1d060*/  IMAD.MOV.U32 R23, RZ, RZ, R16 ;  /* 0x000000ffff177224 */ /* 0x000fe200078e0010 */
[----:B-1----:R-:W-:Y:S01]  /*1d070*/  MOV R20, R19 ;  /* 0x0000001300147202 */ /* 0x002fe20000000f00 */
[----:B------:R-:W-:-:S03]  /*1d080*/  IMAD.MOV.U32 R21, RZ, RZ, R18 ;  /* 0x000000ffff157224 */ /* 0x000fc600078e0012 */
[----:B------:R0:W-:Y:S04]  /*1d090*/  STL.64 [R1+0x29a8], R22 ;  /* 0x0029a81601007387 */ /* 0x0001e80000100a00 */
[----:B------:R1:W-:Y:S01]  /*1d0a0*/  STL.64 [R1+0x29a0], R20 ;  /* 0x0029a01401007387 */ /* 0x0003e20000100a00 */
[----:B0-----:R-:W-:Y:S01]  /*1d0b0*/  MOV R22, R14 ;  /* 0x0000000e00167202 */ /* 0x001fe20000000f00 */
[----:B------:R-:W-:Y:S01]  /*1d0c0*/  IMAD.MOV.U32 R23, RZ, RZ, R15 ;  /* 0x000000ffff177224 */ /* 0x000fe200078e000f */
[----:B-1----:R-:W-:Y:S01]  /*1d0d0*/  MOV R20, R12 ;  /* 0x0000000c00147202 */ /* 0x002fe20000000f00 */
[----:B------:R-:W-:Y:S01]  /*1d0e0*/  IMAD.MOV.U32 R21, RZ, RZ, R13 ;  /* 0x000000ffff157224 */ /* 0x000fe200078e000d */
[----:B------:R-:W3:Y:S04]  /*1d0f0*/  LDL.LU R12, [R1+0x2a10] ;  /* 0x002a1000010c7983 */ /* 0x000ee80000300800 */
[----:B------:R-:W3:Y:S04]  /*1d100*/  LDL.LU R13, [R1+0x2a0c] ;  /* 0x002a0c00010d7983 */ /* 0x000ee80000300800 */
[----:B------:R-:W3:Y:S04]  /*1d110*/  LDL.LU R14, [R1+0x2a08] ;  /* 0x002a0800010e7983 */ /* 0x000ee80000300800 */
[----:B------:R-:W3:Y:S04]  /*1d120*/  LDL.LU R15, [R1+0x2a04] ;  /* 0x002a0400010f7983 */ /* 0x000ee80000300800 */
[----:B------:R-:W-:Y:S04]  /*1d130*/  STL.64 [R1+0x29d0], R22 ;  /* 0x0029d01601007387 */ /* 0x000fe80000100a00 */
[----:B------:R0:W-:Y:S04]  /*1d140*/  STL.64 [R1+0x29c8], R20 ;  /* 0x0029c81401007387 */ /* 0x0001e80000100a00 */
[----:B0-----:R-:W5:Y:S04]  /*1d150*/  LDL.LU R20, [R1+0xa0] ;  /* 0x0000a00001147983 */ /* 0x001f680000300800 */
[----:B------:R-:W5:Y:S04]  /*1d160*/  LDL.LU R21, [R1+0xa4] ;  /* 0x0000a40001157983 */ /* 0x000f680000300800 */
[----:B------:R-:W2:Y:S04]  /*1d170*/  LDL.LU R22, [R1+0xa8] ;  /* 0x0000a80001167983 */ /* 0x000ea80000300800 */
[----:B------:R-:W2:Y:S01]  /*1d180*/  LDL.LU R23, [R1+0xac] ;  /* 0x0000ac0001177983 */ /* 0x000ea20000300800 */
[----:B---3--:R-:W-:Y:S11]  /*1d190*/  HMMA.16816.F32 R12, R12, R10, R24 ;  /* 0x0000000a0c0c723c */ /* 0x008ff60000001818 */
[----:B------:R-:W-:Y:S11]  /*1d1a0*/  @!UPT UIADD3 URZ, URZ, URZ, URZ ;  /* 0x0000003f3f3ff290 */ /* 0x000ff6000fffe03f */
[----:B------:R-:W-:Y:S02]  /*1d1b0*/  @!UPT UIADD3 URZ, URZ, URZ, URZ ;  /* 0x0000003f3f3ff290 */ /* 0x000fe4000fffe03f */
[----:B------:R-:W-:Y:S01]  /*1d1c0*/  MOV R19, R12 ;  /* 0x0000000c00137202 */ /* 0x000fe20000000f00 */
[----:B------:R-:W-:Y:S01]  /*1d1d0*/  IMAD.MOV.U32 R18, RZ, RZ, R13 ;  /* 0x000000ffff127224 */ /* 0x000fe200078e000d */
[----:B--2---:R-:W-:Y:S04]  /*1d1e0*/  STL.64 [R1+0x29e0], R22 ;  /* 0x0029e01601007387 */ /* 0x004fe80000100a00 */
[----:B-----5:R0:W-:Y:S01]  /*1d1f0*/  STL.64 [R1+0x29d8], R20 ;  /* 0x0029d81401007387 */ /* 0x0201e20000100a00 */
[----:B------:R-:W-:-:S03]  /*1d200*/  MOV R17, R14 ;  /* 0x0000000e00117202 */ /* 0x000fc60000000f00 */
[----:B0-----:R-:W4:Y:S04]  /*1d210*/  LDL.LU R20, [R1+0x30] ;  /* 0x0000300001147983 */ /* 0x001f280000300800 */
[----:B------:R-:W4:Y:S04]  /*1d220*/  LDL.LU R21, [R1+0x34] ;  /* 0x0000340001157983 */ /* 0x000f280000300800 */
[----:B------:R-:W4:Y:S04]  /*1d230*/  LDL.LU R22, [R1+0x38] ;  /* 0x0000380001167983 */ /* 0x000f280000300800 */
[----:B------:R-:W4:Y:S04]  /*1d240*/  LDL.LU R23, [R1+0x3c] ;  /* 0x00003c0001177983 */ /* 0x000f280000300800 */
[----:B------:R-:W2:Y:S04]  /*1d250*/  LDL.LU R12, [R1+0x20] ;  /* 0x00002000010c7983 */ /* 0x000ea80000300800 */
[----:B------:R-:W2:Y:S04]  /*1d260*/  LDL.LU R13, [R1+0x24] ;  /* 0x00002400010d7983 */ /* 0x000ea80000300800 */
[----:B------:R-:W3:Y:S01]  /*1d270*/  LDL.LU R14, [R1+0x28] ;  /* 0x00002800010e7983 */ /* 0x000ee20000300800 */
[----:B------:R-:W-:Y:S01]  /*1d280*/  IMAD.MOV.U32 R16, RZ, RZ, R15 ;  /* 0x000000ffff107224 */ /* 0x000fe200078e000f */
[----:B------:R-:W-:-:S02]  /*1d290*/  MOV R15, R2 ;  /* 0x00000002000f7202 */ /* 0x000fc40000000f00 */
[----:B------:R-:W5:Y:S04]  /*1d2a0*/  LDL.LU R2, [R1+0x2a00] ;  /* 0x002a000001027983 */ /* 0x000f680000300800 */
[----:B---3--:R-:W-:Y:S04]  /*1d2b0*/  STL.64 [R1+0x29f0], R14 ;  /* 0x0029f00e01007387 */ /* 0x008fe80000100a00 */
[----:B--2---:R0:W-:Y:S04]  /*1d2c0*/  STL.64 [R1+0x29e8], R12 ;  /* 0x0029e80c01007387 */ /* 0x0041e80000100a00 */
[----:B-----5:R-:W-:Y:S04]  /*1d2d0*/  LDSM.16.MT88.4 R24, [R2+0x14000] ;  /* 0x014000000218783b */ /* 0x020fe80000004200 */
[----:B0-----:R-:W4:Y:S04]  /*1d2e0*/  LDL.LU R12, [R1+0xe0] ;  /* 0x0000e000010c7983 */ /* 0x001f280000300800 */
[----:B------:R-:W4:Y:S04]  /*1d2f0*/  LDL.LU R13, [R1+0xe4] ;  /* 0x0000e400010d7983 */ /* 0x000f280000300800 */
[----:B------:R-:W4:Y:S04]  /*1d300*/  LDL.LU R14, [R1+0xe8] ;  /* 0x0000e800010e7983 */ /* 0x000f280000300800 */
[----:B------:R-:W4:Y:S04]  /*1d310*/  LDL.LU R15, [R1+0xec] ;  /* 0x0000ec00010f7983 */ /* 0x000f280000300800 */
[----:B------:R0:W-:Y:S04]  /*1d320*/  STL.64 [R1+0x2978], R18 ;  /* 0x0029781201007387 */ /* 0x0001e80000100a00 */
[----:B------:R1:W-:Y:S01]  /*1d330*/  STL.64 [R1+0x2970], R16 ;  /* 0x0029701001007387 */ /* 0x0003e20000100a00 */
[----:B0-----:R-:W-:Y:S01]  /*1d340*/  IMAD.MOV.U32 R18, RZ, RZ, R7 ;  /* 0x000000ffff127224 */ /* 0x001fe200078e0007 */
[----:B------:R-:W-:Y:S01]  /*1d350*/  MOV R19, R6 ;  /* 0x0000000600137202 */ /* 0x000fe20000000f00 */
[----:B-1----:R-:W-:Y:S01]  /*1d360*/  IMAD.MOV.U32 R16, RZ, RZ, R8 ;  /* 0x000000ffff107224 */ /* 0x002fe200078e0008 */
[----:B------:R-:W-:Y:S01]  /*1d370*/  MOV R17, R9 ;  /* 0x0000000900117202 */ /* 0x000fe20000000f00 */
[----:B------:R-:W2:Y:S04]  /*1d380*/  LDL.LU R8, [R1+0x29fc] ;  /* 0x0029fc0001087983 */ /* 0x000ea80000300800 */
[----:B------:R-:W3:Y:S04]  /*1d390*/  LDL.LU R9, [R1+0x29f8] ;  /* 0x0029f80001097983 */ /* 0x000ee80000300800 */
[----:B------:R-:W-:Y:S04]  /*1d3a0*/  STL.64 [R1+0x2998], R18 ;  /* 0x0029981201007387 */ /* 0x000fe80000100a00 */
[----:B------:R0:W-:Y:S04]  /*1d3b0*/  STL.64 [R1+0x2990], R16 ;  /* 0x0029901001007387 */ /* 0x0001e80000100a00 */
[----:B0-----:R-:W5:Y:S04]  /*1d3c0*/  LDL.LU R16, [R1+0x40] ;  /* 0x0000400001107983 */ /* 0x001f680000300800 */
[----:B------:R-:W5:Y:S04]  /*1d3d0*/  LDL.LU R17, [R1+0x44] ;  /* 0x0000440001117983 */ /* 0x000f680000300800 */
[----:B------:R-:W2:Y:S04]  /*1d3e0*/  LDL.LU R18, [R1+0x48] ;  /* 0x0000480001127983 */ /* 0x000ea80000300800 */
[----:B------:R-:W2:Y:S01]  /*1d3f0*/  LDL.LU R19, [R1+0x4c] ;  /* 0x00004c0001137983 */ /* 0x000ea20000300800 */
[-C--:B----4-:R-:W-:Y:S03]  /*1d400*/  HMMA.16816.F32 R20, R20, R4.reuse, R12 ;  /* 0x000000041414723c */ /* 0x090fe6000000180c */
[----:B--2---:R-:W-:Y:S04]  /*1d410*/  STL.64 [R1+0x29b8], R18 ;  /* 0x0029b81201007387 */ /* 0x004fe80000100a00 */
[----:B-----5:R0:W-:Y:S04]  /*1d420*/  STL.64 [R1+0x29b0], R16 ;  /* 0x0029b01001007387 */ /* 0x0201e80000100a00 */
[----:B0-----:R-:W2:Y:S04]  /*1d430*/  LDL.LU R16, [R1+0x80] ;  /* 0x0000800001107983 */ /* 0x001ea80000300800 */
[----:B------:R-:W2:Y:S04]  /*1d440*/  LDL.LU R17, [R1+0x84] ;  /* 0x0000840001117983 */ /* 0x000ea80000300800 */
[----:B------:R-:W4:Y:S04]  /*1d450*/  LDL.LU.64 R14, [R1+0x29f0] ;  /* 0x0029f000010e7983 */ /* 0x000f280000300a00 */
[----:B------:R-:W4:Y:S04]  /*1d460*/  LDL.LU.64 R12, [R1+0x29e8] ;  /* 0x0029e800010c7983 */ /* 0x000f280000300a00 */
[----:B------:R-:W-:Y:S04]  /*1d470*/  STL.64 [R1+0xc0], R20 ;  /* 0x0000c01401007387 */ /* 0x000fe80000100a00 */
[----:B------:R0:W-:Y:S04]  /*1d480*/  STL.64 [R1+0xc8], R22 ;  /* 0x0000c81601007387 */ /* 0x0001e80000100a00 */
[----:B0-----:R-:W4:Y:S04]  /*1d490*/  LDL.LU.64 R22, [R1+0x29e0] ;  /* 0x0029e00001167983 */ /* 0x001f280000300a00 */
[----:B------:R-:W4:Y:S02]  /*1d4a0*/  LDL.LU.64 R20, [R1+0x29d8] ;  /* 0x0029d80001147983 */ /* 0x000f240000300a00 */
[----:B----4-:R-:W-:Y:S02]  /*1d4b0*/  HMMA.16816.F32 R12, R12, R4, R20 ;  /* 0x000000040c0c723c */ /* 0x010fe40000001814 */
[----:B------:R-:W2:Y:S04]  /*1d4c0*/  LDL.LU.64 R22, [R1+0x29d0] ;  /* 0x0029d00001167983 */ /* 0x000ea80000300a00 */
[----:B------:R-:W2:Y:S11]  /*1d4d0*/  LDL.LU.64 R20, [R1+0x29c8] ;  /* 0x0029c80001147983 */ /* 0x000eb60000300a00 */
[----:B------:R-:W-:Y:S06]  /*1d4e0*/  @!UPT UIADD3 URZ, URZ, URZ, URZ ;  /* 0x0000003f3f3ff290 */ /* 0x000fec000fffe03f */
[----:B------:R-:W-:Y:S01]  /*1d4f0*/  STL.64 [R1+0xa0], R12 ;  /* 0x0000a00c01007387 */ /* 0x000fe20000100a00 */
[----:B------:R-:W-:Y:S01]  /*1d500*/  IMAD.MOV.U32 R6, RZ, RZ, R14 ;  /* 0x000000ffff067224 */ /* 0x000fe200078e000e */
[----:B------:R-:W-:Y:S02]  /*1d510*/  MOV R7, R15 ;  /* 0x0000000f00077202 */ /* 0x000fe40000000f00 */
[----:B------:R-:W0:Y:S04]  /*1d520*/  LDSM.16.MT88.4 R12, [R2+0x14080] ;  /* 0x01408000020c783b */ /* 0x000e280000004200 */
[----:B------:R-:W-:Y:S04]  /*1d530*/  STL [R1+0x2948], R6 ;  /* 0x0029480601007387 */ /* 0x000fe80000100800 */
[----:B------:R-:W-:Y:S04]  /*1d540*/  STL [R1+0x2944], R7 ;  /* 0x0029440701007387 */ /* 0x000fe80000100800 */
[----:B0-----:R-:W-:Y:S04]  /*1d550*/  STL.64 [R1+0x2958], R14 ;  /* 0x0029580e01007387 */ /* 0x001fe80000100a00 */
[----:B------:R0:W-:Y:S04]  /*1d560*/  STL.64 [R1+0x2950], R12 ;  /* 0x0029500c01007387 */ /* 0x0001e80000100a00 */
[----:B0-----:R-:W4:Y:S01]  /*1d570*/  LDL.LU R12, [R1+0x60] ;  /* 0x00006000010c7983 */ /* 0x001f220000300800 */
[----:B------:R-:W-:-:S03]  /*1d580*/  IMAD.MOV.U32 R13, RZ, RZ, R3 ;  /* 0x000000ffff0d7224 */ /* 0x000fc600078e0003 */
[----:B------:R-:W5:Y:S01]  /*1d590*/  LDL.LU R3, [R1+0x29c0] ;  /* 0x0029c00001037983 */ /* 0x000f620000300800 */
[----:B---3--:R-:W-:Y:S01]  /*1d5a0*/  IMAD.MOV.U32 R18, RZ, RZ, R9 ;  /* 0x000000ffff127224 */ /* 0x008fe200078e0009 */
[----:B------:R-:W-:Y:S02]  /*1d5b0*/  MOV R19, R8 ;  /* 0x0000000800137202 */ /* 0x000fe40000000f00 */
[----:B------:R-:W4:Y:S01]  /*1d5c0*/  LDL.LU R14, [R1+0x68] ;  /* 0x00006800010e7983 */ /* 0x000f220000300800 */
[----:B------:R-:W-:-:S03]  /*1d5d0*/  MOV R15, R28 ;  /* 0x0000001c000f7202 */ /* 0x000fc60000000f00 */
[----:B------:R-:W-:Y:S04]  /*1d5e0*/  STL [R1+0x2940], R2 ;  /* 0x0029400201007387 */ /* 0x000fe80000100800 */
[----:B------:R-:W-:Y:S01]  /*1d5f0*/  LDSM.16.MT88.4 R8, [R0+0x14080] ;  /* 0x014080000008783b */ /* 0x000fe20000004200 */
[----:B--2---:R-:W-:Y:S03]  /*1d600*/  HMMA.16816.F32 R20, R20, R4, R16 ;  /* 0x000000041414723c */ /* 0x004fe60000001810 */
[----:B------:R-:W2:Y:S04]  /*1d610*/  LDL.LU.64 R18, [R1+0x29b8] ;  /* 0x0029b80001127983 */ /* 0x000ea80000300a00 */
[----:B------:R-:W2:Y:S11]  /*1d620*/  LDL.LU.64 R16, [R1+0x29b0] ;  /* 0x0029b00001107983 */ /* 0x000eb60000300a00 */
[----:B------:R-:W-:Y:S05]  /*1d630*/  @!UPT UIADD3 URZ, URZ, URZ, URZ ;  /* 0x0000003f3f3ff290 */ /* 0x000fea000fffe03f */
[----:B------:R-:W-:Y:S01]  /*1d640*/  STL.64 [R1+0xb0], R20 ;  /* 0x0000b01401007387 */ /* 0x000fe20000100a00 */
[----:B------:R-:W-:-:S03]  /*1d650*/  IMAD.MOV.U32 R28, RZ, RZ, R23 ;  /* 0x000000ffff1c7224 */ /* 0x000fc600078e0017 */
[----:B------:R-:W-:Y:S04]  /*1d660*/  STL [R1+0xb8], R22 ;  /* 0x0000b81601007387 */ /* 0x000fe80000100800 */
[----:B------:R-:W-:Y:S04]  /*1d670*/  STL [R1+0x294c], R28 ;  /* 0x00294c1c01007387 */ /* 0x000fe80000100800 */
[----:B-----5:R-:W0:Y:S04]  /*1d680*/  LDSM.16.MT88.4 R20, [R3+0x15000] ;  /* 0x015000000314783b */ /* 0x020e280000004200 */
[----:B0-----:R-:W-:Y:S04]  /*1d690*/  STL.64 [R1+0x80], R20 ;  /* 0x0000801401007387 */ /* 0x001fe80000100a00 */
[----:B------:R0:W-:Y:S04]  /*1d6a0*/  STL.64 [R1+0x88], R22 ;  /* 0x0000881601007387 */ /* 0x0001e80000100a00 */
[----:B0-----:R-:W2:Y:S04]  /*1d6b0*/  LDL.LU.64 R22, [R1+0x29a8] ;  /* 0x0029a80001167983 */ /* 0x001ea80000300a00 */
[----:B------:R-:W2:Y:S02]  /*1d6c0*/  LDL.LU.64 R20, [R1+0x29a0] ;  /* 0x0029a00001147983 */ /* 0x000ea40000300a00 */
[-C--:B--2---:R-:W-:Y:S02]  /*1d6d0*/  HMMA.16816.F32 R20, R20, R4.reuse, R16 ;  /* 0x000000041414723c */ /* 0x084fe40000001810 */
[----:B------:R-:W2:Y:S04]  /*1d6e0*/  LDL.LU.64 R18, [R1+0x2998] ;  /* 0x0029980001127983 */ /* 0x000ea80000300a00 */
[----:B------:R-:W2:Y:S11]  /*1d6f0*/  LDL.LU.64 R16, [R1+0x2990] ;  /* 0x0029900001107983 */ /* 0x000eb60000300a00 */
[----:B------:R-:W-:Y:S06]  /*1d700*/  @!UPT UIADD3 URZ, URZ, URZ, URZ ;  /* 0x0000003f3f3ff290 */ /* 0x000fec000fffe03f */
[----:B------:R-:W-:Y:S04]  /*1d710*/  STL.64 [R1+0xd0], R20 ;  /* 0x0000d01401007387 */ /* 0x000fe80000100a00 */
[----:B------:R-:W-:Y:S04]  /*1d720*/  STL.64 [R1+0xd8], R22 ;  /* 0x0000d81601007387 */ /* 0x000fe80000100a00 */
[----:B------:R-:W0:Y:S04]  /*1d730*/  LDSM.16.MT88.4 R20, [R3+0x15080] ;  /* 0x015080000314783b */ /* 0x000e280000004200 */
[----:B0-----:R-:W-:Y:S04]  /*1d740*/  STL.64 [R1+0x50], R20 ;  /* 0x0000501401007387 */ /* 0x001fe80000100a00 */
[----:B------:R0:W-:Y:S04]  /*1d750*/  STL.64 [R1+0x58], R22 ;  /* 0x0000581601007387 */ /* 0x0001e80000100a00 */
[----:B0-----:R-:W2:Y:S04]  /*1d760*/  LDL.LU.64 R22, [R1+0x2988] ;  /* 0x0029880001167983 */ /* 0x001ea80000300a00 */
[----:B------:R-:W2:Y:S02]  /*1d770*/  LDL.LU.64 R20, [R1+0x2980] ;  /* 0x0029800001147983 */ /* 0x000ea40000300a00 */
[-C--:B--2---:R-:W-:Y:S02]  /*1d780*/  HMMA.16816.F32 R20, R20, R4.reuse, R16 ;  /* 0x000000041414723c */ /* 0x084fe40000001810 */
[----:B------:R-:W2:Y:S04]  /*1d790*/  LDL.LU.64 R18, [R1+0x2978] ;  /* 0x0029780001127983 */ /* 0x000ea80000300a00 */
[----:B------:R-:W3:Y:S11]  /*1d7a0*/  LDL.LU.64 R16, [R1+0x2970] ;  /* 0x0029700001107983 */ /* 0x000ef60000300a00 */
[----:B------:R-:W-:Y:S06]  /*1d7b0*/  @!UPT UIADD3 URZ, URZ, URZ, URZ ;  /* 0x0000003f3f3ff290 */ /* 0x000fec000fffe03f */
[----:B------:R2:W-:Y:S04]  /*1d7c0*/  STL.64 [R1+0x70], R20 ;  /* 0x0000701401007387 */ /* 0x0005e80000100a00 */
[----:B------:R3:W-:Y:S01]  /*1d7d0*/  STL.64 [R1+0x78], R22 ;  /* 0x0000781601007387 */ /* 0x0007e20000100a00 */
[----:B--2---:R-:W-:Y:S01]  /*1d7e0*/  MOV R20, R19 ;  /* 0x0000001300147202 */ /* 0x004fe20000000f00 */
[----:B------:R-:W-:Y:S01]  /*1d7f0*/  IMAD.MOV.U32 R21, RZ, RZ, R18 ;  /* 0x000000ffff157224 */ /* 0x000fe200078e0012 */
[----:B---3--:R-:W-:Y:S01]  /*1d800*/  MOV R22, R17 ;  /* 0x0000001100167202 */ /* 0x008fe20000000f00 */
        /* <DEDUP_REMOVED lines=8> */
[-C--:B--2---:R-:W-:Y:S11]  /*1d890*/  HMMA.16816.F32 R8, R8, R4.reuse, R16 ;  /* 0x000000040808723c */ /* 0x084ff60000001810 */
[----:B------:R-:W-:Y:S11]  /*1d8a0*/  @!UPT UIADD3 URZ, URZ, URZ, URZ ;  /* 0x0000003f3f3ff290 */ /* 0x000ff6000fffe03f */
[----:B------:R-:W-:Y:S02]  /*1d8b0*/  @!UPT UIADD3 URZ, URZ, URZ, URZ ;  /* 0x0000003f3f3ff290 */ /* 0x000fe4000fffe03f */
[----:B------:R-:W-:Y:S01]  /*1d8c0*/  MOV R19, R8 ;  /* 0x0000000800137202 */ /* 0x000fe20000000f00 */
[----:B------:R-:W-:Y:S01]  /*1d8d0*/  IMAD.MOV.U32 R18, RZ, RZ, R9 ;  /* 0x000000ffff127224 */ /* 0x000fe200078e0009 */
[----:B------:R-:W-:Y:S01]  /*1d8e0*/  MOV R17, R10 ;  /* 0x0000000a00117202 */ /* 0x000fe20000000f00 */
[----:B------:R-:W-:Y:S02]  /*1d8f0*/  IMAD.MOV.U32 R16, RZ, RZ, R11 ;  /* 0x000000ffff107224 */ /* 0x000fe400078e000b */
[-C--:B----4-:R-:W-:Y:S01]  /*1d900*/  HMMA.16816.F32 R8, R24, R4.reuse, R12 ;  /* 0x000000041808723c */ /* 0x090fe2000000180c */
[----:B------:R-:W0:Y:S11]  /*1d910*/  LDSM.16.MT88.4 R12, [R29+0x15080] ;  /* 0x015080001d0c783b */ /* 0x000e360000004200 */
[----:B------:R-:W-:Y:S11]  /*1d920*/  @!UPT UIADD3 URZ, URZ, URZ, URZ ;  /* 0x0000003f3f3ff290 */ /* 0x000ff6000fffe03f */
[----:B------:R0:W-:Y:S04]  /*1d930*/  STL.64 [R1+0x28c0], R10 ;  /* 0x0028c00a01007387 */ /* 0x0001e80000100a00 */
[----:B------:R1:W-:Y:S01]  /*1d940*/  STL.64 [R1+0x28b8], R8 ;  /* 0x0028b80801007387 */ /* 0x0003e20000100a00 */
[----:B0-----:R-:W-:Y:S01]  /*1d950*/  MOV R11, R12 ;  /* 0x0000000c000b7202 */ /* 0x001fe20000000f00 */
[----:B------:R-:W-:Y:S01]  /*1d960*/  IMAD.MOV.U32 R10, RZ, RZ, R13 ;  /* 0x000000ffff0a7224 */ /* 0x000fe200078e000d */
[----:B-1----:R-:W-:Y:S01]  /*1d970*/  MOV R9, R14 ;  /* 0x0000000e00097202 */ /* 0x002fe20000000f00 */
        /* <DEDUP_REMOVED lines=8> */
[----:B--2---:R-:W-:Y:S11]  /*1da00*/  HMMA.16816.F32 R12, R12, R4, R20 ;  /* 0x000000040c0c723c */ /* 0x004ff60000001814 */
[----:B------:R-:W-:Y:S11]  /*1da10*/  @!UPT UIADD3 URZ, URZ, URZ, URZ ;  /* 0x0000003f3f3ff290 */ /* 0x000ff6000fffe03f */
[----:B------:R-:W-:Y:S01]  /*1da20*/  @!UPT UIADD3 URZ, URZ, URZ, URZ ;  /* 0x0000003f3f3ff290 */ /* 0x000fe2000fffe03f */
[----:B------:R0:W-:Y:S04]  /*1da30*/  STL.64 [R1+0x28d0], R14 ;  /* 0x0028d00e01007387 */ /* 0x0001e80000100a00 */
[----:B------:R1:W-:Y:S04]  /*1da40*/  STL.64 [R1+0x28c8], R12 ;  /* 0x0028c80c01007387 */ /* 0x0003e80000100a00 */
[----:B------:R-:W2:Y:S04]  /*1da50*/  LDL.LU R20, [R1+0x50] ;  /* 0x0000500001147983 */ /* 0x000ea80000300800 */
[----:B------:R-:W2:Y:S04]  /*1da60*/  LDL.LU R21, [R1+0x54] ;  /* 0x0000540001157983 */ /* 0x000ea80000300800 */
[----:B------:R-:W3:Y:S04]  /*1da70*/  LDL.LU R22, [R1+0x58] ;  /* 0x0000580001167983 */ /* 0x000ee80000300800 */
[----:B------:R-:W3:Y:S01]  /*1da80*/  LDL.LU R23, [R1+0x5c] ;  /* 0x00005c0001177983 */ /* 0x000ee20000300800 */
[----:B0-----:R-:W-:Y:S01]  /*1da90*/  IMAD.MOV.U32 R15, RZ, RZ, R16 ;  /* 0x000000ffff0f7224 */ /* 0x001fe200078e0010 */
[----:B------:R-:W-:Y:S01]  /*1daa0*/  MOV R14, R17 ;  /* 0x00000011000e7202 */ /* 0x000fe20000000f00 */
[----:B-1----:R-:W-:Y:S01]  /*1dab0*/  IMAD.MOV.U32 R13, RZ, RZ, R18 ;  /* 0x000000ffff0d7224 */ /* 0x002fe200078e0012 */
[----:B------:R-:W-:Y:S01]  /*1dac0*/  MOV R12, R19 ;  /* 0x00000013000c7202 */ /* 0x000fe20000000f00 */
[----:B---3--:R-:W-:Y:S04]  /*1dad0*/  STL.64 [R1+0x2930], R22 ;  /* 0x0029301601007387 */ /* 0x008fe80000100a00 */
[----:B--2---:R0:W-:Y:S04]  /*1dae0*/  STL.64 [R1+0x2928], R20 ;  /* 0x0029281401007387 */ /* 0x0041e80000100a00 */
[----:B------:R-:W2:Y:S04]  /*1daf0*/  LDL.LU R16, [R1+0x80] ;  /* 0x0000800001107983 */ /* 0x000ea80000300800 */
[----:B------:R-:W2:Y:S04]  /*1db00*/  LDL.LU R17, [R1+0x84] ;  /* 0x0000840001117983 */ /* 0x000ea80000300800 */
[----:B------:R-:W2:Y:S04]  /*1db10*/  LDL.LU R18, [R1+0x88] ;  /* 0x0000880001127983 */ /* 0x000ea80000300800 */
[----:B------:R-:W2:Y:S04]  /*1db20*/  LDL.LU R19, [R1+0x8c] ;  /* 0x00008c0001137983 */ /* 0x000ea80000300800 */
[----:B0-----:R-:W2:Y:S04]  /*1db30*/  LDL.LU R20, [R1+0xc0] ;  /* 0x0000c00001147983 */ /* 0x001ea80000300800 */
[----:B------:R-:W2:Y:S04]  /*1db40*/  LDL.LU R21, [R1+0xc4] ;  /* 0x0000c40001157983 */ /* 0x000ea80000300800 */
[----:B------:R-:W2:Y:S04]  /*1db50*/  LDL.LU R22, [R1+0xc8] ;  /* 0x0000c80001167983 */ /* 0x000ea80000300800 */
[----:B------:R-:W2:Y:S04]  /*1db60*/  LDL.LU R23, [R1+0xcc] ;  /* 0x0000cc0001177983 */ /* 0x000ea80000300800 */
[----:B------:R0:W-:Y:S04]  /*1db70*/  STL.64 [R1+0x28e0], R14 ;  /* 0x0028e00e01007387 */ /* 0x0001e80000100a00 */
        /* <DEDUP_REMOVED lines=10> */
[----:B------:R-:W-:-:S03]  /*1dc20*/  IMAD.MOV.U32 R13, RZ, RZ, R10 ;  /* 0x000000ffff0d7224 */ /* 0x000fc600078e000a */
[----:B------:R0:W-:Y:S04]  /*1dc30*/  STL.64 [R1+0x2900], R14 ;  /* 0x0029000e01007387 */ /* 0x0001e80000100a00 */
[----:B------:R1:W-:Y:S04]  /*1dc40*/  STL.64 [R1+0x28f8], R12 ;  /* 0x0028f80c01007387 */ /* 0x0003e80000100a00 */
[----:B------:R-:W3:Y:S01]  /*1dc50*/  LDSM.16.MT88.4 R8, [R0+0x15080] ;  /* 0x015080000008783b */ /* 0x000ee20000004200 */
[----:B0-----:R-:W-:Y:S02]  /*1dc60*/  MOV R14, R7 ;  /* 0x00000007000e7202 */ /* 0x001fe40000000f00 */
[----:B-1----:R-:W-:Y:S01]  /*1dc70*/  MOV R12, R28 ;  /* 0x0000001c000c7202 */ /* 0x002fe20000000f00 */
[----:B------:R-:W-:Y:S01]  /*1dc80*/  IMAD.MOV.U32 R13, RZ, RZ, R6 ;  /* 0x000000ffff0d7224 */ /* 0x000fe200078e0006 */
[----:B------:R-:W4:Y:S04]  /*1dc90*/  LDL.LU R28, [R1+0x294c] ;  /* 0x00294c00011c7983 */ /* 0x000f280000300800 */
[----:B------:R-:W5:Y:S04]  /*1dca0*/  LDL.LU R6, [R1+0x2948] ;  /* 0x0029480001067983 */ /* 0x000f680000300800 */
[----:B------:R-:W2:Y:S01]  /*1dcb0*/  LDL.LU R7, [R1+0x2944] ;  /* 0x0029440001077983 */ /* 0x000ea20000300800 */
[----:B------:R-:W-:-:S03]  /*1dcc0*/  IMAD.MOV.U32 R15, RZ, RZ, R2 ;  /* 0x000000ffff0f7224 */ /* 0x000fc600078e0002 */
[----:B------:R-:W3:Y:S04]  /*1dcd0*/  LDL.LU R2, [R1+0x2940] ;  /* 0x0029400001027983 */ /* 0x000ee80000300800 */
[----:B------:R-:W-:Y:S04]  /*1dce0*/  STL.64 [R1+0x2920], R14 ;  /* 0x0029200e01007387 */ /* 0x000fe80000100a00 */
[----:B------:R0:W-:Y:S04]  /*1dcf0*/  STL.64 [R1+0x2918], R12 ;  /* 0x0029180c01007387 */ /* 0x0001e80000100a00 */
[----:B0-----:R-:W4:Y:S04]  /*1dd00*/  LDL.LU R12, [R1+0xa0] ;  /* 0x0000a000010c7983 */ /* 0x001f280000300800 */
[----:B------:R-:W4:Y:S01]  /*1dd10*/  LDL.LU R13, [R1+0xa4] ;  /* 0x0000a400010d7983 */ /* 0x000f220000300800 */
[----:B-----5:R-:W-:-:S03]  /*1dd20*/  MOV R14, R6 ;  /* 0x00000006000e7202 */ /* 0x020fc60000000f00 */
[----:B------:R-:W5:Y:S01]  /*1dd30*/  LDL.LU R6, [R1+0x293c] ;  /* 0x00293c0001067983 */ /* 0x000f620000300800 */
[----:B--2---:R-:W-:-:S03]  /*1dd40*/  IMAD.MOV.U32 R15, RZ, RZ, R7 ;  /* 0x000000ffff0f7224 */ /* 0x004fc600078e0007 */
[----:B------:R-:W5:Y:S04]  /*1dd50*/  LDL.LU R7, [R1+0x2938] ;  /* 0x0029380001077983 */ /* 0x000f680000300800 */
[----:B---3--:R-:W-:Y:S04]  /*1dd60*/  STL.64 [R1+0x2910], R10 ;  /* 0x0029100a01007387 */ /* 0x008fe80000100a00 */
[----:B------:R0:W-:Y:S04]  /*1dd70*/  STL.64 [R1+0x2908], R8 ;  /* 0x0029080801007387 */ /* 0x0001e80000100a00 */
[----:B0-----:R-:W2:Y:S04]  /*1dd80*/  LDL.LU R8, [R1+0xb0] ;  /* 0x0000b00001087983 */ /* 0x001ea80000300800 */
[----:B------:R-:W2:Y:S04]  /*1dd90*/  LDL.LU R9, [R1+0xb4] ;  /* 0x0000b40001097983 */ /* 0x000ea80000300800 */
[----:B------:R-:W2:Y:S04]  /*1dda0*/  LDL.LU R10, [R1+0xb8] ;  /* 0x0000b800010a7983 */ /* 0x000ea80000300800 */
[----:B------:R-:W-:Y:S01]  /*1ddb0*/  STL [R1+0x2898], R0 ;  /* 0x0028980001007387 */ /* 0x000fe20000100800 */
[-C--:B-----5:R-:W-:Y:S03]  /*1ddc0*/  HMMA.16816.F32 R16, R16, R6.reuse, R20 ;  /* 0x000000061010723c */ /* 0x0a0fe60000001814 */
[----:B------:R-:W3:Y:S04]  /*1ddd0*/  LDL.LU.64 R22, [R1+0x2930] ;  /* 0x0029300001167983 */ /* 0x000ee80000300a00 */
[----:B------:R-:W3:Y:S11]  /*1dde0*/  LDL.LU.64 R20, [R1+0x2928] ;  /* 0x0029280001147983 */ /* 0x000ef60000300a00 */
[----:B------:R-:W-:Y:S05]  /*1ddf0*/  @!UPT UIADD3 URZ, URZ, URZ, URZ ;  /* 0x0000003f3f3ff290 */ /* 0x000fea000fffe03f */
[----:B------:R-:W-:Y:S04]  /*1de00*/  STL.64 [R1+0x60], R16 ;  /* 0x0000601001007387 */ /* 0x000fe80000100a00 */
[----:B------:R-:W-:Y:S01]  /*1de10*/  STL.64 [R1+0x68], R18 ;  /* 0x0000681201007387 */ /* 0x000fe20000100a00 */
[----:B----4-:R-:W-:Y:S01]  /*1de20*/  MOV R11, R28 ;  /* 0x0000001c000b7202 */ /* 0x010fe20000000f00 */
[----:B---3--:R-:W-:Y:S02]  /*1de30*/  HMMA.16816.F32 R20, R20, R6, R12 ;  /* 0x000000061414723c */ /* 0x008fe4000000180c */
[----:B------:R-:W2:Y:S04]  /*1de40*/  LDL.LU.64 R14, [R1+0x2920] ;  /* 0x00292000010e7983 */ /* 0x000ea80000300a00 */
[----:B------:R-:W2:Y:S04]  /*1de50*/  LDL.LU.64 R12, [R1+0x2918] ;  /* 0x00291800010c7983 */ /* 0x000ea80000300a00 */
[----:B------:R-:W0:Y:S04]  /*1de60*/  S2R R27, SR_TID.X ;  /* 0x00000000001b7919 */ /* 0x000e280000002100 */
[----:B------:R-:W1:Y:S04]  /*1de70*/  S2R R28, SR_TID.X ;  /* 0x00000000001c7919 */ /* 0x000e680000002100 */
[----:B------:R-:W-:Y:S01]  /*1de80*/  LDSM.16.MT88.4 R16, [R2+0x15000] ;  /* 0x015000000210783b */ /* 0x000fe20000004200 */
[----:B0-----:R-:W-:-:S02]  /*1de90*/  LOP3.LUT R26, R27, 0x7, RZ, 0xc0, !PT ;  /* 0x000000071b1a7812 */ /* 0x001fc400078ec0ff */
[----:B-1----:R-:W-:-:S03]  /*1dea0*/  LOP3.LUT R27, R28, 0xe0, RZ, 0xc0, !PT ;  /* 0x000000e01c1b7812 */ /* 0x002fc600078ec0ff */
[----:B------:R-:W-:Y:S01]  /*1deb0*/  IMAD.SHL.U32 R25, R26, 0x10, RZ ;  /* 0x000000101a197824 */ /* 0x000fe200078e00ff */
[----:B------:R-:W-:-:S03]  /*1dec0*/  SHF.L.U32 R26, R28, 0x1, RZ ;  /* 0x000000011c1a7819 */ /* 0x000fc600000006ff */
[----:B------:R-:W-:Y:S01]  /*1ded0*/  IMAD R27, R27, 0x100, R25 ;  /* 0x000001001b1b7824 */ /* 0x000fe200078e0219 */
[----:B------:R-:W-:Y:S01]  /*1dee0*/  LOP3.LUT R28, R28, 0x7, RZ, 0xc0, !PT ;  /* 0x000000071c1c7812 */ /* 0x000fe200078ec0ff */
[----:B------:R-:W-:Y:S03]  /*1def0*/  STL.64 [R1+0x80], R20 ;  /* 0x0000801401007387 */ /* 0x000fe60000100a00 */
[----:B------:R-:W-:Y:S01]  /*1df00*/  LOP3.LUT R27, R27, 0x30, R26, 0x78, !PT ;  /* 0x000000301b1b7812 */ /* 0x000fe200078e781a */
[----:B------:R-:W-:Y:S03]  /*1df10*/  STL.64 [R1+0x88], R22 ;  /* 0x0000881601007387 */ /* 0x000fe60000100a00 */
[----:B------:R-:W-:Y:S01]  /*1df20*/  LEA R27, R28, R27, 0xa ;  /* 0x0000001b1c1b7211 */ /* 0x000fe200078e50ff */
[----:B------:R-:W-:Y:S03]  /*1df30*/  STL [R1+0x2890], R2 ;  /* 0x0028900201007387 */ /* 0x000fe60000100800 */
[----:B------:R-:W-:Y:S01]  /*1df40*/  LOP3.LUT R27, R27, 0x40, RZ, 0x3c, !PT ;  /* 0x000000401b1b7812 */ /* 0x000fe200078e3cff */
[----:B------:R-:W-:Y:S05]  /*1df50*/  LDSM.16.MT88.4 R20, [R2+0x15080] ;  /* 0x015080000214783b */ /* 0x000fea0000004200 */
[----:B------:R-:W-:Y:S01]  /*1df60*/  LDSM.16.M88.4 R24, [R27+0x20280] ;  /* 0x020280001b18783b */ /* 0x000fe20000000200 */
[----:B--2---:R-:W-:Y:S03]  /*1df70*/  HMMA.16816.F32 R12, R12, R6, R8 ;  /* 0x000000060c0c723c */ /* 0x004fe60000001808 */
[----:B------:R-:W2:Y:S04]  /*1df80*/  LDL.LU.64 R10, [R1+0x2910] ;  /* 0x00291000010a7983 */ /* 0x000ea80000300a00 */
[----:B------:R-:W2:Y:S11]  /*1df90*/  LDL.LU.64 R8, [R1+0x2908] ;  /* 0x0029080001087983 */ /* 0x000eb60000300a00 */
[----:B------:R-:W-:Y:S05]  /*1dfa0*/  @!UPT UIADD3 URZ, URZ, URZ, URZ ;  /* 0x0000003f3f3ff290 */ /* 0x000fea000fffe03f */
[----:B------:R-:W-:Y:S01]  /*1dfb0*/  STL.64 [R1+0x90], R12 ;  /* 0x0000900c01007387 */ /* 0x000fe20000100a00 */
[----:B------:R-:W-:-:S03]  /*1dfc0*/  IMAD.MOV.U32 R28, RZ, RZ, R15 ;  /* 0x000000ffff1c7224 */ /* 0x000fc600078e000f */
[----:B------:R-:W-:Y:S04]  /*1dfd0*/  STL [R1+0x98], R14 ;  /* 0x0000980e01007387 */ /* 0x000fe80000100800 */
[----:B------:R-:W0:Y:S04]  /*1dfe0*/  LDSM.16.MT88.4 R12, [R3+0x16000] ;  /* 0x01600000030c783b */ /* 0x000e280000004200 */
[----:B------:R-:W-:Y:S04]  /*1dff0*/  STL [R1+0x2894], R28 ;  /* 0x0028941c01007387 */ /* 0x000fe80000100800 */
[----:B0-----:R-:W-:Y:S04]  /*1e000*/  STL.64 [R1+0x40], R12 ;  /* 0x0000400c01007387 */ /* 0x001fe80000100a00 */
[----:B------:R0:W-:Y:S04]  /*1e010*/  STL.64 [R1+0x48], R14 ;  /* 0x0000480e01007387 */ /* 0x0001e80000100a00 */
[----:B0-----:R-:W3:Y:S04]  /*1e020*/  LDL.LU.64 R14, [R1+0x2900] ;  /* 0x00290000010e7983 */ /* 0x001ee80000300a00 */
[----:B------:R-:W3:Y:S04]  /*1e030*/  LDL.LU.64 R12, [R1+0x28f8] ;  /* 0x0028f800010c7983 */ /* 0x000ee80000300a00 */
[----:B------:R0:W-:Y:S04]  /*1e040*/  STL [R1+0x28a0], R24 ;  /* 0x0028a01801007387 */ /* 0x0001e80000100800 */
[----:B------:R1:W-:Y:S04]  /*1e050*/  STL [R1+0x289c], R25 ;  /* 0x00289c1901007387 */ /* 0x0003e80000100800 */
[----:B------:R4:W-:Y:S04]  /*1e060*/  STL [R1+0x2818], R26 ;  /* 0x0028181a01007387 */ /* 0x0009e80000100800 */
[----:B------:R5:W-:Y:S04]  /*1e070*/  STL [R1+0x2814], R27 ;  /* 0x0028141b01007387 */ /* 0x000be80000100800 */
[----:B0-----:R-:W3:Y:S04]  /*1e080*/  LDL.LU R24, [R1+0xd0] ;  /* 0x0000d00001187983 */ /* 0x001ee80000300800 */
[----:B-1----:R-:W3:Y:S04]  /*1e090*/  LDL.LU R25, [R1+0xd4] ;  /* 0x0000d40001197983 */ /* 0x002ee80000300800 */
[----:B----4-:R-:W3:Y:S04]  /*1e0a0*/  LDL.LU R26, [R1+0xd8] ;  /* 0x0000d800011a7983 */ /* 0x010ee80000300800 */
[----:B-----5:R-:W3:Y:S02]  /*1e0b0*/  LDL.LU R27, [R1+0xdc] ;  /* 0x0000dc00011b7983 */ /* 0x020ee40000300800 */
[-C--:B---3--:R-:W-:Y:S11]  /*1e0c0*/  HMMA.16816.F32 R12, R12, R6.reuse, R24 ;  /* 0x000000060c0c723c */ /* 0x088ff60000001818 */
[----:B------:R-:W-:Y:S11]  /*1e0d0*/  @!UPT UIADD3 URZ, URZ, URZ, URZ ;  /* 0x0000003f3f3ff290 */ /* 0x000ff6000fffe03f */
[----:B------:R-:W-:Y:S02]  /*1e0e0*/  @!UPT UIADD3 URZ, URZ, URZ, URZ ;  /* 0x0000003f3f3ff290 */ /* 0x000fe4000fffe03f */
[----:B------:R-:W-:Y:S01]  /*1e0f0*/  IMAD.MOV.U32 R26, RZ, RZ, R15 ;  /* 0x000000ffff1a7224 */ /* 0x000fe200078e000f */
[----:B------:R-:W-:Y:S01]  /*1e100*/  MOV R27, R14 ;  /* 0x0000000e001b7202 */ /* 0x000fe20000000f00 */
[----:B------:R-:W-:Y:S01]  /*1e110*/  IMAD.MOV.U32 R2, RZ, RZ, R13 ;  /* 0x000000ffff027224 */ /* 0x000fe200078e000d */
[----:B------:R-:W-:Y:S01]  /*1e120*/  MOV R28, R12 ;  /* 0x0000000c001c7202 */ /* 0x000fe20000000f00 */
[----:B------:R-:W3:Y:S04]  /*1e130*/  LDL.LU.64 R14, [R1+0x28f0] ;  /* 0x0028f000010e7983 */ /* 0x000ee80000300a00 */
[----:B------:R-:W3:Y:S04]  /*1e140*/  LDL.LU.64 R12, [R1+0x28e8] ;  /* 0x0028e800010c7983 */ /* 0x000ee80000300a00 */
[----:B------:R0:W-:Y:S04]  /*1e150*/  STL [R1+0x28b0], R26 ;  /* 0x0028b01a01007387 */ /* 0x0001e80000100800 */
[----:B------:R1:W-:Y:S04]  /*1e160*/  STL [R1+0x28ac], R27 ;  /* 0x0028ac1b01007387 */ /* 0x0003e80000100800 */
[----:B------:R-:W3:Y:S04]  /*1e170*/  LDL.LU R24, [R1+0x70] ;  /* 0x0000700001187983 */ /* 0x000ee80000300800 */
[----:B------:R-:W3:Y:S04]  /*1e180*/  LDL.LU R25, [R1+0x74] ;  /* 0x0000740001197983 */ /* 0x000ee80000300800 */
[----:B0-----:R-:W3:Y:S04]  /*1e190*/  LDL.LU R26, [R1+0x78] ;  /* 0x00007800011a7983 */ /* 0x001ee80000300800 */
[----:B-1----:R-:W3:Y:S04]  /*1e1a0*/  LDL.LU R27, [R1+0x7c] ;  /* 0x00007c00011b7983 */ /* 0x002ee80000300800 */
[----:B------:R-:W-:Y:S04]  /*1e1b0*/  STL [R1+0x28a8], R2 ;  /* 0x0028a80201007387 */ /* 0x000fe80000100800 */
[----:B------:R-:W-:Y:S01]  /*1e1c0*/  STL [R1+0x28a4], R28 ;  /* 0x0028a41c01007387 */ /* 0x000fe20000100800 */
[-C--:B---3--:R-:W-:Y:S03]  /*1e1d0*/  HMMA.16816.F32 R24, R12, R6.reuse, R24 ;  /* 0x000000060c18723c */ /* 0x088fe60000001818 */
[----:B------:R-:W0:Y:S11]  /*1e1e0*/  LDSM.16.MT88.4 R12, [R3+0x16080] ;  /* 0x01608000030c783b */ /* 0x000e360000004200 */
[----:B------:R-:W-:Y:S09]  /*1e1f0*/  @!UPT UIADD3 URZ, URZ, URZ, URZ ;  /* 0x0000003f3f3ff290 */ /* 0x000ff2000fffe03f */
[----:B------:R-:W-:Y:S04]  /*1e200*/  STL.64 [R1+0xb0], R24 ;  /* 0x0000b01801007387 */ /* 0x000fe80000100a00 */
[----:B------:R0:W-:Y:S02]  /*1e210*/  STL.64 [R1+0xb8], R26 ;  /* 0x0000b81a01007387 */ /* 0x0001e40000100a00 */
[----:B0-----:R-:W-:Y:S02]  /*1e220*/  IMAD.MOV.U32 R27, RZ, RZ, R14 ;  /* 0x000000ffff1b7224 */ /* 0x001fe400078e000e */
[----:B------:R0:W-:Y:S01]  /*1e230*/  STL [R1+0x50], R12 ;  /* 0x0000500c01007387 */ /* 0x0001e20000100800 */
[----:B------:R-:W-:Y:S02]  /*1e240*/  MOV R2, R15 ;  /* 0x0000000f00027202 */ /* 0x000fe40000000f00 */
[----:B------:R-:W-:Y:S01]  /*1e250*/  MOV R26, R13 ;  /* 0x0000000d001a7202 */ /* 0x000fe20000000f00 */
[----:B------:R-:W2:Y:S04]  /*1e260*/  LDL.LU.64 R14, [R1+0x28e0] ;  /* 0x0028e000010e7983 */ /* 0x000ea80000300a00 */
[----:B0-----:R-:W2:Y:S02]  /*1e270*/  LDL.LU.64 R12, [R1+0x28d8] ;  /* 0x0028d800010c7983 */ /* 0x001ea40000300a00 */
[-C--:B--2---:R-:W-:Y:S02]  /*1e280*/  HMMA.16816.F32 R8, R8, R6.reuse, R12 ;  /* 0x000000060808723c */ /* 0x084fe4000000180c */
[----:B------:R-:W2:Y:S04]  /*1e290*/  LDL.LU.64 R14, [R1+0x28d0] ;  /* 0x0028d000010e7983 */ /* 0x000ea80000300a00 */
[----:B------:R-:W2:Y:S11]  /*1e2a0*/  LDL.LU.64 R12, [R1+0x28c8] ;  /* 0x0028c800010c7983 */ /* 0x000eb60000300a00 */
[----:B------:R-:W-:Y:S06]  /*1e2b0*/  @!UPT UIADD3 URZ, URZ, URZ, URZ ;  /* 0x0000003f3f3ff290 */ /* 0x000fec000fffe03f */
[----:B------:R-:W-:Y:S04]  /*1e2c0*/  STL.64 [R1+0x70], R8 ;  /* 0x0000700801007387 */ /* 0x000fe80000100a00 */
[----:B------:R-:W-:Y:S04]  /*1e2d0*/  STL.64 [R1+0x78], R10 ;  /* 0x0000780a01007387 */ /* 0x000fe80000100a00 */
[----:B------:R-:W0:Y:S02]  /*1e2e0*/  LDSM.16.MT88.4 R8, [R29+0x16000] ;  /* 0x016000001d08783b */ /* 0x000e240000004200 */
[----:B0-----:R-:W-:Y:S01]  /*1e2f0*/  IMAD.MOV.U32 R25, RZ, RZ, R10 ;  /* 0x000000ffff197224 */ /* 0x001fe200078e000a */
[----:B------:R-:W-:Y:S01]  /*1e300*/  MOV R0, R11 ;  /* 0x0000000b00007202 */ /* 0x000fe20000000f00 */
[----:B------:R-:W-:Y:S01]  /*1e310*/  IMAD.MOV.U32 R28, RZ, RZ, R8 ;  /* 0x000000ffff1c7224 */ /* 0x000fe200078e0008 */
[----:B------:R-:W-:Y:S01]  /*1e320*/  MOV R24, R9 ;  /* 0x0000000900187202 */ /* 0x000fe20000000f00 */
[----:B------:R-:W3:Y:S04]  /*1e330*/  LDL.LU.64 R10, [R1+0x28c0] ;  /* 0x0028c000010a7983 */ /* 0x000ee80000300a00 */
[----:B------:R-:W3:Y:S02]  /*1e340*/  LDL.LU.64 R8, [R1+0x28b8] ;  /* 0x0028b80001087983 */ /* 0x000ee40000300a00 */
[-C--:B---3--:R-:W-:Y:S02]  /*1e350*/  HMMA.16816.F32 R8, R16, R6.reuse, R8 ;  /* 0x000000061008723c */ /* 0x088fe40000001808 */
[----:B------:R-:W0:Y:S06]  /*1e360*/  LDSM.16.MT88.4 R16, [R29+0x16080] ;  /* 0x016080001d10783b */ /* 0x000e2c0000004200 */
[----:B--2---:R-:W-:Y:S11]  /*1e370*/  HMMA.16816.F32 R4, R20, R6, R12 ;  /* 0x000000061404723c */ /* 0x004ff6000000180c */
[----:B------:R-:W-:Y:S04]  /*1e380*/  @!UPT UIADD3 URZ, URZ, URZ, URZ ;  /* 0x0000003f3f3ff290 */ /* 0x000fe8000fffe03f */
[----:B------:R-:W-:Y:S04]  /*1e390*/  STL.64 [R1], R8 ;  /* 0x0000000801007387 */ /* 0x000fe80000100a00 */
[----:B------:R-:W-:Y:S04]  /*1e3a0*/  STL.64 [R1+0x8], R10 ;  /* 0x0000080a01007387 */ /* 0x000fe80000100a00 */
[----:B------:R-:W-:Y:S04]  /*1e3b0*/  STL.64 [R1+0x2828], R6 ;  /* 0x0028280601007387 */ /* 0x000fe80000100a00 */
[----:B------:R1:W-:Y:S04]  /*1e3c0*/  STL.64 [R1+0x2820], R4 ;  /* 0x0028200401007387 */ /* 0x0003e80000100a00 */
[----:B-1----:R-:W2:Y:S04]  /*1e3d0*/  LDL.LU R4, [R1+0x70] ;  /* 0x0000700001047983 */ /* 0x002ea80000300800 */
[----:B------:R-:W2:Y:S04]  /*1e3e0*/  LDL.LU R5, [R1+0x74] ;  /* 0x0000740001057983 */ /* 0x000ea80000300800 */
[----:B------:R-:W3:Y:S04]  /*1e3f0*/  LDL.LU R6, [R1+0x78] ;  /* 0x0000780001067983 */ /* 0x000ee80000300800 */
[----:B------:R-:W3:Y:S01]  /*1e400*/  LDL.LU R7, [R1+0x7c] ;  /* 0x00007c0001077983 */ /* 0x000ee20000300800 */
[----:B------:R-:W-:Y:S01]  /*1e410*/  IMAD.MOV.U32 R21, RZ, RZ, R26 ;  /* 0x000000ffff157224 */ /* 0x000fe200078e001a */
[----:B------:R-:W-:-:S02]  /*1e420*/  MOV R22, R27 ;  /* 0x0000001b00167202 */ /* 0x000fc40000000f00 */
[----:B------:R-:W4:Y:S01]  /*1e430*/  LDL.LU R20, [R1+0x50] ;  /* 0x0000500001147983 */ /* 0x000f220000300800 */
[----:B------:R-:W-:-:S03]  /*1e440*/  IMAD.MOV.U32 R23, RZ, RZ, R2 ;  /* 0x000000ffff177224 */ /* 0x000fc600078e0002 */
[----:B------:R-:W5:Y:S04]  /*1e450*/  LDL.LU R26, [R1+0x28b0] ;  /* 0x0028b000011a7983 */ /* 0x000f680000300800 */
[----:B------:R-:W4:Y:S04]  /*1e460*/  LDL.LU R27, [R1+0x28ac] ;  /* 0x0028ac00011b7983 */ /* 0x000f280000300800 */
[----:B------:R-:W4:Y:S04]  /*1e470*/  LDL.LU R2, [R1+0x28a8] ;  /* 0x0028a80001027983 */ /* 0x000f280000300800 */
[----:B---3--:R-:W-:Y:S04]  /*1e480*/  STL.64 [R1+0x2838], R6 ;  /* 0x0028380601007387 */ /* 0x008fe80000100a00 */
[----:B--2---:R1:W-:Y:S04]  /*1e490*/  STL.64 [R1+0x2830], R4 ;  /* 0x0028300401007387 */ /* 0x0043e80000100a00 */
[----:B-1----:R-:W2:Y:S04]  /*1e4a0*/  LDL.LU R4, [R1+0xb0] ;  /* 0x0000b00001047983 */ /* 0x002ea80000300800 */
[----:B------:R-:W2:Y:S04]  /*1e4b0*/  LDL.LU R5, [R1+0xb4] ;  /* 0x0000b40001057983 */ /* 0x000ea80000300800 */
[----:B------:R-:W3:Y:S04]  /*1e4c0*/  LDL.LU R6, [R1+0xb8] ;  /* 0x0000b80001067983 */ /* 0x000ee80000300800 */
[----:B------:R-:W3:Y:S01]  /*1e4d0*/  LDL.LU R7, [R1+0xbc] ;  /* 0x0000bc0001077983 */ /* 0x000ee20000300800 */
[----:B0-----:R-:W-:Y:S01]  /*1e4e0*/  IMAD.MOV.U32 R11, RZ, RZ, R16 ;  /* 0x000000ffff0b7224 */ /* 0x001fe200078e0010 */
[----:B------:R-:W-:Y:S01]  /*1e4f0*/  MOV R10, R17 ;  /* 0x00000011000a7202 */ /* 0x000fe20000000f00 */
[----:B------:R-:W-:Y:S01]  /*1e500*/  IMAD.MOV.U32 R9, RZ, RZ, R18 ;  /* 0x000000ffff097224 */ /* 0x000fe200078e0012 */
[----:B------:R-:W2:Y:S01]  /*1e510*/  LDL.LU R16, [R1+0x40] ;  /* 0x0000400001107983 */ /* 0x000ea20000300800 */
[----:B------:R-:W-:-:S03]  /*1e520*/  MOV R8, R19 ;  /* 0x0000001300087202 */ /* 0x000fc60000000f00 */
[----:B------:R-:W4:Y:S04]  /*1e530*/  LDL.LU R17, [R1+0x44] ;  /* 0x0000440001117983 */ /* 0x000f280000300800 */
[----:B------:R-:W4:Y:S04]  /*1e540*/  LDL.LU R18, [R1+0x48] ;  /* 0x0000480001127983 */ /* 0x000f280000300800 */
[----:B------:R-:W4:Y:S04]  /*1e550*/  LDL.LU R19, [R1+0x4c] ;  /* 0x00004c0001137983 */ /* 0x000f280000300800 */
[----:B------:R-:W4:Y:S04]  /*1e560*/  LDL.LU R12, [R1+0x60] ;  /* 0x00006000010c7983 */ /* 0x000f280000300800 */
[----:B------:R-:W4:Y:S04]  /*1e570*/  LDL.LU R13, [R1+0x64] ;  /* 0x00006400010d7983 */ /* 0x000f280000300800 */
[----:B------:R-:W4:Y:S04]  /*1e580*/  LDL.LU R14, [R1+0x68] ;  /* 0x00006800010e7983 */ /* 0x000f280000300800 */
[----:B------:R-:W4:Y:S04]  /*1e590*/  LDL.LU R15, [R1+0x6c] ;  /* 0x00006c00010f7983 */ /* 0x000f280000300800 */
[----:B---3--:R0:W-:Y:S04]  /*1e5a0*/  STL.64 [R1+0x2848], R6 ;  /* 0x0028480601007387 */ /* 0x0081e80000100a00 */
[----:B--2---:R1:W-:Y:S01]  /*1e5b0*/  STL.64 [R1+0x2840], R4 ;  /* 0x0028400401007387 */ /* 0x0043e20000100a00 */
        /* <DEDUP_REMOVED lines=10> */
[----:B------:R-:W2:Y:S04]  /*1e660*/  LDL.LU R28, [R1+0x28a4] ;  /* 0x0028a400011c7983 */ /* 0x000ea80000300800 */
[----:B------:R-:W4:Y:S04]  /*1e670*/  LDL.LU R24, [R1+0x28a0] ;  /* 0x0028a00001187983 */ /* 0x000f280000300800 */
[----:B------:R-:W4:Y:S04]  /*1e680*/  LDL.LU R25, [R1+0x289c] ;  /* 0x00289c0001197983 */ /* 0x000f280000300800 */
[----:B------:R-:W3:Y:S04]  /*1e690*/  LDL.LU R0, [R1+0x2898] ;  /* 0x0028980001007983 */ /* 0x000ee80000300800 */
[----:B------:R-:W-:Y:S04]  /*1e6a0*/  STL.64 [R1+0x2888], R6 ;  /* 0x0028880601007387 */ /* 0x000fe80000100a00 */
[----:B------:R0:W-:Y:S04]  /*1e6b0*/  STL.64 [R1+0x2880], R4 ;  /* 0x0028800401007387 */ /* 0x0001e80000100a00 */
[----:B0-----:R-:W2:Y:S04]  /*1e6c0*/  LDL.LU R4, [R1+0x80] ;  /* 0x0000800001047983 */ /* 0x001ea80000300800 */
[----:B------:R-:W2:Y:S04]  /*1e6d0*/  LDL.LU R5, [R1+0x84] ;  /* 0x0000840001057983 */ /* 0x000ea80000300800 */
[----:B------:R-:W2:Y:S04]  /*1e6e0*/  LDL.LU R6, [R1+0x88] ;  /* 0x0000880001067983 */ /* 0x000ea80000300800 */
[----:B------:R-:W2:Y:S04]  /*1e6f0*/  LDL.LU R7, [R1+0x8c] ;  /* 0x00008c0001077983 */ /* 0x000ea80000300800 */
[----:B---3--:R-:W0:Y:S01]  /*1e700*/  LDSM.16.MT88.4 R8, [R0+0x16000] ;  /* 0x016000000008783b */ /* 0x008e220000004200 */
[-C--:B----4-:R-:W-:Y:S03]  /*1e710*/  HMMA.16816.F32 R16, R16, R24.reuse, R12 ;  /* 0x000000181010723c */ /* 0x090fe6000000180c */
[----:B------:R-:W-:Y:S04]  /*1e720*/  LDSM.16.MT88.4 R12, [R0+0x16080] ;  /* 0x01608000000c783b */ /* 0x000fe80000004200 */
[----:B0-----:R0:W-:Y:S04]  /*1e730*/  STL.64 [R1+0x2858], R10 ;  /* 0x0028580a01007387 */ /* 0x0011e80000100a00 */
[----:B------:R2:W-:Y:S01]  /*1e740*/  STL.64 [R1+0x2850], R8 ;  /* 0x0028500801007387 */ /* 0x0005e20000100a00 */
[----:B0-----:R-:W-:Y:S01]  /*1e750*/  MOV R10, R27 ;  /* 0x0000001b000a7202 */ /* 0x001fe20000000f00 */
[----:B-----5:R-:W-:Y:S01]  /*1e760*/  IMAD.MOV.U32 R11, RZ, RZ, R26 ;  /* 0x000000ffff0b7224 */ /* 0x020fe200078e001a */
[----:B--2---:R-:W-:Y:S01]  /*1e770*/  MOV R8, R28 ;  /* 0x0000001c00087202 */ /* 0x004fe20000000f00 */
[----:B------:R-:W-:Y:S01]  /*1e780*/  IMAD.MOV.U32 R9, RZ, RZ, R2 ;  /* 0x000000ffff097224 */ /* 0x000fe200078e0002 */
[----:B------:R-:W2:Y:S04]  /*1e790*/  LDL.LU R28, [R1+0x2894] ;  /* 0x00289400011c7983 */ /* 0x000ea80000300800 */
[----:B------:R-:W3:Y:S04]  /*1e7a0*/  LDL.LU R2, [R1+0x2890] ;  /* 0x0028900001027983 */ /* 0x000ee80000300800 */
[----:B------:R-:W-:Y:S04]  /*1e7b0*/  STL.64 [R1+0x2878], R10 ;  /* 0x0028780a01007387 */ /* 0x000fe80000100a00 */
[----:B------:R0:W-:Y:S01]  /*1e7c0*/  STL.64 [R1+0x2870], R8 ;  /* 0x0028700801007387 */ /* 0x0001e20000100a00 */
[----:B------:R-:W-:Y:S03]  /*1e7d0*/  HMMA.16816.F32 R20, R20, R24, R4 ;  /* 0x000000181414723c */ /* 0x000fe60000001804 */
[----:B0-----:R-:W4:Y:S04]  /*1e7e0*/  LDL.LU R8, [R1+0x90] ;  /* 0x0000900001087983 */ /* 0x001f280000300800 */
[----:B------:R-:W4:Y:S04]  /*1e7f0*/  LDL.LU R9, [R1+0x94] ;  /* 0x0000940001097983 */ /* 0x000f280000300800 */
[----:B------:R-:W4:Y:S04]  /*1e800*/  LDL.LU R10, [R1+0x98] ;  /* 0x00009800010a7983 */ /* 0x000f280000300800 */
[----:B------:R-:W-:Y:S04]  /*1e810*/  STL.64 [R1+0x10], R16 ;  /* 0x0000101001007387 */ /* 0x000fe80000100a00 */
[----:B------:R-:W-:Y:S04]  /*1e820*/  STL.64 [R1+0x18], R18 ;  /* 0x0000181201007387 */ /* 0x000fe80000100a00 */
[----:B------:R-:W4:Y:S04]  /*1e830*/  LDL.LU.64 R6, [R1+0x2888] ;  /* 0x0028880001067983 */ /* 0x000f280000300a00 */
[----:B------:R-:W4:Y:S04]  /*1e840*/  LDL.LU.64 R4, [R1+0x2880] ;  /* 0x0028800001047983 */ /* 0x000f280000300a00 */
[----:B------:R-:W-:Y:S04]  /*1e850*/  STL.64 [R1+0x60], R20 ;  /* 0x0000601401007387 */ /* 0x000fe80000100a00 */
[----:B------:R-:W-:Y:S01]  /*1e860*/  STL.64 [R1+0x68], R22 ;  /* 0x0000681601007387 */ /* 0x000fe20000100a00 */
[----:B--2---:R-:W-:-:S03]  /*1e870*/  MOV R11, R28 ;  /* 0x0000001c000b7202 */ /* 0x004fc60000000f00 */
[----:B---3--:R-:W-:Y:S04]  /*1e880*/  STL [R1+0x27fc], R2 ;  /* 0x0027fc0201007387 */ /* 0x008fe80000100800 */
[----:B------:R-:W-:Y:S04]  /*1e890*/  LDSM.16.MT88.4 R16, [R2+0x16000] ;  /* 0x016000000210783b */ /* 0x000fe80000004200 */
[----:B------:R-:W-:Y:S01]  /*1e8a0*/  LDSM.16.MT88.4 R20, [R2+0x16080] ;  /* 0x016080000214783b */ /* 0x000fe20000004200 */
[----:B----4-:R-:W-:Y:S03]  /*1e8b0*/  HMMA.16816.F32 R4, R4, R24, R8 ;  /* 0x000000180404723c */ /* 0x010fe60000001808 */
[----:B------:R-:W2:Y:S04]  /*1e8c0*/  LDL.LU.64 R10, [R1+0x2878] ;  /* 0x00287800010a7983 */ /* 0x000ea80000300a00 */
[----:B------:R-:W2:Y:S11]  /*1e8d0*/  LDL.LU.64 R8, [R1+0x2870] ;  /* 0x0028700001087983 */ /* 0x000eb60000300a00 */
[----:B------:R-:W-:Y:S05]  /*1e8e0*/  @!UPT UIADD3 URZ, URZ, URZ, URZ ;  /* 0x0000003f3f3ff290 */ /* 0x000fea000fffe03f */
[----:B------:R-:W-:Y:S04]  /*1e8f0*/  STL.64 [R1+0x80], R4 ;  /* 0x0000800401007387 */ /* 0x000fe80000100a00 */
[----:B------:R-:W-:Y:S04]  /*1e900*/  STL.64 [R1+0x88], R6 ;  /* 0x0000880601007387 */ /* 0x000fe80000100a00 */
[----:B------:R-:W0:Y:S02]  /*1e910*/  LDSM.16.MT88.4 R4, [R3+0x17000] ;  /* 0x017000000304783b */ /* 0x000e240000004200 */
[----:B0-----:R-:W-:-:S02]  /*1e920*/  IMAD.MOV.U32 R26, RZ, RZ, R6 ;  /* 0x000000ffff1a7224 */ /* 0x001fc400078e0006 */
[----:B------:R0:W-:Y:S01]  /*1e930*/  STL.64 [R1+0x30], R4 ;  /* 0x0000300401007387 */ /* 0x0001e20000100a00 */
[----:B------:R-:W-:-:S03]  /*1e940*/  MOV R27, R7 ;  /* 0x00000007001b7202 */ /* 0x000fc60000000f00 */
[----:B------:R-:W2:Y:S04]  /*1e950*/  LDL.LU.64 R6, [R1+0x2868] ;  /* 0x0028680001067983 */ /* 0x000ea80000300a00 */
[----:B0-----:R-:W2:Y:S02]  /*1e960*/  LDL.LU.64 R4, [R1+0x2860] ;  /* 0x0028600001047983 */ /* 0x001ea40000300a00 */
[----:B--2---:R-:W-:Y:S02]  /*1e970*/  HMMA.16816.F32 R4, R4, R24, R8 ;  /* 0x000000180404723c */ /* 0x004fe40000001808 */
[----:B------:R-:W2:Y:S04]  /*1e980*/  LDL.LU.64 R10, [R1+0x2858] ;  /* 0x00285800010a7983 */ /* 0x000ea80000300a00 */
[----:B------:R-:W2:Y:S11]  /*1e990*/  LDL.LU.64 R8, [R1+0x2850] ;  /* 0x0028500001087983 */ /* 0x000eb60000300a00 */
[----:B------:R-:W-:Y:S06]  /*1e9a0*/  @!UPT UIADD3 URZ, URZ, URZ, URZ ;  /* 0x0000003f3f3ff290 */ /* 0x000fec000fffe03f */
[----:B------:R-:W-:Y:S01]  /*1e9b0*/  STL.64 [R1+0x90], R4 ;  /* 0x0000900401007387 */ /* 0x000fe20000100a00 */
[----:B------:R-:W-:-:S03]  /*1e9c0*/  IMAD.MOV.U32 R28, RZ, RZ, R7 ;  /* 0x000000ffff1c7224 */ /* 0x000fc600078e0007 */
[----:B------:R-:W-:Y:S04]  /*1e9d0*/  STL [R1+0x98], R6 ;  /* 0x0000980601007387 */ /* 0x000fe80000100800 */
[----:B------:R-:W0:Y:S04]  /*1e9e0*/  LDSM.16.MT88.4 R4, [R3+0x17080] ;  /* 0x017080000304783b */ /* 0x000e280000004200 */
[----:B------:R-:W-:Y:S04]  /*1e9f0*/  STL [R1+0x2800], R28 ;  /* 0x0028001c01007387 */ /* 0x000fe80000100800 */
[----:B0-----:R-:W-:Y:S04]  /*1ea00*/  STL.64 [R1+0x20], R4 ;  /* 0x0000200401007387 */ /* 0x001fe80000100a00 */
[----:B------:R0:W-:Y:S04]  /*1ea10*/  STL.64 [R1+0x28], R6 ;  /* 0x0000280601007387 */ /* 0x0001e80000100a00 */
[----:B0-----:R-:W2:Y:S04]  /*1ea20*/  LDL.LU.64 R6, [R1+0x2848] ;  /* 0x0028480001067983 */ /* 0x001ea80000300a00 */
[----:B------:R-:W2:Y:S04]  /*1ea30*/  LDL.LU.64 R4, [R1+0x2840] ;  /* 0x0028400001047983 */ /* 0x000ea80000300a00 */
[----:B------:R-:W-:Y:S01]  /*1ea40*/  STL [R1+0x2804], R3 ;  /* 0x0028040301007387 */ /* 0x000fe20000100800 */
[-C--:B--2---:R-:W-:Y:S11]  /*1ea50*/  HMMA.16816.F32 R4, R8, R24.reuse, R4 ;  /* 0x000000180804723c */ /* 0x084ff60000001804 */
[----:B------:R-:W-:Y:S11]  /*1ea60*/  @!UPT UIADD3 URZ, URZ, URZ, URZ ;  /* 0x0000003f3f3ff290 */ /* 0x000ff6000fffe03f */
[----:B------:R-:W-:Y:S01]  /*1ea70*/  @!UPT UIADD3 URZ, URZ, URZ, URZ ;  /* 0x0000003f3f3ff290 */ /* 0x000fe2000fffe03f */
[----:B------:R-:W-:Y:S01]  /*1ea80*/  STL.64 [R1+0xb0], R4 ;  /* 0x0000b00401007387 */ /* 0x000fe20000100a00 */
[----:B------:R-:W-:Y:S01]  /*1ea90*/  MOV R28, R6 ;  /* 0x00000006001c7202 */ /* 0x000fe20000000f00 */
[----:B------:R-:W-:Y:S02]  /*1eaa0*/  IMAD.MOV.U32 R2, RZ, RZ, R7 ;  /* 0x000000ffff027224 */ /* 0x000fe400078e0007 */
[----:B------:R-:W0:Y:S04]  /*1eab0*/  LDSM.16.MT88.4 R4, [R29+0x17000] ;  /* 0x017000001d04783b */ /* 0x000e280000004200 */
[----:B------:R-:W2:Y:S04]  /*1eac0*/  LDL.LU R8, [R1] ;  /* 0x0000000001087983 */ /* 0x000ea80000300800 */
[----:B------:R-:W2:Y:S04]  /*1ead0*/  LDL.LU R9, [R1+0x4] ;  /* 0x0000040001097983 */ /* 0x000ea80000300800 */
[----:B------:R-:W2:Y:S04]  /*1eae0*/  LDL.LU R10, [R1+0x8] ;  /* 0x00000800010a7983 */ /* 0x000ea80000300800 */
[----:B------:R-:W2:Y:S04]  /*1eaf0*/  LDL.LU R11, [R1+0xc] ;  /* 0x00000c00010b7983 */ /* 0x000ea80000300800 */
[----:B------:R-:W-:Y:S04]  /*1eb00*/  STL [R1+0x280c], R2 ;  /* 0x00280c0201007387 */ /* 0x000fe80000100800 */
[----:B------:R-:W-:Y:S04]  /*1eb10*/  STL [R1+0x2808], R28 ;  /* 0x0028081c01007387 */ /* 0x000fe80000100800 */
[----:B0-----:R-:W-:Y:S04]  /*1eb20*/  STL.64 [R1+0x50], R4 ;  /* 0x0000500401007387 */ /* 0x001fe80000100a00 */
[----:B------:R0:W-:Y:S04]  /*1eb30*/  STL.64 [R1+0x58], R6 ;  /* 0x0000580601007387 */ /* 0x0001e80000100a00 */
[----:B0-----:R-:W3:Y:S04]  /*1eb40*/  LDL.LU.64 R6, [R1+0x2838] ;  /* 0x0028380001067983 */ /* 0x001ee80000300a00 */
[----:B------:R-:W3:Y:S02]  /*1eb50*/  LDL.LU.64 R4, [R1+0x2830] ;  /* 0x0028300001047983 */ /* 0x000ee40000300a00 */
[-C--:B---3--:R-:W-:Y:S11]  /*1eb60*/  HMMA.16816.F32 R4, R12, R24.reuse, R4 ;  /* 0x000000180c04723c */ /* 0x088ff60000001804 */
[----:B------:R-:W-:Y:S11]  /*1eb70*/  @!UPT UIADD3 URZ, URZ, URZ, URZ ;  /* 0x0000003f3f3ff290 */ /* 0x000ff6000fffe03f */
[----:B------:R-:W-:Y:S02]  /*1eb80*/  @!UPT UIADD3 URZ, URZ, URZ, URZ ;  /* 0x0000003f3f3ff290 */ /* 0x000fe4000fffe03f */
[----:B------:R-:W-:Y:S01]  /*1eb90*/  MOV R13, R6 ;  /* 0x00000006000d7202 */ /* 0x000fe20000000f00 */
[----:B------:R-:W-:Y:S01]  /*1eba0*/  IMAD.MOV.U32 R12, RZ, RZ, R7 ;  /* 0x000000ffff0c7224 */ /* 0x000fe200078e0007 */
[----:B------:R-:W-:Y:S01]  /*1ebb0*/  MOV R15, R4 ;  /* 0x00000004000f7202 */ /* 0x000fe20000000f00 */
[----:B------:R-:W-:Y:S01]  /*1ebc0*/  IMAD.MOV.U32 R14, RZ, RZ, R5 ;  /* 0x000000ffff0e7224 */ /* 0x000fe200078e0005 */
[----:B------:R-:W3:Y:S04]  /*1ebd0*/  LDL.LU.64 R6, [R1+0x2828] ;  /* 0x0028280001067983 */ /* 0x000ee80000300a00 */
[----:B------:R-:W3:Y:S01]  /*1ebe0*/  LDL.LU.64 R4, [R1+0x2820] ;  /* 0x0028200001047983 */ /* 0x000ee20000300a00 */
[----:B--2---:R-:W-:Y:S03]  /*1ebf0*/  HMMA.16816.F32 R16, R16, R24, R8 ;  /* 0x000000181010723c */ /* 0x004fe60000001808 */
[----:B------:R-:W0:Y:S04]  /*1ec00*/  LDSM.16.MT88.4 R8, [R29+0x17080] ;  /* 0x017080001d08783b */ /* 0x000e280000004200 */
[----:B------:R0:W-:Y:S02]  /*1ec10*/  STL [R1+0x2810], R15 ;  /* 0x0028100f01007387 */ /* 0x0001e40000100800 */
[----:B0-----:R-:W-:Y:S01]  /*1ec20*/  MOV R15, R8 ;  /* 0x00000008000f7202 */ /* 0x001fe20000000f00 */
[----:B------:R-:W-:Y:S01]  /*1ec30*/  IMAD.MOV.U32 R2, RZ, RZ, R9 ;  /* 0x000000ffff027224 */ /* 0x000fe200078e0009 */
[----:B------:R-:W-:Y:S01]  /*1ec40*/  MOV R28, R10 ;  /* 0x0000000a001c7202 */ /* 0x000fe20000000f00 */
[----:B------:R-:W-:-:S02]  /*1ec50*/  IMAD.MOV.U32 R3, RZ, RZ, R11 ;  /* 0x000000ffff037224 */ /* 0x000fc400078e000b */
[----:B------:R-:W0:Y:S09]  /*1ec60*/  LDSM.16.MT88.4 R8, [R0+0x17000] ;  /* 0x017000000008783b */ /* 0x000e320000004200 */
[----:B------:R-:W-:Y:S04]  /*1ec70*/  STL.64 [R1+0x70], R16 ;  /* 0x0000701001007387 */ /* 0x000fe80000100a00 */
[----:B------:R0:W-:Y:S02]  /*1ec80*/  STL.64 [R1+0x78], R18 ;  /* 0x0000781201007387 */ /* 0x0001e40000100a00 */
[----:B0-----:R-:W-:Y:S01]  /*1ec90*/  MOV R19, R8 ;  /* 0x0000000800137202 */ /* 0x001fe20000000f00 */
[----:B------:R-:W-:Y:S01]  /*1eca0*/  IMAD.MOV.U32 R18, RZ, RZ, R9 ;  /* 0x000000ffff127224 */ /* 0x000fe200078e0009 */
[----:B------:R-:W-:Y:S01]  /*1ecb0*/  MOV R17, R10 ;  /* 0x0000000a00117202 */ /* 0x000fe20000000f00 */
[----:B------:R-:W-:-:S02]  /*1ecc0*/  IMAD.MOV.U32 R16, RZ, RZ, R11 ;  /* 0x000000ffff107224 */ /* 0x000fc400078e000b */
[----:B------:R-:W0:Y:S01]  /*1ecd0*/  LDSM.16.MT88.4 R8, [R0+0x17080] ;  /* 0x017080000008783b */ /* 0x000e220000004200 */
[----:B---3--:R-:W-:Y:S03]  /*1ece0*/  HMMA.16816.F32 R4, R20, R24, R4 ;  /* 0x000000181404723c */ /* 0x008fe60000001804 */
[----:B------:R-:W2:Y:S04]  /*1ecf0*/  LDL.LU R20, [R1+0x30] ;  /* 0x0000300001147983 */ /* 0x000ea80000300800 */
[----:B------:R-:W2:Y:S01]  /*1ed00*/  LDL.LU R21, [R1+0x34] ;  /* 0x0000340001157983 */ /* 0x000ea20000300800 */
[----:B------:R-:W-:Y:S01]  /*1ed10*/  MOV R22, R26 ;  /* 0x0000001a00167202 */ /* 0x000fe20000000f00 */
[----:B------:R-:W-:-:S02]  /*1ed20*/  IMAD.MOV.U32 R23, RZ, RZ, R27 ;  /* 0x000000ffff177224 */ /* 0x000fc400078e001b */
[----:B------:R-:W2:Y:S04]  /*1ed30*/  LDL.LU R26, [R1+0x2818] ;  /* 0x00281800011a7983 */ /* 0x000ea80000300800 */
[----:B------:R-:W2:Y:S08]  /*1ed40*/  LDL.LU R27, [R1+0x2814] ;  /* 0x00281400011b7983 */ /* 0x000eb00000300800 */
[----:B------:R-:W-:Y:S04]  /*1ed50*/  STL [R1+0x2784], R7 ;  /* 0x0027840701007387 */ /* 0x000fe80000100800 */
[----:B0-----:R-:W-:Y:S04]  /*1ed60*/  STL.64 [R1+0x27a0], R10 ;  /* 0x0027a00a01007387 */ /* 0x001fe80000100a00 */
[----:B------:R0:W-:Y:S04]  /*1ed70*/  STL.64 [R1+0x2798], R8 ;  /* 0x0027980801007387 */ /* 0x0001e80000100a00 */
[----:B0-----:R-:W2:Y:S04]  /*1ed80*/  LDL.LU R8, [R1+0x10] ;  /* 0x0000100001087983 */ /* 0x001ea80000300800 */
[----:B------:R-:W2:Y:S04]  /*1ed90*/  LDL.LU R9, [R1+0x14] ;  /* 0x0000140001097983 */ /* 0x000ea80000300800 */
[----:B------:R-:W2:Y:S04]  /*1eda0*/  LDL.LU R10, [R1+0x18] ;  /* 0x00001800010a7983 */ /* 0x000ea80000300800 */
[----:B------:R-:W2:Y:S04]  /*1edb0*/  LDL.LU R11, [R1+0x1c] ;  /* 0x00001c00010b7983 */ /* 0x000ea80000300800 */
[----:B------:R-:W-:Y:S01]  /*1edc0*/  STL [R1+0x2780], R0 ;  /* 0x0027800001007387 */ /* 0x000fe20000100800 */
[----:B--2---:R-:W-:Y:S11]  /*1edd0*/  HMMA.16816.F32 R20, R20, R26, R8 ;  /* 0x0000001a1414723c */ /* 0x004ff60000001808 */
[----:B------:R-:W-:Y:S11]  /*1ede0*/  @!UPT UIADD3 URZ, URZ, URZ, URZ ;  /* 0x0000003f3f3ff290 */ /* 0x000ff6000fffe03f */
[----:B------:R-:W-:Y:S01]  /*1edf0*/  @!UPT UIADD3 URZ, URZ, URZ, URZ ;  /* 0x0000003f3f3ff290 */ /* 0x000fe2000fffe03f */
[----:B------:R0:W-:Y:S01]  /*1ee00*/  STL [R1+0x14], R21 ;  /* 0x0000141501007387 */ /* 0x0001e20000100800 */
[----:B------:R-:W-:-:S03]  /*1ee10*/  MOV R7, R20 ;  /* 0x0000001400077202 */ /* 0x000fc60000000f00 */
[----:B------:R1:W-:Y:S04]  /*1ee20*/  STL.64 [R1+0x18], R22 ;  /* 0x0000181601007387 */ /* 0x0003e80000100a00 */
[----:B------:R-:W2:Y:S04]  /*1ee30*/  LDL.LU R20, [R1+0x50] ;  /* 0x0000500001147983 */ /* 0x000ea80000300800 */
[----:B0-----:R-:W2:Y:S04]  /*1ee40*/  LDL.LU R21, [R1+0x54] ;  /* 0x0000540001157983 */ /* 0x001ea80000300800 */
[----:B-1----:R-:W3:Y:S04]  /*1ee50*/  LDL.LU R22, [R1+0x58] ;  /* 0x0000580001167983 */ /* 0x002ee80000300800 */
[----:B------:R-:W3:Y:S01]  /*1ee60*/  LDL.LU R23, [R1+0x5c] ;  /* 0x00005c0001177983 */ /* 0x000ee20000300800 */
[----:B------:R-:W-:Y:S01]  /*1ee70*/  MOV R11, R16 ;  /* 0x00000010000b7202 */ /* 0x000fe20000000f00 */
[----:B------:R-:W-:Y:S01]  /*1ee80*/  IMAD.MOV.U32 R10, RZ, RZ, R17 ;  /* 0x000000ffff0a7224 */ /* 0x000fe200078e0011 */
[----:B------:R-:W-:Y:S01]  /*1ee90*/  MOV R9, R18 ;  /* 0x0000001200097202 */ /* 0x000fe20000000f00 */
[----:B------:R-:W-:Y:S01]  /*1eea0*/  IMAD.MOV.U32 R8, RZ, RZ, R19 ;  /* 0x000000ffff087224 */ /* 0x000fe200078e0013 */
        /* <DEDUP_REMOVED lines=10> */
[----:B------:R-:W-:Y:S04]  /*1ef50*/  STL.64 [R1+0x27c0], R10 ;  /* 0x0027c00a01007387 */ /* 0x000fe80000100a00 */
[----:B------:R0:W-:Y:S02]  /*1ef60*/  STL.64 [R1+0x27b8], R8 ;  /* 0x0027b80801007387 */ /* 0x0001e40000100a00 */
[----:B0-----:R-:W-:-:S02]  /*1ef70*/  IMAD.MOV.U32 R8, RZ, RZ, R15 ;  /* 0x000000ffff087224 */ /* 0x001fc400078e000f */
[----:B------:R-:W3:Y:S01]  /*1ef80*/  LDL.LU R15, [R1+0x2810] ;  /* 0x00281000010f7983 */ /* 0x000ee20000300800 */
[----:B------:R-:W-:Y:S01]  /*1ef90*/  MOV R9, R2 ;  /* 0x0000000200097202 */ /* 0x000fe20000000f00 */
[----:B------:R-:W-:Y:S02]  /*1efa0*/  IMAD.MOV.U32 R10, RZ, RZ, R28 ;  /* 0x000000ffff0a7224 */ /* 0x000fe400078e001c */
[----:B------:R-:W4:Y:S04]  /*1efb0*/  LDL.LU R2, [R1+0x280c] ;  /* 0x00280c0001027983 */ /* 0x000f280000300800 */
[----:B------:R-:W5:Y:S01]  /*1efc0*/  LDL.LU R28, [R1+0x2808] ;  /* 0x00280800011c7983 */ /* 0x000f620000300800 */
[----:B------:R-:W-:-:S03]  /*1efd0*/  MOV R11, R3 ;  /* 0x00000003000b7202 */ /* 0x000fc60000000f00 */
[----:B------:R-:W2:Y:S04]  /*1efe0*/  LDL.LU R3, [R1+0x2804] ;  /* 0x0028040001037983 */ /* 0x000ea80000300800 */
[----:B------:R-:W-:Y:S04]  /*1eff0*/  STL.64 [R1+0x27e0], R10 ;  /* 0x0027e00a01007387 */ /* 0x000fe80000100a00 */
[----:B------:R0:W-:Y:S04]  /*1f000*/  STL.64 [R1+0x27d8], R8 ;  /* 0x0027d80801007387 */ /* 0x0001e80000100a00 */
[----:B0-----:R-:W2:Y:S04]  /*1f010*/  LDL.LU R8, [R1+0x80] ;  /* 0x0000800001087983 */ /* 0x001ea80000300800 */
[----:B------:R-:W2:Y:S04]  /*1f020*/  LDL.LU R9, [R1+0x84] ;  /* 0x0000840001097983 */ /* 0x000ea80000300800 */
[----:B------:R-:W2:Y:S04]  /*1f030*/  LDL.LU R10, [R1+0x88] ;  /* 0x00008800010a7983 */ /* 0x000ea80000300800 */
[----:B------:R-:W2:Y:S04]  /*1f040*/  LDL.LU R11, [R1+0x8c] ;  /* 0x00008c00010b7983 */ /* 0x000ea80000300800 */
[----:B------:R0:W-:Y:S04]  /*1f050*/  STL.64 [R1+0x2790], R6 ;  /* 0x0027900601007387 */ /* 0x0001e80000100a00 */
[----:B------:R1:W-:Y:S01]  /*1f060*/  STL.64 [R1+0x2788], R4 ;  /* 0x0027880401007387 */ /* 0x0003e20000100a00 */
[----:B0-----:R-:W-:Y:S01]  /*1f070*/  IMAD.MOV.U32 R6, RZ, RZ, R13 ;  /* 0x000000ffff067224 */ /* 0x001fe200078e000d */
[----:B------:R-:W-:-:S02]  /*1f080*/  MOV R7, R12 ;  /* 0x0000000c00077202 */ /* 0x000fc40000000f00 */
[----:B-1----:R-:W-:-:S03]  /*1f090*/  MOV R5, R14 ;  /* 0x0000000e00057202 */ /* 0x002fc60000000f00 */
[----:B------:R5:W-:Y:S01]  /*1f0a0*/  STL.64 [R1+0x27b0], R6 ;  /* 0x0027b00601007387 */ /* 0x000be20000100a00 */
[----:B---3--:R-:W-:-:S05]  /*1f0b0*/  IMAD.MOV.U32 R4, RZ, RZ, R15 ;  /* 0x000000ffff047224 */ /* 0x008fca00078e000f */
[----:B------:R0:W-:Y:S01]  /*1f0c0*/  STL.64 [R1+0x27a8], R4 ;  /* 0x0027a80401007387 */ /* 0x0001e20000100a00 */
[----:B-----5:R-:W-:-:S03]  /*1f0d0*/  IMAD.MOV.U32 R6, RZ, RZ, R28 ;  /* 0x000000ffff067224 */ /* 0x020fc600078e001c */
[----:B0-----:R-:W3:Y:S04]  /*1f0e0*/  LDL.LU R4, [R1+0xb0] ;  /* 0x0000b00001047983 */ /* 0x001ee80000300800 */
[----:B------:R-:W3:Y:S04]  /*1f0f0*/  LDL.LU R5, [R1+0xb4] ;  /* 0x0000b40001057983 */ /* 0x000ee80000300800 */
[----:B------:R-:W5:Y:S01]  /*1f100*/  LDL.LU R28, [R1+0x2800] ;  /* 0x00280000011c7983 */ /* 0x000f620000300800 */
[----:B----4-:R-:W-:-:S03]  /*1f110*/  MOV R7, R2 ;  /* 0x0000000200077202 */ /* 0x010fc60000000f00 */
[----:B------:R-:W4:Y:S04]  /*1f120*/  LDL.LU R2, [R1+0x27fc] ;  /* 0x0027fc0001027983 */ /* 0x000f280000300800 */
[----:B------:R5:W-:Y:S01]  /*1f130*/  STL.64 [R1+0x27d0], R6 ;  /* 0x0027d00601007387 */ /* 0x000be20000100a00 */
[----:B--2---:R-:W-:Y:S03]  /*1f140*/  HMMA.16816.F32 R16, R16, R26, R20 ;  /* 0x0000001a1010723c */ /* 0x004fe60000001814 */
[----:B---3--:R0:W-:Y:S01]  /*1f150*/  STL.64 [R1+0x27c8], R4 ;  /* 0x0027c80401007387 */ /* 0x0081e20000100a00 */
[----:B-----5:R-:W-:-:S03]  /*1f160*/  IMAD.MOV.U32 R7, RZ, RZ, R28 ;  /* 0x000000ffff077224 */ /* 0x020fc600078e001c */
[----:B----4-:R-:W-:Y:S04]  /*1f170*/  LDSM.16.MT88.4 R12, [R2+0x17000] ;  /* 0x01700000020c783b */ /* 0x010fe80000004200 */
[----:B0-----:R-:W2:Y:S04]  /*1f180*/  LDL.LU R4, [R1+0x90] ;  /* 0x0000900001047983 */ /* 0x001ea80000300800 */
[----:B------:R-:W2:Y:S04]  /*1f190*/  LDL.LU R5, [R1+0x94] ;  /* 0x0000940001057983 */ /* 0x000ea80000300800 */
[----:B------:R-:W2:Y:S04]  /*1f1a0*/  LDL.LU R6, [R1+0x98] ;  /* 0x0000980001067983 */ /* 0x000ea80000300800 */
[----:B------:R-:W3:Y:S04]  /*1f1b0*/  LDL.LU R28, [R1+0x27f8] ;  /* 0x0027f800011c7983 */ /* 0x000ee80000300800 */
[----:B------:R-:W4:Y:S04]  /*1f1c0*/  LDL.LU.64 R22, [R1+0x27f0] ;  /* 0x0027f00001167983 */ /* 0x000f280000300a00 */
[----:B------:R-:W4:Y:S04]  /*1f1d0*/  LDL.LU.64 R20, [R1+0x27e8] ;  /* 0x0027e80001147983 */ /* 0x000f280000300a00 */
[----:B------:R-:W-:Y:S04]  /*1f1e0*/  STL.64 [R1+0x30], R16 ;  /* 0x0000301001007387 */ /* 0x000fe80000100a00 */
[----:B------:R-:W-:Y:S04]  /*1f1f0*/  STL.64 [R1+0x38], R18 ;  /* 0x0000381201007387 */ /* 0x000fe80000100a00 */
[----:B------:R-:W-:Y:S04]  /*1f200*/  STL [R1+0x2760], R2 ;  /* 0x0027600201007387 */ /* 0x000fe80000100800 */
[----:B------:R-:W-:Y:S01]  /*1f210*/  LDSM.16.MT88.4 R16, [R2+0x17080] ;  /* 0x017080000210783b */ /* 0x000fe20000004200 */
[----:B----4-:R-:W-:Y:S03]  /*1f220*/  HMMA.16816.F32 R20, R20, R26, R8 ;  /* 0x0000001a1414723c */ /* 0x010fe60000001808 */
[----:B------:R-:W2:Y:S04]  /*1f230*/  LDL.LU.64 R10, [R1+0x27e0] ;  /* 0x0027e000010a7983 */ /* 0x000ea80000300a00 */
[----:B------:R-:W2:Y:S11]  /*1f240*/  LDL.LU.64 R8, [R1+0x27d8] ;  /* 0x0027d80001087983 */ /* 0x000eb60000300a00 */
[----:B------:R-:W-:Y:S05]  /*1f250*/  @!UPT UIADD3 URZ, URZ, URZ, URZ ;  /* 0x0000003f3f3ff290 */ /* 0x000fea000fffe03f */
[----:B------:R-:W-:Y:S01]  /*1f260*/  STL.64 [R1+0x60], R20 ;  /* 0x0000601401007387 */ /* 0x000fe20000100a00 */
[----:B------:R-:W-:Y:S01]  /*1f270*/  MOV R25, R22 ;  /* 0x0000001600197202 */ /* 0x000fe20000000f00 */
[----:B------:R-:W-:Y:S02]  /*1f280*/  IMAD.MOV.U32 R24, RZ, RZ, R23 ;  /* 0x000000ffff187224 */ /* 0x000fe400078e0017 */
[----:B------:R-:W0:Y:S04]  /*1f290*/  LDSM.16.MT88.4 R20, [R3+0x18000] ;  /* 0x018000000314783b */ /* 0x000e280000004200 */
[----:B------:R-:W-:Y:S04]  /*1f2a0*/  STL [R1+0x275c], R25 ;  /* 0x00275c1901007387 */ /* 0x000fe80000100800 */
[----:B------:R-:W-:Y:S04]  /*1f2b0*/  STL [R1+0x2758], R24 ;  /* 0x0027581801007387 */ /* 0x000fe80000100800 */
[----:B0-----:R-:W-:Y:S01]  /*1f2c0*/  STL.64 [R1+0x20], R20 ;  /* 0x0000201401007387 */ /* 0x001fe20000100a00 */
[----:B------:R-:W-:-:S03]  /*1f2d0*/  MOV R0, R23 ;  /* 0x0000001700007202 */ /* 0x000fc60000000f00 */
[----:B------:R-:W-:Y:S04]  /*1f2e0*/  STL [R1+0x28], R22 ;  /* 0x0000281601007387 */ /* 0x000fe80000100800 */
[----:B---3--:R-:W0:Y:S04]  /*1f2f0*/  LDSM.16.M88.4 R20, [R28+0x20300] ;  /* 0x020300001c14783b */ /* 0x008e280000000200 */
[----:B0-----:R-:W-:Y:S04]  /*1f300*/  STL [R1+0x26d0], R22 ;  /* 0x0026d01601007387 */ /* 0x001fe80000100800 */
[----:B------:R-:W-:Y:S01]  /*1f310*/  STL [R1+0x26cc], R23 ;  /* 0x0026cc1701007387 */ /* 0x000fe20000100800 */
[-C--:B--2---:R-:W-:Y:S03]  /*1f320*/  HMMA.16816.F32 R8, R8, R26.reuse, R4 ;  /* 0x0000001a0808723c */ /* 0x084fe60000001804 */
        /* <DEDUP_REMOVED lines=8> */
[----:B------:R1:W-:Y:S01]  /*1f3b0*/  STL [R1+0x2764], R24 ;  /* 0x0027641801007387 */ /* 0x0003e20000100800 */
[----:B0-----:R-:W-:Y:S01]  /*1f3c0*/  IMAD.MOV.U32 R22, RZ, RZ, R10 ;  /* 0x000000ffff167224 */ /* 0x001fe200078e000a */
[----:B------:R-:W-:Y:S01]  /*1f3d0*/  MOV R2, R11 ;  /* 0x0000000b00027202 */ /* 0x000fe20000000f00 */
[----:B-1----:R-:W-:Y:S01]  /*1f3e0*/  IMAD.MOV.U32 R24, RZ, RZ, R8 ;  /* 0x000000ffff187224 */ /* 0x002fe200078e0008 */
[----:B------:R-:W-:Y:S01]  /*1f3f0*/  MOV R23, R9 ;  /* 0x0000000900177202 */ /* 0x000fe20000000f00 */
[----:B------:R-:W2:Y:S04]  /*1f400*/  LDL.LU.64 R10, [R1+0x27c0] ;  /* 0x0027c000010a7983 */ /* 0x000ea80000300a00 */
[----:B------:R-:W2:Y:S04]  /*1f410*/  LDL.LU.64 R8, [R1+0x27b8] ;  /* 0x0027b80001087983 */ /* 0x000ea80000300a00 */
[----:B------:R-:W-:Y:S01]  /*1f420*/  STL [R1+0x274c], R3 ;  /* 0x00274c0301007387 */ /* 0x000fe20000100800 */
[----:B--2---:R-:W-:Y:S03]  /*1f430*/  HMMA.16816.F32 R8, R8, R26, R4 ;  /* 0x0000001a0808723c */ /* 0x004fe60000001804 */
[----:B------:R-:W2:Y:S04]  /*1f440*/  LDL.LU.64 R6, [R1+0x27b0] ;  /* 0x0027b00001067983 */ /* 0x000ea80000300a00 */
[----:B------:R-:W2:Y:S11]  /*1f450*/  LDL.LU.64 R4, [R1+0x27a8] ;  /* 0x0027a80001047983 */ /* 0x000eb60000300a00 */
[----:B------:R-:W-:Y:S05]  /*1f460*/  @!UPT UIADD3 URZ, URZ, URZ, URZ ;  /* 0x0000003f3f3ff290 */ /* 0x000fea000fffe03f */
[----:B------:R-:W-:Y:S01]  /*1f470*/  STL.64 [R1+0xc0], R8 ;  /* 0x0000c00801007387 */ /* 0x000fe20000100a00 */
[----:B------:R-:W-:-:S03]  /*1f480*/  IMAD.MOV.U32 R28, RZ, RZ, R11 ;  /* 0x000000ffff1c7224 */ /* 0x000fc600078e000b */
[----:B------:R0:W-:Y:S04]  /*1f490*/  STL [R1+0xc8], R10 ;  /* 0x0000c80a01007387 */ /* 0x0001e80000100800 */
[----:B0-----:R-:W2:Y:S04]  /*1f4a0*/  LDL.LU.64 R10, [R1+0x27a0] ;  /* 0x0027a000010a7983 */ /* 0x001ea80000300a00 */
[----:B------:R-:W2:Y:S04]  /*1f4b0*/  LDL.LU.64 R8, [R1+0x2798] ;  /* 0x0027980001087983 */ /* 0x000ea80000300a00 */
[----:B------:R-:W-:Y:S01]  /*1f4c0*/  STL [R1+0x2750], R28 ;  /* 0x0027501c01007387 */ /* 0x000fe20000100800 */
        /* <DEDUP_REMOVED lines=11> */
[----:B------:R-:W-:Y:S04]  /*1f580*/  STL [R1+0x2754], R3 ;  /* 0x0027540301007387 */ /* 0x000fe80000100800 */
[----:B0-----:R-:W-:Y:S04]  /*1f590*/  STL.64 [R1], R4 ;  /* 0x0000000401007387 */ /* 0x001fe80000100a00 */
[----:B------:R0:W-:Y:S04]  /*1f5a0*/  STL.64 [R1+0x8], R6 ;  /* 0x0000080601007387 */ /* 0x0001e80000100a00 */
[----:B0-----:R-:W3:Y:S04]  /*1f5b0*/  LDL.LU.64 R6, [R1+0x2790] ;  /* 0x0027900001067983 */ /* 0x001ee80000300a00 */
[----:B------:R-:W4:Y:S01]  /*1f5c0*/  LDL.LU.64 R4, [R1+0x2788] ;  /* 0x0027880001047983 */ /* 0x000f220000300a00 */
[----:B--2---:R-:W-:Y:S07]  /*1f5d0*/  HMMA.16816.F32 R8, R12, R26, R8 ;  /* 0x0000001a0c08723c */ /* 0x004fee0000001808 */
[----:B------:R-:W-:Y:S01]  /*1f5e0*/  IMAD.MOV.U32 R14, RZ, RZ, R22 ;  /* 0x000000ffff0e7224 */ /* 0x000fe200078e0016 */
[----:B------:R-:W-:Y:S01]  /*1f5f0*/  MOV R15, R2 ;  /* 0x00000002000f7202 */ /* 0x000fe20000000f00 */
[----:B------:R-:W-:Y:S01]  /*1f600*/  IMAD.MOV.U32 R12, RZ, RZ, R24 ;  /* 0x000000ffff0c7224 */ /* 0x000fe200078e0018 */
[----:B------:R-:W-:Y:S11]  /*1f610*/  MOV R13, R23 ;  /* 0x00000017000d7202 */ /* 0x000ff60000000f00 */
[----:B------:R-:W-:Y:S02]  /*1f620*/  @!UPT UIADD3 URZ, URZ, URZ, URZ ;  /* 0x0000003f3f3ff290 */ /* 0x000fe4000fffe03f */
[----:B------:R-:W-:Y:S04]  /*1f630*/  STL.64 [R1+0xb0], R8 ;  /* 0x0000b00801007387 */ /* 0x000fe80000100a00 */
[----:B------:R-:W-:Y:S04]  /*1f640*/  STL.64 [R1+0x2778], R14 ;  /* 0x0027780e01007387 */ /* 0x000fe80000100a00 */
[----:B------:R3:W-:Y:S02]  /*1f650*/  STL.64 [R1+0x2770], R12 ;  /* 0x0027700c01007387 */ /* 0x0007e40000100a00 */
[----:B---3--:R-:W-:-:S02]  /*1f660*/  IMAD.MOV.U32 R12, RZ, RZ, R7 ;  /* 0x000000ffff0c7224 */ /* 0x008fc400078e0007 */
[----:B------:R-:W4:Y:S01]  /*1f670*/  LDL.LU R7, [R1+0x2784] ;  /* 0x0027840001077983 */ /* 0x000f220000300800 */
[----:B------:R-:W-:Y:S01]  /*1f680*/  IMAD.MOV.U32 R3, RZ, RZ, R10 ;  /* 0x000000ffff037224 */ /* 0x000fe200078e000a */
[----:B------:R-:W-:Y:S02]  /*1f690*/  MOV R28, R11 ;  /* 0x0000000b001c7202 */ /* 0x000fe40000000f00 */
[----:B------:R-:W0:Y:S04]  /*1f6a0*/  LDSM.16.MT88.4 R8, [R29+0x18080] ;  /* 0x018080001d08783b */ /* 0x000e280000004200 */
[----:B------:R-:W2:Y:S04]  /*1f6b0*/  LDL.LU R13, [R1+0x14] ;  /* 0x00001400010d7983 */ /* 0x000ea80000300800 */
[----:B------:R-:W2:Y:S04]  /*1f6c0*/  LDL.LU R14, [R1+0x18] ;  /* 0x00001800010e7983 */ /* 0x000ea80000300800 */
[----:B------:R-:W2:Y:S04]  /*1f6d0*/  LDL.LU R15, [R1+0x1c] ;  /* 0x00001c00010f7983 */ /* 0x000ea80000300800 */
[----:B0-----:R-:W-:Y:S01]  /*1f6e0*/  STL [R1+0x50], R8 ;  /* 0x0000500801007387 */ /* 0x001fe20000100800 */
[----:B----4-:R-:W-:Y:S07]  /*1f6f0*/  HMMA.16816.F32 R4, R16, R26, R4 ;  /* 0x0000001a1004723c */ /* 0x010fee0000001804 */
[----:B------:R-:W-:Y:S11]  /*1f700*/  MOV R19, R0 ;  /* 0x0000000000137202 */ /* 0x000ff60000000f00 */
[----:B------:R-:W-:Y:S05]  /*1f710*/  @!UPT UIADD3 URZ, URZ, URZ, URZ ;  /* 0x0000003f3f3ff290 */ /* 0x000fea000fffe03f */
[----:B------:R0:W-:Y:S04]  /*1f720*/  STL [R1+0x80], R4 ;  /* 0x0000800401007387 */ /* 0x0001e80000100800 */
[----:B------:R-:W2:Y:S04]  /*1f730*/  LDL.LU R16, [R1+0x20] ;  /* 0x0000200001107983 */ /* 0x000ea80000300800 */
[----:B------:R-:W2:Y:S04]  /*1f740*/  LDL.LU R17, [R1+0x24] ;  /* 0x0000240001117983 */ /* 0x000ea80000300800 */
[----:B------:R-:W2:Y:S04]  /*1f750*/  LDL.LU R18, [R1+0x28] ;  /* 0x0000280001127983 */ /* 0x000ea80000300800 */
[----:B------:R-:W3:Y:S01]  /*1f760*/  LDL.LU R0, [R1+0x2780] ;  /* 0x0027800001007983 */ /* 0x000ee20000300800 */
[----:B------:R-:W-:Y:S01]  /*1f770*/  MOV R25, R9 ;  /* 0x0000000900197202 */ /* 0x000fe20000000f00 */
[----:B------:R-:W-:Y:S01]  /*1f780*/  IMAD.MOV.U32 R24, RZ, RZ, R10 ;  /* 0x000000ffff187224 */ /* 0x000fe200078e000a */
[----:B------:R-:W-:Y:S01]  /*1f790*/  MOV R2, R11 ;  /* 0x0000000b00027202 */ /* 0x000fe20000000f00 */
[----:B------:R-:W-:Y:S01]  /*1f7a0*/  IMAD.MOV.U32 R22, RZ, RZ, R5 ;  /* 0x000000ffff167224 */ /* 0x000fe200078e0005 */
[----:B------:R-:W-:Y:S01]  /*1f7b0*/  MOV R23, R6 ;  /* 0x0000000600177202 */ /* 0x000fe20000000f00 */
[----:B0-----:R-:W4:Y:S01]  /*1f7c0*/  LDL.LU R4, [R1+0x30] ;  /* 0x0000300001047983 */ /* 0x001f220000300800 */
[----:B------:R-:W-:-:S03]  /*1f7d0*/  IMAD.MOV.U32 R29, RZ, RZ, R7 ;  /* 0x000000ffff1d7224 */ /* 0x000fc600078e0007 */
[----:B------:R-:W4:Y:S04]  /*1f7e0*/  LDL.LU R5, [R1+0x34] ;  /* 0x0000340001057983 */ /* 0x000f280000300800 */
[----:B------:R-:W4:Y:S04]  /*1f7f0*/  LDL.LU R6, [R1+0x38] ;  /* 0x0000380001067983 */ /* 0x000f280000300800 */
[----:B------:R-:W4:Y:S04]  /*1f800*/  LDL.LU R7, [R1+0x3c] ;  /* 0x00003c0001077983 */ /* 0x000f280000300800 */
[----:B------:R-:W-:Y:S04]  /*1f810*/  STL [R1+0x26f0], R22 ;  /* 0x0026f01601007387 */ /* 0x000fe80000100800 */
[----:B------:R-:W-:Y:S04]  /*1f820*/  STL [R1+0x26ec], R23 ;  /* 0x0026ec1701007387 */ /* 0x000fe80000100800 */
[----:B------:R0:W-:Y:S04]  /*1f830*/  STL [R1+0x26e8], R29 ;  /* 0x0026e81d01007387 */ /* 0x0001e80000100800 */
[----:B---3--:R-:W1:Y:S01]  /*1f840*/  LDSM.16.MT88.4 R8, [R0+0x18000] ;  /* 0x018000000008783b */ /* 0x008e620000004200 */
[----:B--2---:R-:W-:Y:S11]  /*1f850*/  HMMA.16816.F32 R16, R16, R20, R12 ;  /* 0x000000141010723c */ /* 0x004ff6000000180c */
[----:B------:R-:W-:Y:S11]  /*1f860*/  @!UPT UIADD3 URZ, URZ, URZ, URZ ;  /* 0x0000003f3f3ff290 */ /* 0x000ff6000fffe03f */
[----:B------:R-:W-:Y:S02]  /*1f870*/  @!UPT UIADD3 URZ, URZ, URZ, URZ ;  /* 0x0000003f3f3ff290 */ /* 0x000fe4000fffe03f */
[----:B0-----:R-:W-:Y:S01]  /*1f880*/  IMAD.MOV.U32 R29, RZ, RZ, R17 ;  /* 0x000000ffff1d7224 */ /* 0x001fe200078e0011 */
[----:B------:R-:W-:Y:S01]  /*1f890*/  MOV R23, R18 ;  /* 0x0000001200177202 */ /* 0x000fe20000000f00 */
[----:B------:R-:W-:Y:S01]  /*1f8a0*/  IMAD.MOV.U32 R22, RZ, RZ, R19 ;  /* 0x000000ffff167224 */ /* 0x000fe200078e0013 */
[----:B-1----:R-:W-:Y:S04]  /*1f8b0*/  STL.64 [R1+0x2740], R10 ;  /* 0x0027400a01007387 */ /* 0x002fe80000100a00 */
[----:B------:R0:W-:Y:S04]  /*1f8c0*/  STL.64 [R1+0x2738], R8 ;  /* 0x0027380801007387 */ /* 0x0001e80000100a00 */
[----:B0-----:R-:W2:Y:S04]  /*1f8d0*/  LDL.LU R8, [R1] ;  /* 0x0000000001087983 */ /* 0x001ea80000300800 */
[----:B------:R-:W2:Y:S04]  /*1f8e0*/  LDL.LU R9, [R1+0x4] ;  /* 0x0000040001097983 */ /* 0x000ea80000300800 */
[----:B------:R-:W2:Y:S04]  /*1f8f0*/  LDL.LU R10, [R1+0x8] ;  /* 0x00000800010a7983 */ /* 0x000ea80000300800 */
[----:B------:R-:W2:Y:S04]  /*1f900*/  LDL.LU R11, [R1+0xc] ;  /* 0x00000c00010b7983 */ /* 0x000ea80000300800 */
[----:B------:R-:W4:Y:S04]  /*1f910*/  LDL.LU.64 R14, [R1+0x2778] ;  /* 0x00277800010e7983 */ /* 0x000f280000300a00 */
[----:B------:R-:W4:Y:S04]  /*1f920*/  LDL.LU.64 R12, [R1+0x2770] ;  /* 0x00277000010c7983 */ /* 0x000f280000300a00 */
[----:B------:R-:W-:Y:S04]  /*1f930*/  STL [R1+0x70], R16 ;  /* 0x0000701001007387 */ /* 0x000fe80000100800 */
[----:B------:R-:W0:Y:S04]  /*1f940*/  LDSM.16.MT88.4 R16, [R0+0x18080] ;  /* 0x018080000010783b */ /* 0x000e280000004200 */
[----:B0-----:R0:W-:Y:S04]  /*1f950*/  STL.64 [R1+0x2720], R18 ;  /* 0x0027201201007387 */ /* 0x0011e80000100a00 */
[----:B------:R1:W-:Y:S04]  /*1f960*/  STL.64 [R1+0x2718], R16 ;  /* 0x0027181001007387 */ /* 0x0003e80000100a00 */
[----:B------:R-:W-:Y:S01]  /*1f970*/  STL [R1+0x26f4], R0 ;  /* 0x0026f40001007387 */ /* 0x000fe20000100800 */
[----:B0-----:R-:W-:Y:S01]  /*1f980*/  IMAD.MOV.U32 R18, RZ, RZ, R24 ;  /* 0x000000ffff127224 */ /* 0x001fe200078e0018 */
[----:B------:R-:W-:-:S02]  /*1f990*/  MOV R19, R2 ;  /* 0x0000000200137202 */ /* 0x000fc40000000f00 */
[----:B-1----:R-:W3:Y:S01]  /*1f9a0*/  LDL.LU R16, [R1+0x50] ;  /* 0x0000500001107983 */ /* 0x002ee20000300800 */
[----:B------:R-:W-:-:S03]  /*1f9b0*/  MOV R17, R25 ;  /* 0x0000001900117202 */ /* 0x000fc60000000f00 */
[----:B------:R-:W5:Y:S04]  /*1f9c0*/  LDL.LU R25, [R1+0x2768] ;  /* 0x0027680001197983 */ /* 0x000f680000300800 */
[----:B------:R-:W2:Y:S04]  /*1f9d0*/  LDL.LU R24, [R1+0x2764] ;  /* 0x0027640001187983 */ /* 0x000ea80000300800 */
[----:B------:R-:W2:Y:S01]  /*1f9e0*/  LDL.LU R2, [R1+0x2760] ;  /* 0x0027600001027983 */ /* 0x000ea20000300800 */
[----:B----4-:R-:W-:Y:S11]  /*1f9f0*/  HMMA.16816.F32 R12, R12, R20, R4 ;  /* 0x000000140c0c723c */ /* 0x010ff60000001804 */
[----:B------:R-:W-:Y:S11]  /*1fa00*/  @!UPT UIADD3 URZ, URZ, URZ, URZ ;  /* 0x0000003f3f3ff290 */ /* 0x000ff6000fffe03f */
[----:B------:R-:W-:Y:S01]  /*1fa10*/  @!UPT UIADD3 URZ, URZ, URZ, URZ ;  /* 0x0000003f3f3ff290 */ /* 0x000fe2000fffe03f */
[----:B------:R-:W-:Y:S04]  /*1fa20*/  STL.64 [R1+0x26c0], R14 ;  /* 0x0026c00e01007387 */ /* 0x000fe80000100a00 */
[----:B------:R0:W-:Y:S04]  /*1fa30*/  STL.64 [R1+0x26b8], R12 ;  /* 0x0026b80c01007387 */ /* 0x0001e80000100a00 */
[----:B0-----:R-:W3:Y:S04]  /*1fa40*/  LDL.LU R12, [R1+0x90] ;  /* 0x00009000010c7983 */ /* 0x001ee80000300800 */
[----:B------:R-:W3:Y:S04]  /*1fa50*/  LDL.LU R13, [R1+0x94] ;  /* 0x00009400010d7983 */ /* 0x000ee80000300800 */
[----:B--2---:R-:W0:Y:S01]  /*1fa60*/  LDSM.16.MT88.4 R4, [R2+0x18000] ;  /* 0x018000000204783b */ /* 0x004e220000004200 */
[----:B-----5:R-:W-:Y:S01]  /*1fa70*/  IMAD.MOV.U32 R14, RZ, RZ, R25 ;  /* 0x000000ffff0e7224 */ /* 0x020fe200078e0019 */
[----:B------:R-:W-:-:S02]  /*1fa80*/  MOV R15, R24 ;  /* 0x00000018000f7202 */ /* 0x000fc40000000f00 */
[----:B------:R-:W2:Y:S04]  /*1fa90*/  LDL.LU R25, [R1+0x275c] ;  /* 0x00275c0001197983 */ /* 0x000ea80000300800 */
[----:B------:R-:W4:Y:S04]  /*1faa0*/  LDL.LU R24, [R1+0x2758] ;  /* 0x0027580001187983 */ /* 0x000f280000300800 */
[----:B0-----:R0:W-:Y:S04]  /*1fab0*/  STL [R1+0x2704], R4 ;  /* 0x0027040401007387 */ /* 0x0011e80000100800 */
[----:B------:R1:W-:Y:S04]  /*1fac0*/  STL [R1+0x2700], R5 ;  /* 0x0027000501007387 */ /* 0x0003e80000100800 */
[----:B------:R2:W-:Y:S04]  /*1fad0*/  STL [R1+0x26fc], R6 ;  /* 0x0026fc0601007387 */ /* 0x0005e80000100800 */
[----:B------:R4:W-:Y:S04]  /*1fae0*/  STL [R1+0x26f8], R7 ;  /* 0x0026f80701007387 */ /* 0x0009e80000100800 */
[----:B0-----:R-:W5:Y:S04]  /*1faf0*/  LDL.LU R4, [R1+0x60] ;  /* 0x0000600001047983 */ /* 0x001f680000300800 */
[----:B-1----:R-:W5:Y:S01]  /*1fb00*/  LDL.LU R5, [R1+0x64] ;  /* 0x0000640001057983 */ /* 0x002f620000300800 */
[----:B--2---:R-:W-:Y:S01]  /*1fb10*/  IMAD.MOV.U32 R6, RZ, RZ, R25 ;  /* 0x000000ffff067224 */ /* 0x004fe200078e0019 */
[----:B----4-:R-:W-:-:S02]  /*1fb20*/  MOV R7, R24 ;  /* 0x0000001800077202 */ /* 0x010fc40000000f00 */
[----:B------:R-:W0:Y:S05]  /*1fb30*/  LDSM.16.MT88.4 R24, [R2+0x18080] ;  /* 0x018080000218783b */ /* 0x000e2a0000004200 */
[----:B-----5:R-:W-:Y:S01]  /*1fb40*/  HMMA.16816.F32 R4, R8, R20, R4 ;  /* 0x000000140804723c */ /* 0x020fe20000001804 */
[----:B0-----:R-:W-:Y:S04]  /*1fb50*/  STL.64 [R1+0x26e0], R26 ;  /* 0x0026e01a01007387 */ /* 0x001fe80000100a00 */
[----:B------:R0:W-:Y:S04]  /*1fb60*/  STL.64 [R1+0x26d8], R24 ;  /* 0x0026d81801007387 */ /* 0x0001e80000100a00 */
[----:B------:R-:W-:Y:S04]  /*1fb70*/  STL [R1+0x26c8], R2 ;  /* 0x0026c80201007387 */ /* 0x000fe80000100800 */
[----:B0-----:R-:W2:Y:S01]  /*1fb80*/  LDL.LU R24, [R1+0xb0] ;  /* 0x0000b00001187983 */ /* 0x001ea20000300800 */
[----:B------:R-:W-:-:S09]  /*1fb90*/  IMAD.MOV.U32 R26, RZ, RZ, R3 ;  /* 0x000000ffff1a7224 */ /* 0x000fd200078e0003 */
[----:B------:R-:W-:Y:S04]  /*1fba0*/  STL.64 [R1+0x30], R4 ;  /* 0x0000300401007387 */ /* 0x000fe80000100a00 */
[----:B------:R-:W-:Y:S04]  /*1fbb0*/  STL.64 [R1+0x38], R6 ;  /* 0x0000380601007387 */ /* 0x000fe80000100a00 */
[----:B------:R-:W2:Y:S04]  /*1fbc0*/  LDL.LU R25, [R1+0xb4] ;  /* 0x0000b40001197983 */ /* 0x000ea80000300800 */
[----:B------:R-:W4:Y:S01]  /*1fbd0*/  LDL.LU R3, [R1+0x2754] ;  /* 0x0027540001037983 */ /* 0x000f220000300800 */
[----:B------:R-:W-:-:S03]  /*1fbe0*/  MOV R27, R28 ;  /* 0x0000001c001b7202 */ /* 0x000fc60000000f00 */
[----:B------:R-:W5:Y:S04]  /*1fbf0*/  LDL.LU R28, [R1+0x2750] ;  /* 0x00275000011c7983 */ /* 0x000f680000300800 */
[----:B------:R4:W-:Y:S04]  /*1fc00*/  STL.64 [R1+0x2710], R26 ;  /* 0x0027101a01007387 */ /* 0x0009e80000100a00 */
[----:B--2---:R0:W-:Y:S01]  /*1fc10*/  STL.64 [R1+0x2708], R24 ;  /* 0x0027081801007387 */ /* 0x0041e20000100a00 */
[----:B----4-:R-:W-:-:S03]  /*1fc20*/  IMAD.MOV.U32 R27, RZ, RZ, R3 ;  /* 0x000000ffff1b7224 */ /* 0x010fc600078e0003 */
[----:B0-----:R-:W2:Y:S04]  /*1fc30*/  LDL.LU R24, [R1+0xa0] ;  /* 0x0000a00001187983 */ /* 0x001ea80000300800 */
[----:B------:R-:W2:Y:S04]  /*1fc40*/  LDL.LU R25, [R1+0xa4] ;  /* 0x0000a40001197983 */ /* 0x000ea80000300800 */
[----:B------:R-:W4:Y:S04]  /*1fc50*/  LDL.LU R26, [R1+0xa8] ;  /* 0x0000a800011a7983 */ /* 0x000f280000300800 */
[----:B------:R-:W2:Y:S01]  /*1fc60*/  LDL.LU R3, [R1+0x274c] ;  /* 0x00274c0001037983 */ /* 0x000ea20000300800 */
[----:B---3--:R-:W-:Y:S03]  /*1fc70*/  HMMA.16816.F32 R16, R16, R20, R12 ;  /* 0x000000141010723c */ /* 0x008fe6000000180c */
[----:B--2---:R-:W0:Y:S04]  /*1fc80*/  LDSM.16.MT88.4 R8, [R3+0x19000] ;  /* 0x019000000308783b */ /* 0x004e280000004200 */
[----:B----4-:R5:W-:Y:S04]  /*1fc90*/  STL.64 [R1+0x2730], R26 ;  /* 0x0027301a01007387 */ /* 0x010be80000100a00 */
[----:B------:R1:W-:Y:S01]  /*1fca0*/  STL.64 [R1+0x2728], R24 ;  /* 0x0027281801007387 */ /* 0x0003e20000100a00 */
[----:B-----5:R-:W-:-:S03]  /*1fcb0*/  MOV R27, R28 ;  /* 0x0000001c001b7202 */ /* 0x020fc60000000f00 */
[----:B-1----:R-:W2:Y:S04]  /*1fcc0*/  LDL.LU R24, [R1+0xc0] ;  /* 0x0000c00001187983 */ /* 0x002ea80000300800 */
[----:B------:R-:W2:Y:S04]  /*1fcd0*/  LDL.LU R25, [R1+0xc4] ;  /* 0x0000c40001197983 */ /* 0x000ea80000300800 */
[----:B------:R-:W2:Y:S04]  /*1fce0*/  LDL.LU R26, [R1+0xc8] ;  /* 0x0000c800011a7983 */ /* 0x000ea80000300800 */
[----:B------:R-:W3:Y:S01]  /*1fcf0*/  LDL.LU R28, [R1+0x2748] ;  /* 0x00274800011c7983 */ /* 0x000ee20000300800 */
[----:B0-----:R-:W-:Y:S01]  /*1fd00*/  IMAD.MOV.U32 R6, RZ, RZ, R10 ;  /* 0x000000ffff067224 */ /* 0x001fe200078e000a */
[----:B------:R-:W-:Y:S01]  /*1fd10*/  MOV R7, R11 ;  /* 0x0000000b00077202 */ /* 0x000fe20000000f00 */
[----:B------:R-:W-:Y:S01]  /*1fd20*/  IMAD.MOV.U32 R4, RZ, RZ, R8 ;  /* 0x000000ffff047224 */ /* 0x000fe200078e0008 */
[----:B------:R-:W-:Y:S01]  /*1fd30*/  MOV R5, R9 ;  /* 0x0000000900057202 */ /* 0x000fe20000000f00 */
[----:B------:R-:W2:Y:S04]  /*1fd40*/  LDL.LU.64 R10, [R1+0x2740] ;  /* 0x00274000010a7983 */ /* 0x000ea80000300a00 */
[----:B------:R-:W2:Y:S04]  /*1fd50*/  LDL.LU.64 R8, [R1+0x2738] ;  /* 0x0027380001087983 */ /* 0x000ea80000300a00 */
[----:B------:R-:W4:Y:S04]  /*1fd60*/  LDL.LU R12, [R1+0x70] ;  /* 0x00007000010c7983 */ /* 0x000f280000300800 */
[----:B------:R-:W-:Y:S04]  /*1fd70*/  STL.64 [R1+0x40], R16 ;  /* 0x0000401001007387 */ /* 0x000fe80000100a00 */
[----:B------:R-:W-:Y:S04]  /*1fd80*/  STL.64 [R1+0x48], R18 ;  /* 0x0000481201007387 */ /* 0x000fe80000100a00 */
[----:B------:R-:W0:Y:S01]  /*1fd90*/  LDSM.16.MT88.4 R16, [R3+0x19080] ;  /* 0x019080000310783b */ /* 0x000e220000004200 */
[----:B------:R-:W-:Y:S01]  /*1fda0*/  IMAD.MOV.U32 R15, RZ, RZ, R22 ;  /* 0x000000ffff0f7224 */ /* 0x000fe200078e0016 */
[----:B------:R-:W-:Y:S01]  /*1fdb0*/  MOV R14, R23 ;  /* 0x00000017000e7202 */ /* 0x000fe20000000f00 */
[----:B------:R-:W-:-:S02]  /*1fdc0*/  IMAD.MOV.U32 R13, RZ, RZ, R29 ;  /* 0x000000ffff0d7224 */ /* 0x000fc400078e001d */
[----:B0-----:R-:W-:Y:S01]  /*1fdd0*/  IMAD.MOV.U32 R22, RZ, RZ, R17 ;  /* 0x000000ffff167224 */ /* 0x001fe200078e0011 */
[----:B------:R-:W-:Y:S01]  /*1fde0*/  MOV R23, R18 ;  /* 0x0000001200177202 */ /* 0x000fe20000000f00 */
[----:B------:R-:W-:Y:S01]  /*1fdf0*/  IMAD.MOV.U32 R29, RZ, RZ, R19 ;  /* 0x000000ffff1d7224 */ /* 0x000fe200078e0013 */
[----:B------:R-:W-:Y:S01]  /*1fe00*/  MOV R0, R16 ;  /* 0x0000001000007202 */ /* 0x000fe20000000f00 */
[----:B------:R-:W-:Y:S01]  /*1fe10*/  STL [R1+0x2690], R3 ;  /* 0x0026900301007387 */ /* 0x000fe20000100800 */
[----:B--2---:R-:W-:Y:S01]  /*1fe20*/  HMMA.16816.F32 R8, R8, R20, R24 ;  /* 0x000000140808723c */ /* 0x004fe20000001818 */
[C---:B---3--:R-:W-:Y:S01]  /*1fe30*/  LOP3.LUT R17, R28.reuse, 0x7, RZ, 0xc0, !PT ;  /* 0x000000071c117812 */ /* 0x048fe200078ec0ff */
[C---:B------:R-:W-:Y:S01]  /*1fe40*/  IMAD.SHL.U32 R18, R28.reuse, 0x2, RZ ;  /* 0x000000021c127824 */ /* 0x040fe200078e00ff */
[----:B------:R-:W-:Y:S01]  /*1fe50*/  LOP3.LUT R19, R28, 0x10, RZ, 0xc0, !PT ;  /* 0x000000101c137812 */ /* 0x000fe200078ec0ff */
[----:B------:R-:W2:Y:S03]  /*1fe60*/  LDL.LU.64 R26, [R1+0x2730] ;  /* 0x00273000011a7983 */ /* 0x000ea60000300a00 */
[----:B------:R-:W-:Y:S01]  /*1fe70*/  SHF.L.U32 R19, R19, 0x7, RZ ;  /* 0x0000000713137819 */ /* 0x000fe200000006ff */
[----:B------:R-:W2:Y:S11]  /*1fe80*/  LDL.LU.64 R24, [R1+0x2728] ;  /* 0x0027280001187983 */ /* 0x000eb60000300a00 */
[----:B------:R-:W-:Y:S05]  /*1fe90*/  @!UPT UIADD3 URZ, URZ, URZ, URZ ;  /* 0x0000003f3f3ff290 */ /* 0x000fea000fffe03f */
[----:B------:R-:W-:Y:S01]  /*1fea0*/  MOV R28, R11 ;  /* 0x0000000b001c7202 */ /* 0x000fe20000000f00 */
[----:B------:R-:W-:-:S05]  /*1feb0*/  IMAD R11, R17, 0x110, RZ ;  /* 0x00000110110b7824 */ /* 0x000fca00078e02ff */
[----:B------:R-:W-:-:S04]  /*1fec0*/  LOP3.LUT R11, R11, 0x10, R18, 0x78, !PT ;  /* 0x000000100b0b7812 */ /* 0x000fc800078e7812 */
[----:B------:R-:W-:-:S04]  /*1fed0*/  LOP3.LUT R11, R11, R19, RZ, 0xfc, !PT ;  /* 0x000000130b0b7212 */ /* 0x000fc800078efcff */
[----:B------:R-:W-:-:S05]  /*1fee0*/  LOP3.LUT R11, R11, 0x20, RZ, 0x3c, !PT ;  /* 0x000000200b0b7812 */ /* 0x000fca00078e3cff */
[----:B------:R-:W0:Y:S04]  /*1fef0*/  LDSM.16.MT88.4 R16, [R11+0x19000] ;  /* 0x019000000b10783b */ /* 0x000e280000004200 */
[----:B------:R-:W-:Y:S04]  /*1ff00*/  STL.64 [R1+0x60], R8 ;  /* 0x0000600801007387 */ /* 0x000fe80000100a00 */
[----:B------:R-:W-:Y:S04]  /*1ff10*/  STL [R1+0x68], R10 ;  /* 0x0000680a01007387 */ /* 0x000fe80000100800 */
[----:B------:R-:W1:Y:S04]  /*1ff20*/  LDSM.16.MT88.4 R8, [R11+0x19080] ;  /* 0x019080000b08783b */ /* 0x000e680000004200 */
[----:B0-----:R-:W-:Y:S01]  /*1ff30*/  STL.64 [R1+0x10], R16 ;  /* 0x0000101001007387 */ /* 0x001fe20000100a00 */
[----:B------:R-:W-:-:S03]  /*1ff40*/  IMAD.MOV.U32 R2, RZ, RZ, R19 ;  /* 0x000000ffff027224 */ /* 0x000fc600078e0013 */
[----:B------:R0:W-:Y:S04]  /*1ff50*/  STL [R1+0x18], R18 ;  /* 0x0000181201007387 */ /* 0x0001e80000100800 */
[----:B0-----:R-:W2:Y:S04]  /*1ff60*/  LDL.LU.64 R18, [R1+0x2720] ;  /* 0x0027200001127983 */ /* 0x001ea80000300a00 */
[----:B------:R-:W2:Y:S02]  /*1ff70*/  LDL.LU.64 R16, [R1+0x2718] ;  /* 0x0027180001107983 */ /* 0x000ea40000300a00 */
[----:B--2---:R-:W-:Y:S02]  /*1ff80*/  HMMA.16816.F32 R16, R16, R20, R24 ;  /* 0x000000141010723c */ /* 0x004fe40000001818 */
[----:B------:R-:W2:Y:S04]  /*1ff90*/  LDL.LU.64 R26, [R1+0x2710] ;  /* 0x00271000011a7983 */ /* 0x000ea80000300a00 */
[----:B------:R-:W2:Y:S11]  /*1ffa0*/  LDL.LU.64 R24, [R1+0x2708] ;  /* 0x0027080001187983 */ /* 0x000eb60000300a00 */
[----:B------:R-:W-:Y:S06]  /*1ffb0*/  @!UPT UIADD3 URZ, URZ, URZ, URZ ;  /* 0x0000003f3f3ff290 */ /* 0x000fec000fffe03f */
[----:B------:R0:W-:Y:S01]  /*1ffc0*/  STL.64 [R1+0x50], R16 ;  /* 0x0000501001007387 */ /* 0x0001e20000100a00 */
[----:B------:R-:W-:Y:S01]  /*1ffd0*/  MOV R3, R18 ;  /* 0x0000001200037202 */ /* 0x000fe20000000f00 */
[----:B------:R-:W-:Y:S02]  /*1ffe0*/  IMAD.MOV.U32 R18, RZ, RZ, R6 ;  /* 0x000000ffff127224 */ /* 0x000fe400078e0006 */
[----:B------:R3:W-:Y:S01]  /*1fff0*/  STL [R1+0x5c], R19 ;  /* 0x00005c1301007387 */ /* 0x0007e20000100800 */
[----:B0-----:R-:W-:Y:S01]  /*20000*/  IMAD.MOV.U32 R16, RZ, RZ, R4 ;  /* 0x000000ffff107224 */ /* 0x001fe200078e0004 */
[----:B------:R-:W-:Y:S02]  /*20010*/  MOV R17, R5 ;  /* 0x0000000500117202 */ /* 0x000fe40000000f00 */
[----:B------:R-:W2:Y:S01]  /*20020*/  LDL.LU R4, [R1+0x2704] ;  /* 0x0027040001047983 */ /* 0x000ea20000300800 */
[----:B---3--:R-:W-:-:S03]  /*20030*/  MOV R19, R7 ;  /* 0x0000000700137202 */ /* 0x008fc60000000f00 */
[----:B------:R-:W2:Y:S04]  /*20040*/  LDL.LU R5, [R1+0x2700] ;  /* 0x0027000001057983 */ /* 0x000ea80000300800 */
[----:B------:R-:W2:Y:S04]  /*20050*/  LDL.LU R6, [R1+0x26fc] ;  /* 0x0026fc0001067983 */ /* 0x000ea80000300800 */
[----:B------:R-:W2:Y:S04]  /*20060*/  LDL.LU R7, [R1+0x26f8] ;  /* 0x0026f80001077983 */ /* 0x000ea80000300800 */
[----:B-1----:R-:W-:Y:S04]  /*20070*/  STL.64 [R1+0x26a0], R10 ;  /* 0x0026a00a01007387 */ /* 0x002fe80000100a00 */
[----:B------:R0:W-:Y:S04]  /*20080*/  STL.64 [R1+0x2698], R8 ;  /* 0x0026980801007387 */ /* 0x0001e80000100a00 */
[----:B0-----:R-:W3:Y:S04]  /*20090*/  LDL.LU R8, [R1+0x30] ;  /* 0x0000300001087983 */ /* 0x001ee80000300800 */
[----:B------:R-:W3:Y:S04]  /*200a0*/  LDL.LU R9, [R1+0x34] ;  /* 0x0000340001097983 */ /* 0x000ee80000300800 */
[----:B------:R-:W5:Y:S04]  /*200b0*/  LDL.LU R10, [R1+0x38] ;  /* 0x00003800010a7983 */ /* 0x000f680000300800 */
[----:B------:R-:W5:Y:S04]  /*200c0*/  LDL.LU R11, [R1+0x3c] ;  /* 0x00003c00010b7983 */ /* 0x000f680000300800 */
[----:B-----5:R0:W-:Y:S04]  /*200d0*/  STL.64 [R1+0x26b0], R10 ;  /* 0x0026b00a01007387 */ /* 0x0201e80000100a00 */
[----:B---3--:R1:W-:Y:S01]  /*200e0*/  STL.64 [R1+0x26a8], R8 ;  /* 0x0026a80801007387 */ /* 0x0083e20000100a00 */
[----:B0-----:R-:W-:-:S02]  /*200f0*/  IMAD.MOV.U32 R10, RZ, RZ, R23 ;  /* 0x000000ffff0a7224 */ /* 0x001fc400078e0017 */
[----:B-1----:R-:W-:Y:S01]  /*20100*/  IMAD.MOV.U32 R8, RZ, RZ, R0 ;  /* 0x000000ffff087224 */ /* 0x002fe200078e0000 */
[----:B------:R-:W-:Y:S01]  /*20110*/  MOV R9, R22 ;  /* 0x0000001600097202 */ /* 0x000fe20000000f00 */
[----:B------:R-:W3:Y:S04]  /*20120*/  LDL.LU R0, [R1+0x26f4] ;  /* 0x0026f40001007983 */ /* 0x000ee80000300800 */
[----:B------:R-:W5:Y:S04]  /*20130*/  LDL.LU R22, [R1+0x26f0] ;  /* 0x0026f00001167983 */ /* 0x000f680000300800 */
[----:B------:R-:W3:Y:S01]  /*20140*/  LDL.LU R23, [R1+0x26ec] ;  /* 0x0026ec0001177983 */ /* 0x000ee20000300800 */
[----:B--2---:R-:W-:Y:S01]  /*20150*/  HMMA.16816.F32 R4, R4, R20, R24 ;  /* 0x000000140404723c */ /* 0x004fe20000001818 */
[----:B------:R-:W-:-:S02]  /*20160*/  MOV R11, R29 ;  /* 0x0000001d000b7202 */ /* 0x000fc40000000f00 */
[----:B------:R-:W2:Y:S04]  /*20170*/  LDL.LU R29, [R1+0x26e8] ;  /* 0x0026e800011d7983 */ /* 0x000ea80000300800 */
[----:B------:R-:W4:Y:S04]  /*20180*/  LDL.LU.64 R26, [R1+0x26e0] ;  /* 0x0026e000011a7983 */ /* 0x000f280000300a00 */
[----:B------:R-:W4:Y:S11]  /*20190*/  LDL.LU.64 R24, [R1+0x26d8] ;  /* 0x0026d80001187983 */ /* 0x000f360000300a00 */
[----:B------:R-:W-:Y:S01]  /*201a0*/  @!UPT UIADD3 URZ, URZ, URZ, URZ ;  /* 0x0000003f3f3ff290 */ /* 0x000fe2000fffe03f */
[----:B------:R0:W-:Y:S04]  /*201b0*/  STL.64 [R1+0xa0], R4 ;  /* 0x0000a00401007387 */ /* 0x0001e80000100a00 */
[----:B------:R3:W-:Y:S04]  /*201c0*/  STL.64 [R1+0xa8], R6 ;  /* 0x0000a80601007387 */ /* 0x0007e80000100a00 */
[----:B0-----:R-:W4:Y:S01]  /*201d0*/  LDL.LU R4, [R1+0x80] ;  /* 0x0000800001047983 */ /* 0x001f220000300800 */
[----:B-----5:R-:W-:-:S03]  /*201e0*/  IMAD.MOV.U32 R5, RZ, RZ, R22 ;  /* 0x000000ffff057224 */ /* 0x020fc600078e0016 */
[----:B------:R-:W5:Y:S01]  /*201f0*/  LDL.LU R22, [R1+0x26d0] ;  /* 0x0026d00001167983 */ /* 0x000f620000300800 */
[----:B---3--:R-:W-:-:S03]  /*20200*/  MOV R6, R23 ;  /* 0x0000001700067202 */ /* 0x008fc60000000f00 */
[----:B------:R-:W5:Y:S01]  /*20210*/  LDL.LU R23, [R1+0x26cc] ;  /* 0x0026cc0001177983 */ /* 0x000f620000300800 */
[----:B--2---:R-:W-:-:S07]  /*20220*/  IMAD.MOV.U32 R7, RZ, RZ, R29 ;  /* 0x000000ffff077224 */ /* 0x004fce00078e001d */
[----:B----4-:R-:W-:Y:S08]  /*20230*/  HMMA.16816.F32 R24, R24, R20, R4 ;  /* 0x000000141818723c */ /* 0x010ff00000001804 */
[----:B-----5:R-:W-:Y:S11]  /*20240*/  HMMA.16816.F32 R16, R16, R22, R12 ;  /* 0x000000161010723c */ /* 0x020ff6000000180c */
[----:B------:R-:W-:Y:S04]  /*20250*/  @!UPT UIADD3 URZ, URZ, URZ, URZ ;  /* 0x0000003f3f3ff290 */ /* 0x000fe8000fffe03f */
[----:B------:R0:W-:Y:S01]  /*20260*/  STL.64 [R1+0x90], R24 ;  /* 0x0000901801007387 */ /* 0x0001e20000100a00 */
[----:B------:R-:W-:-:S03]  /*20270*/  MOV R29, R27 ;  /* 0x0000001b001d7202 */ /* 0x000fc60000000f00 */
[----:B------:R1:W-:Y:S01]  /*20280*/  STL [R1+0x98], R26 ;  /* 0x0000981a01007387 */ /* 0x0003e20000100800 */
[----:B------:R-:W-:-:S03]  /*20290*/  IMAD.MOV.U32 R27, RZ, RZ, R2 ;  /* 0x000000ffff1b7224 */ /* 0x000fc600078e0002 */
[----:B------:R-:W2:Y:S04]  /*202a0*/  S2R R20, SR_TID.X ;  /* 0x0000000000147919 */ /* 0x000ea80000002100 */
[----:B0-----:R-:W3:Y:S04]  /*202b0*/  LDL.LU R24, [R1+0x10] ;  /* 0x0000100001187983 */ /* 0x001ee80000300800 */
[----:B------:R-:W3:Y:S04]  /*202c0*/  LDL.LU R25, [R1+0x14] ;  /* 0x0000140001197983 */ /* 0x000ee80000300800 */
[----:B-1----:R-:W3:Y:S04]  /*202d0*/  LDL.LU R26, [R1+0x18] ;  /* 0x00001800011a7983 */ /* 0x002ee80000300800 */
[----:B------:R-:W4:Y:S04]  /*202e0*/  LDL.LU R2, [R1+0x26c8] ;  /* 0x0026c80001027983 */ /* 0x000f280000300800 */
[----:B------:R-:W5:Y:S04]  /*202f0*/  LDL.LU.64 R14, [R1+0x26c0] ;  /* 0x0026c000010e7983 */ /* 0x000f680000300a00 */
[----:B------:R-:W5:Y:S04]  /*20300*/  LDL.LU.64 R12, [R1+0x26b8] ;  /* 0x0026b800010c7983 */ /* 0x000f680000300a00 */
[----:B------:R-:W-:Y:S04]  /*20310*/  STL.64 [R1+0x80], R16 ;  /* 0x0000801001007387 */ /* 0x000fe80000100a00 */
[----:B------:R-:W-:Y:S04]  /*20320*/  STL.64 [R1+0x88], R18 ;  /* 0x0000881201007387 */ /* 0x000fe80000100a00 */
[----:B------:R-:W-:Y:S04]  /*20330*/  STL [R1+0x2658], R0 ;  /* 0x0026580001007387 */ /* 0x000fe80000100800 */
[----:B------:R-:W0:Y:S04]  /*20340*/  S2R R21, SR_TID.X ;  /* 0x0000000000157919 */ /* 0x000e280000002100 */
[----:B------:R-:W-:Y:S01]  /*20350*/  LDSM.16.MT88.4 R4, [R0+0x19000] ;  /* 0x019000000004783b */ /* 0x000fe20000004200 */
[----:B--2---:R-:W-:-:S03]  /*20360*/  LOP3.LUT R20, R20, 0x7, RZ, 0xc0, !PT ;  /* 0x0000000714147812 */ /* 0x004fc600078ec0ff */
[----:B------:R-:W-:Y:S01]  /*20370*/  LDSM.16.MT88.4 R16, [R0+0x19080] ;  /* 0x019080000010783b */ /* 0x000fe20000004200 */
[----:B-----5:R-:W-:Y:S03]  /*20380*/  HMMA.16816.F32 R12, R8, R22, R12 ;  /* 0x00000016080c723c */ /* 0x020fe6000000180c */
[----:B------:R-:W3:Y:S04]  /*20390*/  LDL.LU.64 R10, [R1+0x26b0] ;  /* 0x0026b000010a7983 */ /* 0x000ee80000300a00 */
[----:B------:R-:W3:Y:S11]  /*203a0*/  LDL.LU.64 R8, [R1+0x26a8] ;  /* 0x0026a80001087983 */ /* 0x000ef60000300a00 */
[----:B------:R-:W-:Y:S05]  /*203b0*/  @!UPT UIADD3 URZ, URZ, URZ, URZ ;  /* 0x0000003f3f3ff290 */ /* 0x000fea000fffe03f */
[----:B------:R-:W-:Y:S04]  /*203c0*/  STL.64 [R1+0x20], R12 ;  /* 0x0000200c01007387 */ /* 0x000fe80000100a00 */
[----:B------:R-:W-:Y:S04]  /*203d0*/  STL.64 [R1+0x28], R14 ;  /* 0x0000280e01007387 */ /* 0x000fe80000100a00 */
[----:B----4-:R-:W1:Y:S04]  /*203e0*/  LDSM.16.MT88.4 R12, [R2+0x19000] ;  /* 0x01900000020c783b */ /* 0x010e680000004200 */
[----:B-1----:R-:W-:Y:S04]  /*203f0*/  STL.64 [R1+0x2678], R14 ;  /* 0x0026780e01007387 */ /* 0x002fe80000100a00 */
[----:B------:R1:W-:Y:S04]  /*20400*/  STL.64 [R1+0x2670], R12 ;  /* 0x0026700c01007387 */ /* 0x0003e80000100a00 */
[----:B-1----:R-:W2:Y:S04]  /*20410*/  LDL.LU R12, [R1+0x60] ;  /* 0x00006000010c7983 */ /* 0x002ea80000300800 */
[----:B------:R-:W2:Y:S01]  /*20420*/  LDL.LU R13, [R1+0x64] ;  /* 0x00006400010d7983 */ /* 0x000ea20000300800 */
[----:B------:R-:W-:-:S03]  /*20430*/  MOV R15, R28 ;  /* 0x0000001c000f7202 */ /* 0x000fc60000000f00 */
[----:B------:R-:W2:Y:S01]  /*20440*/  LDL.LU R14, [R1+0x68] ;  /* 0x00006800010e7983 */ /* 0x000ea20000300800 */
[----:B---3--:R-:W-:Y:S03]  /*20450*/  HMMA.16816.F32 R24, R24, R22, R8 ;  /* 0x000000161818723c */ /* 0x008fe60000001808 */
[----:B------:R-:W3:Y:S04]  /*20460*/  LDL.LU.64 R10, [R1+0x26a0] ;  /* 0x0026a000010a7983 */ /* 0x000ee80000300a00 */
[----:B------:R-:W3:Y:S11]  /*20470*/  LDL.LU.64 R8, [R1+0x2698] ;  /* 0x0026980001087983 */ /* 0x000ef60000300a00 */
[----:B------:R-:W-:Y:S05]  /*20480*/  @!UPT UIADD3 URZ, URZ, URZ, URZ ;  /* 0x0000003f3f3ff290 */ /* 0x000fea000fffe03f */
[----:B------:R-:W-:Y:S01]  /*20490*/  STL.64 [R1+0xd0], R24 ;  /* 0x0000d01801007387 */ /* 0x000fe20000100a00 */
[----:B------:R-:W-:-:S03]  /*204a0*/  IMAD.MOV.U32 R28, RZ, RZ, R27 ;  /* 0x000000ffff1c7224 */ /* 0x000fc600078e001b */
[----:B------:R-:W-:Y:S04]  /*204b0*/  STL [R1+0xd8], R26 ;  /* 0x0000d81a01007387 */ /* 0x000fe80000100800 */
[----:B------:R-:W1:Y:S04]  /*204c0*/  LDSM.16.MT88.4 R24, [R2+0x19080] ;  /* 0x019080000218783b */ /* 0x000e680000004200 */
[----:B------:R-:W-:Y:S04]  /*204d0*/  STL [R1+0x2638], R28 ;  /* 0x0026381c01007387 */ /* 0x000fe80000100800 */
[----:B-1----:R-:W-:Y:S04]  /*204e0*/  STL.64 [R1+0x2668], R26 ;  /* 0x0026681a01007387 */ /* 0x002fe80000100a00 */
[----:B------:R1:W-:Y:S04]  /*204f0*/  STL.64 [R1+0x2660], R24 ;  /* 0x0026601801007387 */ /* 0x0003e80000100a00 */
[----:B-1----:R-:W3:Y:S04]  /*20500*/  LDL.LU R24, [R1+0x40] ;  /* 0x0000400001187983 */ /* 0x002ee80000300800 */
[----:B------:R-:W3:Y:S04]  /*20510*/  LDL.LU R25, [R1+0x44] ;  /* 0x0000440001197983 */ /* 0x000ee80000300800 */
[----:B------:R-:W3:Y:S04]  /*20520*/  LDL.LU R26, [R1+0x48] ;  /* 0x00004800011a7983 */ /* 0x000ee80000300800 */
[----:B------:R-:W3:Y:S04]  /*20530*/  LDL.LU R27, [R1+0x4c] ;  /* 0x00004c00011b7983 */ /* 0x000ee80000300800 */
[----:B------:R-:W-:Y:S01]  /*20540*/  STL [R1+0x2640], R2 ;  /* 0x0026400201007387 */ /* 0x000fe20000100800 */
[----:B---3--:R-:W-:Y:S03]  /*20550*/  HMMA.16816.F32 R8, R8, R22, R24 ;  /* 0x000000160808723c */ /* 0x008fe60000001818 */
[----:B------:R-:W3:Y:S11]  /*20560*/  LDL.LU R24, [R1+0xa0] ;  /* 0x0000a00001187983 */ /* 0x000ef60000300800 */
[----:B------:R-:W-:Y:S09]  /*20570*/  @!UPT UIADD3 URZ, URZ, URZ, URZ ;  /* 0x0000003f3f3ff290 */ /* 0x000ff2000fffe03f */
[----:B------:R-:W-:Y:S04]  /*20580*/  STL.64 [R1+0xb0], R8 ;  /* 0x0000b00801007387 */ /* 0x000fe80000100a00 */
[----:B------:R-:W-:Y:S04]  /*20590*/  STL.64 [R1+0xb8], R10 ;  /* 0x0000b80a01007387 */ /* 0x000fe80000100a00 */
[----:B------:R-:W3:Y:S04]  /*205a0*/  LDL.LU R25, [R1+0xa4] ;  /* 0x0000a40001197983 */ /* 0x000ee80000300800 */
[----:B------:R-:W4:Y:S04]  /*205b0*/  LDL.LU R26, [R1+0xa8] ;  /* 0x0000a800011a7983 */ /* 0x000f280000300800 */
[----:B------:R-:W4:Y:S04]  /*205c0*/  LDL.LU R27, [R1+0xac] ;  /* 0x0000ac00011b7983 */ /* 0x000f280000300800 */
[----:B----4-:R1:W-:Y:S04]  /*205d0*/  STL.64 [R1+0x2688], R26 ;  /* 0x0026881a01007387 */ /* 0x0103e80000100a00 */
[----:B---3--:R3:W-:Y:S01]  /*205e0*/  STL.64 [R1+0x2680], R24 ;  /* 0x0026801801007387 */ /* 0x0087e20000100a00 */
[----:B-1----:R-:W-:-:S03]  /*205f0*/  MOV R26, R3 ;  /* 0x00000003001a7202 */ /* 0x002fc60000000f00 */
[----:B---3--:R-:W3:Y:S04]  /*20600*/  LDL.LU R24, [R1+0x50] ;  /* 0x0000500001187983 */ /* 0x008ee80000300800 */
[----:B------:R-:W3:Y:S04]  /*20610*/  LDL.LU R25, [R1+0x54] ;  /* 0x0000540001197983 */ /* 0x000ee80000300800 */
[----:B------:R-:W4:Y:S04]  /*20620*/  LDL.LU R3, [R1+0x2690] ;  /* 0x0026900001037983 */ /* 0x000f280000300800 */
[----:B------:R-:W3:Y:S01]  /*20630*/  LDL.LU R27, [R1+0x5c] ;  /* 0x00005c00011b7983 */ /* 0x000ee20000300800 */
[C---:B0-----:R-:W-:Y:S01]  /*20640*/  LOP3.LUT R0, R21.reuse, 0xe0, RZ, 0xc0, !PT ;  /* 0x000000e015007812 */ /* 0x041fe200078ec0ff */
[----:B------:R-:W-:Y:S01]  /*20650*/  IMAD.SHL.U32 R28, R20, 0x10, RZ ;  /* 0x00000010141c7824 */ /* 0x000fe200078e00ff */
[----:B------:R-:W-:-:S03]  /*20660*/  SHF.L.U32 R20, R21, 0x1, RZ ;  /* 0x0000000115147819 */ /* 0x000fc600000006ff */
[----:B------:R-:W-:Y:S01]  /*20670*/  IMAD R28, R0, 0x100, R28 ;  /* 0x00000100001c7824 */ /* 0x000fe200078e021c */
[----:B------:R-:W-:-:S04]  /*20680*/  LOP3.LUT R21, R21, 0x7, RZ, 0xc0, !PT ;  /* 0x0000000715157812 */ /* 0x000fc800078ec0ff */
[----:B------:R-:W-:-:S04]  /*20690*/  LOP3.LUT R28, R28, 0x30, R20, 0x78, !PT ;  /* 0x000000301c1c7812 */ /* 0x000fc800078e7814 */
[----:B------:R-:W-:-:S04]  /*206a0*/  LEA R28, R21, R28, 0xa ;  /* 0x0000001c151c7211 */ /* 0x000fc800078e50ff */
[----:B------:R-:W-:Y:S01]  /*206b0*/  LOP3.LUT R28, R28, 0x40, RZ, 0x3c, !PT ;  /* 0x000000401c1c7812 */ /* 0x000fe200078e3cff */
[----:B--2---:R-:W-:Y:S01]  /*206c0*/  HMMA.16816.F32 R12, R4, R22, R12 ;  /* 0x00000016040c723c */ /* 0x004fe2000000180c */
[----:B----4-:R-:W0:Y:S04]  /*206d0*/  LDSM.16.MT88.4 R8, [R3+0x1a000] ;  /* 0x01a000000308783b */ /* 0x010e280000004200 */
[----:B------:R-:W-:Y:S01]  /*206e0*/  LDSM.16.MT88.4 R4, [R3+0x1a080] ;  /* 0x01a080000304783b */ /* 0x000fe20000004200 */
[----:B0-----:R-:W-:Y:S01]  /*206f0*/  IMAD.MOV.U32 R20, RZ, RZ, R8 ;  /* 0x000000ffff147224 */ /* 0x001fe200078e0008 */
[----:B------:R-:W-:Y:S02]  /*20700*/  MOV R21, R9 ;  /* 0x0000000900157202 */ /* 0x000fe40000000f00 */
[----:B------:R-:W-:Y:S01]  /*20710*/  STL [R1+0xc], R11 ;  /* 0x00000c0b01007387 */ /* 0x000fe20000100800 */
[----:B------:R-:W-:-:S03]  /*20720*/  IMAD.MOV.U32 R0, RZ, RZ, R10 ;  /* 0x000000ffff007224 */ /* 0x000fc600078e000a */
[----:B------:R-:W0:Y:S04]  /*20730*/  LDSM.16.M88.4 R8, [R28+0x20300] ;  /* 0x020300001c08783b */ /* 0x000e280000000200 */
[----:B0-----:R-:W-:Y:S04]  /*20740*/  STL [R1+0x25d4], R10 ;  /* 0x0025d40a01007387 */ /* 0x001fe80000100800 */
[----:B------:R-:W-:Y:S04]  /*20750*/  STL [R1+0x25d0], R11 ;  /* 0x0025d00b01007387 */ /* 0x000fe80000100800 */
[----:B------:R-:W-:Y:S04]  /*20760*/  STL.64 [R1+0x2650], R6 ;  /* 0x0026500601007387 */ /* 0x000fe80000100a00 */
[----:B------:R-:W-:Y:S04]  /*20770*/  STL.64 [R1+0xc0], R12 ;  /* 0x0000c00c01007387 */ /* 0x000fe80000100a00 */
[----:B------:R0:W-:Y:S04]  /*20780*/  STL.64 [R1+0xc8], R14 ;  /* 0x0000c80e01007387 */ /* 0x0001e80000100a00 */
[----:B0-----:R-:W0:Y:S02]  /*20790*/  S2R R14, SR_TID.X ;  /* 0x00000000000e7919 */ /* 0x001e240000002100 */
[----:B0-----:R-:W-:-:S02]  /*207a0*/  LOP3.LUT R13, R14, 0x7, RZ, 0xc0, !PT ;  /* 0x000000070e0d7812 */ /* 0x001fc400078ec0ff */
[C---:B------:R-:W-:Y:S02]  /*207b0*/  LOP3.LUT R15, R14.reuse, 0x10, RZ, 0xc0, !PT ;  /* 0x000000100e0f7812 */ /* 0x040fe400078ec0ff */
[----:B------:R-:W-:Y:S01]  /*207c0*/  SHF.L.U32 R14, R14, 0x1, RZ ;  /* 0x000000010e0e7819 */ /* 0x000fe200000006ff */
[----:B------:R-:W-:Y:S02]  /*207d0*/  IMAD R10, R13, 0x110, RZ ;  /* 0x000001100d0a7824 */ /* 0x000fe400078e02ff */
[----:B------:R-:W-:-:S03]  /*207e0*/  IMAD.SHL.U32 R15, R15, 0x80, RZ ;  /* 0x000000800f0f7824 */ /* 0x000fc600078e00ff */
[----:B------:R-:W-:-:S04]  /*207f0*/  LOP3.LUT R10, R10, 0x10, R14, 0x78, !PT ;  /* 0x000000100a0a7812 */ /* 0x000fc800078e780e */
[----:B------:R-:W-:-:S04]  /*20800*/  LOP3.LUT R10, R10, R15, RZ, 0xfc, !PT ;  /* 0x0000000f0a0a7212 */ /* 0x000fc800078efcff */
[----:B------:R-:W-:-:S05]  /*20810*/  LOP3.LUT R10, R10, 0x20, RZ, 0x3c, !PT ;  /* 0x000000200a0a7812 */ /* 0x000fca00078e3cff */
[----:B------:R-:W0:Y:S01]  /*20820*/  LDSM.16.MT88.4 R12, [R10+0x1a000] ;  /* 0x01a000000a0c783b */ /* 0x000e220000004200 */
[----:B---3--:R-:W-:Y:S03]  /*20830*/  HMMA.16816.F32 R16, R16, R22, R24 ;  /* 0x000000161010723c */ /* 0x008fe60000001818 */
[----:B------:R1:W-:Y:S04]  /*20840*/  STL.64 [R1+0x2648], R4 ;  /* 0x0026480401007387 */ /* 0x0003e80000100a00 */
[----:B-1----:R-:W2:Y:S04]  /*20850*/  LDL.LU R4, [R1+0x80] ;  /* 0x0000800001047983 */ /* 0x002ea80000300800 */
[----:B------:R-:W2:Y:S04]  /*20860*/  LDL.LU R5, [R1+0x84] ;  /* 0x0000840001057983 */ /* 0x000ea80000300800 */
[----:B------:R-:W2:Y:S04]  /*20870*/  LDL.LU R6, [R1+0x88] ;  /* 0x0000880001067983 */ /* 0x000ea80000300800 */
[----:B------:R-:W2:Y:S04]  /*20880*/  LDL.LU R7, [R1+0x8c] ;  /* 0x00008c0001077983 */ /* 0x000ea80000300800 */
[----:B------:R1:W-:Y:S04]  /*20890*/  STL [R1+0x263c], R3 ;  /* 0x00263c0301007387 */ /* 0x0003e80000100800 */
[----:B------:R-:W3:Y:S04]  /*208a0*/  LDL.LU.64 R26, [R1+0x2688] ;  /* 0x00268800011a7983 */ /* 0x000ee80000300a00 */
[----:B------:R-:W3:Y:S04]  /*208b0*/  LDL.LU.64 R24, [R1+0x2680] ;  /* 0x0026800001187983 */ /* 0x000ee80000300a00 */
[----:B------:R4:W-:Y:S01]  /*208c0*/  STL.64 [R1+0x60], R16 ;  /* 0x0000601001007387 */ /* 0x0009e20000100a00 */
[----:B0-----:R-:W-:-:S03]  /*208d0*/  IMAD.MOV.U32 R28, RZ, RZ, R14 ;  /* 0x000000ffff1c7224 */ /* 0x001fc600078e000e */
[----:B------:R0:W-:Y:S01]  /*208e0*/  STL.64 [R1+0x68], R18 ;  /* 0x0000681201007387 */ /* 0x0001e20000100a00 */
[----:B------:R-:W-:Y:S01]  /*208f0*/  IMAD.MOV.U32 R2, RZ, RZ, R12 ;  /* 0x000000ffff027224 */ /* 0x000fe200078e000c */
[----:B-1----:R-:W-:Y:S02]  /*20900*/  MOV R3, R13 ;  /* 0x0000000d00037202 */ /* 0x002fe40000000f00 */
[----:B----4-:R-:W4:Y:S04]  /*20910*/  LDL.LU R16, [R1+0x90] ;  /* 0x0000900001107983 */ /* 0x010f280000300800 */
[----:B------:R-:W4:Y:S01]  /*20920*/  LDL.LU R17, [R1+0x94] ;  /* 0x0000940001117983 */ /* 0x000f220000300800 */
[----:B0-----:R-:W-:Y:S02]  /*20930*/  MOV R19, R29 ;  /* 0x0000001d00137202 */ /* 0x001fe40000000f00 */
[----:B------:R-:W-:Y:S01]  /*20940*/  MOV R29, R15 ;  /* 0x0000000f001d7202 */ /* 0x000fe20000000f00 */
[----:B------:R-:W4:Y:S04]  /*20950*/  LDL.LU R18, [R1+0x98] ;  /* 0x0000980001127983 */ /* 0x000f280000300800 */
        /* <DEDUP_REMOVED lines=8> */
[----:B------:R0:W-:Y:S01]  /*209e0*/  LDSM.16.MT88.4 R12, [R10+0x1a080] ;  /* 0x01a080000a0c783b */ /* 0x0001e20000004200 */
[----:B----4-:R-:W-:Y:S07]  /*209f0*/  HMMA.16816.F32 R16, R24, R22, R16 ;  /* 0x000000161810723c */ /* 0x010fee0000001810 */
[----:B------:R-:W-:Y:S11]  /*20a00*/  IMAD.MOV.U32 R22, RZ, RZ, R0 ;  /* 0x000000ffff167224 */ /* 0x000ff600078e0000 */
[----:B------:R-:W-:Y:S05]  /*20a10*/  @!UPT UIADD3 URZ, URZ, URZ, URZ ;  /* 0x0000003f3f3ff290 */ /* 0x000fea000fffe03f */
[----:B------:R-:W-:Y:S04]  /*20a20*/  STL.64 [R1+0x50], R16 ;  /* 0x0000501001007387 */ /* 0x000fe80000100a00 */
[----:B------:R-:W-:Y:S04]  /*20a30*/  STL.64 [R1+0x58], R18 ;  /* 0x0000581201007387 */ /* 0x000fe80000100a00 */
[----:B------:R-:W3:Y:S04]  /*20a40*/  LDL.LU R0, [R1+0x2658] ;  /* 0x0026580001007983 */ /* 0x000ee80000300800 */
[----:B------:R-:W2:Y:S04]  /*20a50*/  LDL.LU R23, [R1+0xc] ;  /* 0x00000c0001177983 */ /* 0x000ea80000300800 */
[----:B------:R-:W4:Y:S04]  /*20a60*/  LDL.LU R24, [R1+0x20] ;  /* 0x0000200001187983 */ /* 0x000f280000300800 */
[----:B------:R-:W4:Y:S04]  /*20a70*/  LDL.LU R25, [R1+0x24] ;  /* 0x0000240001197983 */ /* 0x000f280000300800 */
[----:B------:R-:W4:Y:S04]  /*20a80*/  LDL.LU R26, [R1+0x28] ;  /* 0x00002800011a7983 */ /* 0x000f280000300800 */
[----:B------:R-:W4:Y:S04]  /*20a90*/  LDL.LU R27, [R1+0x2c] ;  /* 0x00002c00011b7983 */ /* 0x000f280000300800 */
[----:B---3--:R-:W1:Y:S01]  /*20aa0*/  LDSM.16.MT88.4 R16, [R0+0x1a000] ;  /* 0x01a000000010783b */ /* 0x008e620000004200 */
[----:B--2---:R-:W-:Y:S11]  /*20ab0*/  HMMA.16816.F32 R20, R20, R8, R4 ;  /* 0x000000081414723c */ /* 0x004ff60000001804 */
[----:B------:R-:W-:Y:S11]  /*20ac0*/  @!UPT UIADD3 URZ, URZ, URZ, URZ ;  /* 0x0000003f3f3ff290 */ /* 0x000ff6000fffe03f */
[----:B------:R-:W-:Y:S02]  /*20ad0*/  @!UPT UIADD3 URZ, URZ, URZ, URZ ;  /* 0x0000003f3f3ff290 */ /* 0x000fe4000fffe03f */
[----:B0-----:R-:W-:Y:S01]  /*20ae0*/  MOV R10, R22 ;  /* 0x00000016000a7202 */ /* 0x001fe20000000f00 */
[----:B------:R-:W-:Y:S01]  /*20af0*/  IMAD.MOV.U32 R11, RZ, RZ, R23 ;  /* 0x000000ffff0b7224 */ /* 0x000fe200078e0017 */
[----:B-1----:R-:W-:Y:S04]  /*20b00*/  STL.64 [R1+0x2630], R18 ;  /* 0x0026301201007387 */ /* 0x002fe80000100a00 */
[----:B------:R0:W-:Y:S04]  /*20b10*/  STL.64 [R1+0x2628], R16 ;  /* 0x0026281001007387 */ /* 0x0001e80000100a00 */
[----:B0-----:R-:W2:Y:S04]  /*20b20*/  LDL.LU R16, [R1+0xb0] ;  /* 0x0000b00001107983 */ /* 0x001ea80000300800 */
[----:B------:R-:W2:Y:S04]  /*20b30*/  LDL.LU R17, [R1+0xb4] ;  /* 0x0000b40001117983 */ /* 0x000ea80000300800 */
[----:B------:R-:W2:Y:S04]  /*20b40*/  LDL.LU R18, [R1+0xb8] ;  /* 0x0000b80001127983 */ /* 0x000ea80000300800 */
[----:B------:R-:W2:Y:S04]  /*20b50*/  LDL.LU R19, [R1+0xbc] ;  /* 0x0000bc0001137983 */ /* 0x000ea80000300800 */
[----:B------:R-:W4:Y:S04]  /*20b60*/  LDL.LU.64 R6, [R1+0x2650] ;  /* 0x0026500001067983 */ /* 0x000f280000300a00 */
[----:B------:R-:W4:Y:S04]  /*20b70*/  LDL.LU.64 R4, [R1+0x2648] ;  /* 0x0026480001047983 */ /* 0x000f280000300a00 */
[----:B------:R-:W-:Y:S04]  /*20b80*/  STL.64 [R1+0x40], R20 ;  /* 0x0000401401007387 */ /* 0x000fe80000100a00 */
[----:B------:R-:W0:Y:S04]  /*20b90*/  LDSM.16.MT88.4 R20, [R0+0x1a080] ;  /* 0x01a080000014783b */ /* 0x000e280000004200 */
[----:B------:R-:W-:Y:S04]  /*20ba0*/  STL [R1+0x25fc], R11 ;  /* 0x0025fc0b01007387 */ /* 0x000fe80000100800 */
[----:B------:R-:W-:Y:S04]  /*20bb0*/  STL [R1+0x25f8], R10 ;  /* 0x0025f80a01007387 */ /* 0x000fe80000100800 */
[----:B0-----:R0:W-:Y:S04]  /*20bc0*/  STL [R1+0x2610], R20 ;  /* 0x0026101401007387 */ /* 0x0011e80000100800 */
[----:B------:R1:W-:Y:S04]  /*20bd0*/  STL [R1+0x260c], R21 ;  /* 0x00260c1501007387 */ /* 0x0003e80000100800 */
[----:B------:R3:W-:Y:S01]  /*20be0*/  STL [R1+0x2608], R22 ;  /* 0x0026081601007387 */ /* 0x0007e20000100800 */
[----:B0-----:R-:W-:-:S03]  /*20bf0*/  MOV R20, R2 ;  /* 0x0000000200147202 */ /* 0x001fc60000000f00 */
[----:B------:R0:W-:Y:S04]  /*20c00*/  STL [R1+0x2604], R23 ;  /* 0x0026041701007387 */ /* 0x0001e80000100800 */
[----:B------:R-:W5:Y:S01]  /*20c10*/  LDL.LU R2, [R1+0x2640] ;  /* 0x0026400001027983 */ /* 0x000f620000300800 */
[----:B-1----:R-:W-:Y:S01]  /*20c20*/  IMAD.MOV.U32 R21, RZ, RZ, R3 ;  /* 0x000000ffff157224 */ /* 0x002fe200078e0003 */
[----:B---3--:R-:W-:Y:S02]  /*20c30*/  MOV R22, R28 ;  /* 0x0000001c00167202 */ /* 0x008fe40000000f00 */
[----:B------:R-:W3:Y:S01]  /*20c40*/  LDL.LU R3, [R1+0x263c] ;  /* 0x00263c0001037983 */ /* 0x000ee20000300800 */
[----:B0-----:R-:W-:-:S03]  /*20c50*/  IMAD.MOV.U32 R23, RZ, RZ, R29 ;  /* 0x000000ffff177224 */ /* 0x001fc600078e001d */
[----:B------:R-:W2:Y:S04]  /*20c60*/  LDL.LU R28, [R1+0x2638] ;  /* 0x00263800011c7983 */ /* 0x000ea80000300800 */
[----:B------:R-:W-:Y:S01]  /*20c70*/  STL [R1+0x2600], R0 ;  /* 0x0026000001007387 */ /* 0x000fe20000100800 */
[----:B----4-:R-:W-:Y:S11]  /*20c80*/  HMMA.16816.F32 R4, R4, R8, R24 ;  /* 0x000000080404723c */ /* 0x010ff60000001818 */
[----:B------:R-:W-:Y:S11]  /*20c90*/  @!UPT UIADD3 URZ, URZ, URZ, URZ ;  /* 0x0000003f3f3ff290 */ /* 0x000ff6000fffe03f */
[----:B------:R-:W-:Y:S01]  /*20ca0*/  @!UPT UIADD3 URZ, URZ, URZ, URZ ;  /* 0x0000003f3f3ff290 */ /* 0x000fe2000fffe03f */
[----:B------:R-:W-:Y:S01]  /*20cb0*/  STL.64 [R1+0x30], R4 ;  /* 0x0000300401007387 */ /* 0x000fe20000100a00 */
[----:B------:R-:W-:-:S03]  /*20cc0*/  MOV R29, R7 ;  /* 0x00000007001d7202 */ /* 0x000fc60000000f00 */
[----:B------:R-:W-:Y:S04]  /*20cd0*/  STL [R1+0x38], R6 ;  /* 0x0000380601007387 */ /* 0x000fe80000100800 */
[----:B-----5:R-:W0:Y:S04]  /*20ce0*/  LDSM.16.MT88.4 R4, [R2+0x1a000] ;  /* 0x01a000000204783b */ /* 0x020e280000004200 */
[----:B------:R-:W-:Y:S04]  /*20cf0*/  STL [R1+0x2614], R29 ;  /* 0x0026141d01007387 */ /* 0x000fe80000100800 */
[----:B------:R-:W1:Y:S04]  /*20d00*/  LDSM.16.MT88.4 R24, [R2+0x1a080] ;  /* 0x01a080000218783b */ /* 0x000e680000004200 */
[----:B0-----:R-:W-:Y:S04]  /*20d10*/  STL.64 [R1+0x25f0], R6 ;  /* 0x0025f00601007387 */ /* 0x001fe80000100a00 */
[----:B------:R0:W-:Y:S04]  /*20d20*/  STL.64 [R1+0x25e8], R4 ;  /* 0x0025e80401007387 */ /* 0x0001e80000100a00 */
[----:B0-----:R-:W4:Y:S04]  /*20d30*/  LDL.LU R4, [R1+0xd0] ;  /* 0x0000d00001047983 */ /* 0x001f280000300800 */
[----:B------:R-:W4:Y:S04]  /*20d40*/  LDL.LU R5, [R1+0xd4] ;  /* 0x0000d40001057983 */ /* 0x000f280000300800 */
[----:B------:R-:W4:Y:S01]  /*20d50*/  LDL.LU R6, [R1+0xd8] ;  /* 0x0000d80001067983 */ /* 0x000f220000300800 */
[----:B--2---:R-:W-:-:S03]  /*20d60*/  IMAD.MOV.U32 R7, RZ, RZ, R28 ;  /* 0x000000ffff077224 */ /* 0x004fc600078e001c */
[----:B-1----:R-:W-:Y:S04]  /*20d70*/  STL.64 [R1+0x25e0], R26 ;  /* 0x0025e01a01007387 */ /* 0x002fe80000100a00 */
[----:B------:R0:W-:Y:S01]  /*20d80*/  STL.64 [R1+0x25d8], R24 ;  /* 0x0025d81801007387 */ /* 0x0001e20000100a00 */
[----:B----4-:R-:W-:Y:S11]  /*20d90*/  HMMA.16816.F32 R4, R20, R8, R4 ;  /* 0x000000081404723c */ /* 0x010ff60000001804 */
[----:B------:R-:W-:Y:S11]  /*20da0*/  @!UPT UIADD3 URZ, URZ, URZ, URZ ;  /* 0x0000003f3f3ff290 */ /* 0x000ff6000fffe03f */
[----:B------:R-:W-:Y:S01]  /*20db0*/  @!UPT UIADD3 URZ, URZ, URZ, URZ ;  /* 0x0000003f3f3ff290 */ /* 0x000fe2000fffe03f */
[----:B------:R-:W-:Y:S04]  /*20dc0*/  STL.64 [R1+0x10], R4 ;  /* 0x0000100401007387 */ /* 0x000fe80000100a00 */
[----:B0-----:R-:W2:Y:S04]  /*20dd0*/  LDL.LU R24, [R1+0x70] ;  /* 0x0000700001187983 */ /* 0x001ea80000300800 */
[----:B------:R-:W2:Y:S04]  /*20de0*/  LDL.LU R25, [R1+0x74] ;  /* 0x0000740001197983 */ /* 0x000ea80000300800 */
[----:B------:R-:W4:Y:S04]  /*20df0*/  LDL.LU R26, [R1+0x78] ;  /* 0x00007800011a7983 */ /* 0x000f280000300800 */
[----:B------:R-:W4:Y:S01]  /*20e00*/  LDL.LU R27, [R1+0x7c] ;  /* 0x00007c00011b7983 */ /* 0x000f220000300800 */
[----:B------:R-:W-:Y:S01]  /*20e10*/  MOV R28, R6 ;  /* 0x00000006001c7202 */ /* 0x000fe20000000f00 */
[----:B------:R-:W-:-:S02]  /*20e20*/  IMAD.MOV.U32 R2, RZ, RZ, R7 ;  /* 0x000000ffff027224 */ /* 0x000fc400078e0007 */
[----:B---3--:R-:W0:Y:S01]  /*20e30*/  LDSM.16.MT88.4 R4, [R3+0x1b000] ;  /* 0x01b000000304783b */ /* 0x008e220000004200 */
[-C--:B------:R-:W-:Y:S03]  /*20e40*/  HMMA.16816.F32 R12, R12, R8.reuse, R16 ;  /* 0x000000080c0c723c */ /* 0x080fe60000001810 */
[----:B------:R-:W1:Y:S01]  /*20e50*/  LDSM.16.MT88.4 R16, [R3+0x1b080] ;  /* 0x01b080000310783b */ /* 0x000e620000004200 */
[----:B0-----:R-:W-:Y:S01]  /*20e60*/  MOV R23, R4 ;  /* 0x0000000400177202 */ /* 0x001fe20000000f00 */
[----:B------:R-:W-:Y:S01]  /*20e70*/  IMAD.MOV.U32 R0, RZ, RZ, R5 ;  /* 0x000000ffff007224 */ /* 0x000fe200078e0005 */
[----:B------:R-:W-:Y:S01]  /*20e80*/  MOV R11, R6 ;  /* 0x00000006000b7202 */ /* 0x000fe20000000f00 */
[----:B------:R-:W-:Y:S01]  /*20e90*/  IMAD.MOV.U32 R10, RZ, RZ, R7 ;  /* 0x000000ffff0a7224 */ /* 0x000fe200078e0007 */
[----:B-1----:R-:W-:Y:S01]  /*20ea0*/  MOV R21, R18 ;  /* 0x0000001200157202 */ /* 0x002fe20000000f00 */
[----:B------:R-:W-:Y:S01]  /*20eb0*/  IMAD.MOV.U32 R22, RZ, RZ, R19 ;  /* 0x000000ffff167224 */ /* 0x000fe200078e0013 */
[----:B------:R-:W-:Y:S01]  /*20ec0*/  MOV R29, R16 ;  /* 0x00000010001d7202 */ /* 0x000fe20000000f00 */
[----:B------:R-:W-:Y:S01]  /*20ed0*/  IMAD.MOV.U32 R20, RZ, RZ, R17 ;  /* 0x000000ffff147224 */ /* 0x000fe200078e0011 */
[----:B----4-:R-:W-:Y:S04]  /*20ee0*/  STL.64 [R1+0x2620], R26 ;  /* 0x0026201a01007387 */ /* 0x010fe80000100a00 */
[----:B--2---:R0:W-:Y:S04]  /*20ef0*/  STL.64 [R1+0x2618], R24 ;  /* 0x0026181801007387 */ /* 0x0041e80000100a00 */
[----:B0-----:R-:W2:Y:S04]  /*20f00*/  LDL.LU R24, [R1+0xc0] ;  /* 0x0000c00001187983 */ /* 0x001ea80000300800 */
[----:B------:R-:W2:Y:S04]  /*20f10*/  LDL.LU R25, [R1+0xc4] ;  /* 0x0000c40001197983 */ /* 0x000ea80000300800 */
[----:B------:R-:W2:Y:S04]  /*20f20*/  LDL.LU R26, [R1+0xc8] ;  /* 0x0000c800011a7983 */ /* 0x000ea80000300800 */
[----:B------:R-:W2:Y:S04]  /*20f30*/  LDL.LU R27, [R1+0xcc] ;  /* 0x0000cc00011b7983 */ /* 0x000ea80000300800 */
[----:B------:R-:W3:Y:S04]  /*20f40*/  LDL.LU R4, [R1+0x60] ;  /* 0x0000600001047983 */ /* 0x000ee80000300800 */
[----:B------:R-:W3:Y:S04]  /*20f50*/  LDL.LU R5, [R1+0x64] ;  /* 0x0000640001057983 */ /* 0x000ee80000300800 */
[----:B------:R-:W3:Y:S04]  /*20f60*/  LDL.LU R6, [R1+0x68] ;  /* 0x0000680001067983 */ /* 0x000ee80000300800 */
[----:B------:R-:W3:Y:S04]  /*20f70*/  LDL.LU R7, [R1+0x6c] ;  /* 0x00006c0001077983 */ /* 0x000ee80000300800 */
[----:B------:R0:W-:Y:S04]  /*20f80*/  STL [R1+0x2588], R15 ;  /* 0x0025880f01007387 */ /* 0x0001e80000100800 */
[----:B------:R-:W2:Y:S04]  /*20f90*/  LDL.LU.64 R18, [R1+0x2630] ;  /* 0x0026300001127983 */ /* 0x000ea80000300a00 */
[----:B------:R-:W2:Y:S04]  /*20fa0*/  LDL.LU.64 R16, [R1+0x2628] ;  /* 0x0026280001107983 */ /* 0x000ea80000300a00 */
[----:B------:R-:W-:Y:S01]  /*20fb0*/  STL [R1+0x2580], R3 ;  /* 0x0025800301007387 */ /* 0x000fe20000100800 */
[----:B--2---:R-:W-:Y:S03]  /*20fc0*/  HMMA.16816.F32 R16, R16, R8, R24 ;  /* 0x000000081010723c */ /* 0x004fe60000001818 */
[----:B------:R-:W2:Y:S04]  /*20fd0*/  LDL.LU.64 R26, [R1+0x2620] ;  /* 0x00262000011a7983 */ /* 0x000ea80000300a00 */
[----:B------:R-:W2:Y:S11]  /*20fe0*/  LDL.LU.64 R24, [R1+0x2618] ;  /* 0x0026180001187983 */ /* 0x000eb60000300a00 */
[----:B------:R-:W-:Y:S06]  /*20ff0*/  @!UPT UIADD3 URZ, URZ, URZ, URZ ;  /* 0x0000003f3f3ff290 */ /* 0x000fec000fffe03f */
[----:B0-----:R-:W-:Y:S01]  /*21000*/  MOV R15, R16 ;  /* 0x00000010000f7202 */ /* 0x001fe20000000f00 */
[----:B------:R-:W-:Y:S04]  /*21010*/  STL [R1+0xd4], R17 ;  /* 0x0000d41101007387 */ /* 0x000fe80000100800 */
[----:B------:R-:W-:Y:S04]  /*21020*/  STL.64 [R1+0xd8], R18 ;  /* 0x0000d81201007387 */ /* 0x000fe80000100a00 */
[----:B------:R0:W-:Y:S04]  /*21030*/  STL.64 [R1+0x2598], R14 ;  /* 0x0025980e01007387 */ /* 0x0001e80000100a00 */
[----:B------:R1:W-:Y:S01]  /*21040*/  STL.64 [R1+0x2590], R12 ;  /* 0x0025900c01007387 */ /* 0x0003e20000100a00 */
[----:B0-----:R-:W-:Y:S01]  /*21050*/  IMAD.MOV.U32 R14, RZ, RZ, R21 ;  /* 0x000000ffff0e7224 */ /* 0x001fe200078e0015 */
[----:B------:R-:W-:Y:S01]  /*21060*/  MOV R15, R22 ;  /* 0x00000016000f7202 */ /* 0x000fe20000000f00 */
[----:B-1----:R-:W-:Y:S01]  /*21070*/  IMAD.MOV.U32 R12, RZ, RZ, R29 ;  /* 0x000000ffff0c7224 */ /* 0x002fe200078e001d */
[----:B------:R-:W-:Y:S01]  /*21080*/  MOV R13, R20 ;  /* 0x00000014000d7202 */ /* 0x000fe20000000f00 */
[----:B------:R-:W4:Y:S04]  /*21090*/  LDL.LU R29, [R1+0x2614] ;  /* 0x00261400011d7983 */ /* 0x000f280000300800 */
[----:B------:R-:W3:Y:S04]  /*210a0*/  LDL.LU R20, [R1+0x2610] ;  /* 0x0026100001147983 */ /* 0x000ee80000300800 */
[----:B------:R-:W3:Y:S04]  /*210b0*/  LDL.LU R21, [R1+0x260c] ;  /* 0x00260c0001157983 */ /* 0x000ee80000300800 */
[----:B------:R-:W3:Y:S04]  /*210c0*/  LDL.LU R22, [R1+0x2608] ;  /* 0x0026080001167983 */ /* 0x000ee80000300800 */
[----:B------:R-:W-:Y:S04]  /*210d0*/  STL.64 [R1+0x25b8], R14 ;  /* 0x0025b80e01007387 */ /* 0x000fe80000100a00 */
[----:B------:R0:W-:Y:S02]  /*210e0*/  STL.64 [R1+0x25b0], R12 ;  /* 0x0025b00c01007387 */ /* 0x0001e40000100a00 */
[----:B0-----:R-:W-:-:S02]  /*210f0*/  IMAD.MOV.U32 R12, RZ, RZ, R23 ;  /* 0x000000ffff0c7224 */ /* 0x001fc400078e0017 */
[----:B------:R-:W3:Y:S04]  /*21100*/  LDL.LU R23, [R1+0x2604] ;  /* 0x0026040001177983 */ /* 0x000ee80000300800 */
[----:B------:R-:W0:Y:S02]  /*21110*/  S2R R18, SR_TID.X ;  /* 0x0000000000127919 */ /* 0x000e240000002100 */
[C---:B0-----:R-:W-:Y:S02]  /*21120*/  LOP3.LUT R3, R18.reuse, 0x7, RZ, 0xc0, !PT ;  /* 0x0000000712037812 */ /* 0x041fe400078ec0ff */
[C---:B------:R-:W-:Y:S01]  /*21130*/  LOP3.LUT R19, R18.reuse, 0x10, RZ, 0xc0, !PT ;  /* 0x0000001012137812 */ /* 0x040fe200078ec0ff */
[----:B------:R-:W-:Y:S02]  /*21140*/  IMAD.SHL.U32 R18, R18, 0x2, RZ ;  /* 0x0000000212127824 */ /* 0x000fe400078e00ff */
[----:B------:R-:W-:Y:S01]  /*21150*/  IMAD R3, R3, 0x110, RZ ;  /* 0x0000011003037824 */ /* 0x000fe200078e02ff */
[----:B------:R-:W-:-:S04]  /*21160*/  SHF.L.U32 R19, R19, 0x7, RZ ;  /* 0x0000000713137819 */ /* 0x000fc800000006ff */
[----:B------:R-:W-:-:S04]  /*21170*/  LOP3.LUT R3, R3, 0x10, R18, 0x78, !PT ;  /* 0x0000001003037812 */ /* 0x000fc800078e7812 */
[----:B------:R-:W-:-:S04]  /*21180*/  LOP3.LUT R3, R3, R19, RZ, 0xfc, !PT ;  /* 0x0000001303037212 */ /* 0x000fc800078efcff */
[----:B------:R-:W-:-:S05]  /*21190*/  LOP3.LUT R3, R3, 0x20, RZ, 0x3c, !PT ;  /* 0x0000002003037812 */ /* 0x000fca00078e3cff */
[----:B------:R-:W0:Y:S01]  /*211a0*/  LDSM.16.MT88.4 R16, [R3+0x1b000] ;  /* 0x01b000000310783b */ /* 0x000e220000004200 */
[----:B------:R-:W-:Y:S01]  /*211b0*/  IMAD.MOV.U32 R14, RZ, RZ, R11 ;  /* 0x000000ffff0e7224 */ /* 0x000fe200078e000b */
[----:B------:R-:W-:Y:S02]  /*211c0*/  MOV R15, R10 ;  /* 0x0000000a000f7202 */ /* 0x000fe40000000f00 */
[----:B------:R-:W-:Y:S02]  /*211d0*/  MOV R13, R0 ;  /* 0x00000000000d7202 */ /* 0x000fe40000000f00 */
[----:B------:R-:W5:Y:S04]  /*211e0*/  LDL.LU R0, [R1+0x2600] ;  /* 0x0026000001007983 */ /* 0x000f680000300800 */
[----:B------:R-:W2:Y:S04]  /*211f0*/  LDL.LU R11, [R1+0x25fc] ;  /* 0x0025fc00010b7983 */ /* 0x000ea80000300800 */
[----:B------:R-:W2:Y:S04]  /*21200*/  LDL.LU R10, [R1+0x25f8] ;  /* 0x0025f800010a7983 */ /* 0x000ea80000300800 */
[----:B------:R-:W-:Y:S04]  /*21210*/  STL.64 [R1+0x25c8], R14 ;  /* 0x0025c80e01007387 */ /* 0x000fe80000100a00 */
[----:B------:R1:W-:Y:S04]  /*21220*/  STL.64 [R1+0x25c0], R12 ;  /* 0x0025c00c01007387 */ /* 0x0003e80000100a00 */
[----:B-1----:R-:W2:Y:S04]  /*21230*/  LDL.LU R12, [R1+0x50] ;  /* 0x00005000010c7983 */ /* 0x002ea80000300800 */
[----:B------:R-:W2:Y:S04]  /*21240*/  LDL.LU R13, [R1+0x54] ;  /* 0x00005400010d7983 */ /* 0x000ea80000300800 */
[----:B------:R-:W2:Y:S04]  /*21250*/  LDL.LU R14, [R1+0x58] ;  /* 0x00005800010e7983 */ /* 0x000ea80000300800 */
[----:B------:R-:W2:Y:S04]  /*21260*/  LDL.LU R15, [R1+0x5c] ;  /* 0x00005c00010f7983 */ /* 0x000ea80000300800 */
[----:B0-----:R-:W-:Y:S04]  /*21270*/  STL.64 [R1+0x25a8], R18 ;  /* 0x0025a81201007387 */ /* 0x001fe80000100a00 */
[----:B------:R0:W-:Y:S04]  /*21280*/  STL.64 [R1+0x25a0], R16 ;  /* 0x0025a01001007387 */ /* 0x0001e80000100a00 */
[----:B0-----:R-:W2:Y:S04]  /*21290*/  LDL.LU R16, [R1+0x30] ;  /* 0x0000300001107983 */ /* 0x001ea80000300800 */
[----:B------:R-:W2:Y:S04]  /*212a0*/  LDL.LU R17, [R1+0x34] ;  /* 0x0000340001117983 */ /* 0x000ea80000300800 */
[----:B------:R-:W2:Y:S01]  /*212b0*/  LDL.LU R18, [R1+0x38] ;  /* 0x0000380001127983 */ /* 0x000ea20000300800 */
[-C--:B---3--:R-:W-:Y:S03]  /*212c0*/  HMMA.16816.F32 R20, R20, R8.reuse, R4 ;  /* 0x000000081414723c */ /* 0x088fe60000001804 */
[----:B------:R-:W2:Y:S04]  /*212d0*/  LDL.LU.64 R6, [R1+0x25f0] ;  /* 0x0025f00001067983 */ /* 0x000ea80000300a00 */
[----:B------:R-:W2:Y:S11]  /*212e0*/  LDL.LU.64 R4, [R1+0x25e8] ;  /* 0x0025e80001047983 */ /* 0x000eb60000300a00 */
[----:B------:R-:W-:Y:S05]  /*212f0*/  @!UPT UIADD3 URZ, URZ, URZ, URZ ;  /* 0x0000003f3f3ff290 */ /* 0x000fea000fffe03f */
[----:B------:R-:W-:Y:S01]  /*21300*/  STL.64 [R1+0xb8], R22 ;  /* 0x0000b81601007387 */ /* 0x000fe20000100a00 */
[----:B--2---:R-:W-:Y:S03]  /*21310*/  HMMA.16816.F32 R4, R4, R8, R24 ;  /* 0x000000080404723c */ /* 0x004fe60000001818 */
[----:B------:R-:W2:Y:S04]  /*21320*/  LDL.LU.64 R26, [R1+0x25e0] ;  /* 0x0025e000011a7983 */ /* 0x000ea80000300a00 */
[----:B------:R-:W2:Y:S11]  /*21330*/  LDL.LU.64 R24, [R1+0x25d8] ;  /* 0x0025d80001187983 */ /* 0x000eb60000300a00 */
[----:B------:R-:W-:Y:S05]  /*21340*/  @!UPT UIADD3 URZ, URZ, URZ, URZ ;  /* 0x0000003f3f3ff290 */ /* 0x000fea000fffe03f */
[----:B------:R0:W-:Y:S04]  /*21350*/  STL.64 [R1+0xc0], R4 ;  /* 0x0000c00401007387 */ /* 0x0001e80000100a00 */
[----:B------:R1:W-:Y:S04]  /*21360*/  STL.64 [R1+0xc8], R6 ;  /* 0x0000c80601007387 */ /* 0x0003e80000100a00 */
[----:B0-----:R-:W3:Y:S04]  /*21370*/  LDL.LU R4, [R1+0x40] ;  /* 0x0000400001047983 */ /* 0x001ee80000300800 */
[----:B------:R-:W3:Y:S01]  /*21380*/  LDL.LU R5, [R1+0x44] ;  /* 0x0000440001057983 */ /* 0x000ee20000300800 */
[----:B-1----:R-:W-:Y:S01]  /*21390*/  MOV R6, R10 ;  /* 0x0000000a00067202 */ /* 0x002fe20000000f00 */
[----:B------:R-:W-:-:S02]  /*213a0*/  IMAD.MOV.U32 R7, RZ, RZ, R11 ;  /* 0x000000ffff077224 */ /* 0x000fc400078e000b */
[----:B------:R-:W3:Y:S04]  /*213b0*/  LDL.LU R10, [R1+0x25d4] ;  /* 0x0025d400010a7983 */ /* 0x000ee80000300800 */
[----:B------:R-:W3:Y:S01]  /*213c0*/  LDL.LU R11, [R1+0x25d0] ;  /* 0x0025d000010b7983 */ /* 0x000ee20000300800 */
[----:B--2---:R-:W-:Y:S03]  /*213d0*/  HMMA.16816.F32 R24, R24, R8, R12 ;  /* 0x000000081818723c */ /* 0x004fe6000000180c */
[----:B------:R-:W3:Y:S04]  /*213e0*/  LDL.LU.64 R14, [R1+0x25c8] ;  /* 0x0025c800010e7983 */ /* 0x000ee80000300a00 */
[----:B------:R-:W3:Y:S11]  /*213f0*/  LDL.LU.64 R12, [R1+0x25c0] ;  /* 0x0025c000010c7983 */ /* 0x000ef60000300a00 */
[----:B------:R-:W-:Y:S05]  /*21400*/  @!UPT UIADD3 URZ, URZ, URZ, URZ ;  /* 0x0000003f3f3ff290 */ /* 0x000fea000fffe03f */
[----:B------:R-:W-:Y:S04]  /*21410*/  STL.64 [R1+0xa0], R24 ;  /* 0x0000a01801007387 */ /* 0x000fe80000100a00 */
[----:B------:R-:W-:Y:S04]  /*21420*/  STL.64 [R1+0xa8], R26 ;  /* 0x0000a81a01007387 */ /* 0x000fe80000100a00 */
[----:B-----5:R-:W0:Y:S04]  /*21430*/  LDSM.16.MT88.4 R24, [R0+0x1b000] ;  /* 0x01b000000018783b */ /* 0x020e280000004200 */
[----:B0-----:R0:W-:Y:S02]  /*21440*/  STL.64 [R1+0x2578], R26 ;  /* 0x0025781a01007387 */ /* 0x0011e40000100a00 */
[----:B0-----:R-:W-:Y:S01]  /*21450*/  IMAD.MOV.U32 R27, RZ, RZ, R2 ;  /* 0x000000ffff1b7224 */ /* 0x001fe200078e0002 */
[----:B------:R-:W-:Y:S01]  /*21460*/  MOV R26, R28 ;  /* 0x0000001c001a7202 */ /* 0x000fe20000000f00 */
[----:B------:R0:W-:Y:S04]  /*21470*/  STL.64 [R1+0x2570], R24 ;  /* 0x0025701801007387 */ /* 0x0001e80000100a00 */
[----:B0-----:R-:W2:Y:S04]  /*21480*/  LDL.LU R24, [R1+0x10] ;  /* 0x0000100001187983 */ /* 0x001ea80000300800 */
[----:B------:R-:W2:Y:S01]  /*21490*/  LDL.LU R25, [R1+0x14] ;  /* 0x0000140001197983 */ /* 0x000ea20000300800 */
[----:B---3--:R-:W-:Y:S03]  /*214a0*/  HMMA.16816.F32 R4, R12, R10, R4 ;  /* 0x0000000a0c04723c */ /* 0x008fe60000001804 */
[----:B------:R-:W0:Y:S04]  /*214b0*/  S2R R14, SR_TID.X ;  /* 0x00000000000e7919 */ /* 0x000e280000002100 */
[C---:B0-----:R-:W-:Y:S11]  /*214c0*/  LOP3.LUT R13, R14.reuse, 0x7, RZ, 0xc0, !PT ;  /* 0x000000070e0d7812 */ /* 0x041ff600078ec0ff */
[----:B------:R-:W-:Y:S06]  /*214d0*/  @!UPT UIADD3 URZ, URZ, URZ, URZ ;  /* 0x0000003f3f3ff290 */ /* 0x000fec000fffe03f */
[----:B------:R-:W-:Y:S01]  /*214e0*/  IMAD.MOV.U32 R2, RZ, RZ, R7 ;  /* 0x000000ffff027224 */ /* 0x000fe200078e0007 */
[C---:B------:R-:W-:Y:S02]  /*214f0*/  LOP3.LUT R15, R14.reuse, 0x10, RZ, 0xc0, !PT ;  /* 0x000000100e0f7812 */ /* 0x040fe400078ec0ff */
[----:B------:R-:W-:Y:S01]  /*21500*/  SHF.L.U32 R14, R14, 0x1, RZ ;  /* 0x000000010e0e7819 */ /* 0x000fe200000006ff */
[----:B------:R-:W-:Y:S02]  /*21510*/  IMAD R7, R13, 0x110, RZ ;  /* 0x000001100d077824 */ /* 0x000fe400078e02ff */
[----:B------:R-:W-:-:S03]  /*21520*/  IMAD.SHL.U32 R15, R15, 0x80, RZ ;  /* 0x000000800f0f7824 */ /* 0x000fc600078e00ff */
[----:B------:R-:W-:-:S04]  /*21530*/  LOP3.LUT R7, R7, 0x10, R14, 0x78, !PT ;  /* 0x0000001007077812 */ /* 0x000fc800078e780e */
[----:B------:R-:W-:Y:S02]  /*21540*/  LOP3.LUT R7, R7, R15, RZ, 0xfc, !PT ;  /* 0x0000000f07077212 */ /* 0x000fe400078efcff */
[----:B------:R-:W0:Y:S01]  /*21550*/  LDSM.16.MT88.4 R12, [R0+0x1b080] ;  /* 0x01b08000000c783b */ /* 0x000e220000004200 */
[----:B------:R-:W-:Y:S01]  /*21560*/  MOV R8, R6 ;  /* 0x0000000600087202 */ /* 0x000fe20000000f00 */
[----:B------:R-:W-:Y:S01]  /*21570*/  IMAD.MOV.U32 R9, RZ, RZ, R5 ;  /* 0x000000ffff097224 */ /* 0x000fe200078e0005 */
[----:B------:R-:W-:-:S03]  /*21580*/  MOV R28, R4 ;  /* 0x00000004001c7202 */ /* 0x000fc60000000f00 */
[----:B------:R-:W-:Y:S04]  /*21590*/  STL [R1+0x2560], R8 ;  /* 0x0025600801007387 */ /* 0x000fe80000100800 */
[----:B------:R-:W-:Y:S04]  /*215a0*/  STL [R1+0x252c], R9 ;  /* 0x00252c0901007387 */ /* 0x000fe80000100800 */
[----:B------:R-:W-:Y:S04]  /*215b0*/  STL [R1+0x2528], R28 ;  /* 0x0025281c01007387 */ /* 0x000fe80000100800 */
[----:B------:R1:W-:Y:S01]  /*215c0*/  STL [R1+0x2524], R2 ;  /* 0x0025240201007387 */ /* 0x0003e20000100800 */
[----:B0-----:R-:W-:Y:S01]  /*215d0*/  MOV R4, R14 ;  /* 0x0000000e00047202 */ /* 0x001fe20000000f00 */
[----:B-1----:R-:W-:Y:S01]  /*215e0*/  IMAD.MOV.U32 R2, RZ, RZ, R15 ;  /* 0x000000ffff027224 */ /* 0x002fe200078e000f */
[----:B------:R-:W-:Y:S01]  /*215f0*/  MOV R6, R12 ;  /* 0x0000000c00067202 */ /* 0x000fe20000000f00 */
[----:B------:R-:W-:Y:S01]  /*21600*/  IMAD.MOV.U32 R5, RZ, RZ, R13 ;  /* 0x000000ffff057224 */ /* 0x000fe200078e000d */
[----:B------:R-:W3:Y:S04]  /*21610*/  LDL.LU.64 R14, [R1+0x25b8] ;  /* 0x0025b800010e7983 */ /* 0x000ee80000300a00 */
[----:B------:R-:W3:Y:S01]  /*21620*/  LDL.LU.64 R12, [R1+0x25b0] ;  /* 0x0025b000010c7983 */ /* 0x000ee20000300a00 */
[----:B----4-:R-:W-:Y:S01]  /*21630*/  IMAD.MOV.U32 R19, RZ, RZ, R29 ;  /* 0x000000ffff137224 */ /* 0x010fe200078e001d */
[----:B------:R-:W-:-:S02]  /*21640*/  LOP3.LUT R7, R7, 0x60, RZ, 0x3c, !PT ;  /* 0x0000006007077812 */ /* 0x000fc400078e3cff */
[----:B------:R-:W-:Y:S04]  /*21650*/  STL [R1+0x2520], R0 ;  /* 0x0025200001007387 */ /* 0x000fe80000100800 */
[----:B---3--:R-:W-:Y:S01]  /*21660*/  HMMA.16816.F32 R12, R12, R10, R16 ;  /* 0x0000000a0c0c723c */ /* 0x008fe20000001810 */
[----:B------:R-:W2:Y:S04]  /*21670*/  LDL.LU.64 R18, [R1+0x25a8] ;  /* 0x0025a80001127983 */ /* 0x000ea80000300a00 */
[----:B------:R-:W2:Y:S11]  /*21680*/  LDL.LU.64 R16, [R1+0x25a0] ;  /* 0x0025a00001107983 */ /* 0x000eb60000300a00 */
[----:B------:R-:W-:Y:S07]  /*21690*/  @!UPT UIADD3 URZ, URZ, URZ, URZ ;  /* 0x0000003f3f3ff290 */ /* 0x000fee000fffe03f */
[----:B------:R-:W-:Y:S04]  /*216a0*/  STL.64 [R1+0x70], R12 ;  /* 0x0000700c01007387 */ /* 0x000fe80000100a00 */
[----:B------:R-:W-:Y:S04]  /*216b0*/  STL.64 [R1+0x78], R14 ;  /* 0x0000780e01007387 */ /* 0x000fe80000100a00 */
[----:B------:R-:W0:Y:S02]  /*216c0*/  LDSM.16.MT88.4 R12, [R7+0x1b000] ;  /* 0x01b00000070c783b */ /* 0x000e240000004200 */
[----:B0-----:R-:W-:-:S02]  /*216d0*/  IMAD.MOV.U32 R28, RZ, RZ, R14 ;  /* 0x000000ffff1c7224 */ /* 0x001fc400078e000e */
[----:B------:R0:W-:Y:S01]  /*216e0*/  STL [R1+0x50], R12 ;  /* 0x0000500c01007387 */ /* 0x0001e20000100800 */
[----:B------:R-:W-:-:S03]  /*216f0*/  MOV R9, R15 ;  /* 0x0000000f00097202 */ /* 0x000fc60000000f00 */
[----:B------:R-:W3:Y:S01]  /*21700*/  LDL.LU.64 R14, [R1+0x2598] ;  /* 0x00259800010e7983 */ /* 0x000ee20000300a00 */
[----:B------:R-:W-:-:S03]  /*21710*/  MOV R8, R13 ;  /* 0x0000000d00087202 */ /* 0x000fc60000000f00 */
[----:B0-----:R-:W4:Y:S04]  /*21720*/  LDL.LU.64 R12, [R1+0x2590] ;  /* 0x00259000010c7983 */ /* 0x001f280000300a00 */
[----:B------:R-:W-:Y:S04]  /*21730*/  STL [R1+0x2568], R8 ;  /* 0x0025680801007387 */ /* 0x000fe80000100800 */
[----:B------:R-:W-:Y:S01]  /*21740*/  STL [R1+0x2564], R28 ;  /* 0x0025641c01007387 */ /* 0x000fe20000100800 */
[----:B--2---:R-:W-:Y:S07]  /*21750*/  HMMA.16816.F32 R24, R16, R10, R24 ;  /* 0x0000000a1018723c */ /* 0x004fee0000001818 */
[----:B---3--:R-:W-:-:S02]  /*21760*/  IMAD.MOV.U32 R16, RZ, RZ, R15 ;  /* 0x000000ffff107224 */ /* 0x008fc400078e000f */
[----:B------:R-:W4:Y:S04]  /*21770*/  LDL.LU R15, [R1+0x2588] ;  /* 0x00258800010f7983 */ /* 0x000f280000300800 */
[----:B------:R-:W0:Y:S01]  /*21780*/  S2R R22, SR_TID.X ;  /* 0x0000000000167919 */ /* 0x000e220000002100 */
[----:B------:R-:W-:Y:S01]  /*21790*/  IMAD.MOV.U32 R3, RZ, RZ, R21 ;  /* 0x000000ffff037224 */ /* 0x000fe200078e0015 */
[C---:B0-----:R-:W-:Y:S02]  /*217a0*/  LOP3.LUT R23, R22.reuse, 0x7, RZ, 0xc0, !PT ;  /* 0x0000000716177812 */ /* 0x041fe400078ec0ff */
[C---:B------:R-:W-:Y:S02]  /*217b0*/  SHF.L.U32 R21, R22.reuse, 0x1, RZ ;  /* 0x0000000116157819 */ /* 0x040fe400000006ff */
[----:B------:R-:W-:Y:S01]  /*217c0*/  LOP3.LUT R22, R22, 0x10, RZ, 0xc0, !PT ;  /* 0x0000001016167812 */ /* 0x000fe200078ec0ff */
[----:B------:R-:W-:-:S04]  /*217d0*/  IMAD R23, R23, 0x110, RZ ;  /* 0x0000011017177824 */ /* 0x000fc800078e02ff */
[----:B------:R-:W-:Y:S01]  /*217e0*/  IMAD.SHL.U32 R22, R22, 0x80, RZ ;  /* 0x0000008016167824 */ /* 0x000fe200078e00ff */
[----:B------:R-:W-:-:S04]  /*217f0*/  LOP3.LUT R23, R23, 0x10, R21, 0x78, !PT ;  /* 0x0000001017177812 */ /* 0x000fc800078e7815 */
[----:B------:R-:W-:-:S04]  /*21800*/  LOP3.LUT R23, R23, R22, RZ, 0xfc, !PT ;  /* 0x0000001617177212 */ /* 0x000fc800078efcff */
[----:B------:R-:W-:Y:S02]  /*21810*/  LOP3.LUT R23, R23, 0x20, RZ, 0x3c, !PT ;  /* 0x0000002017177812 */ /* 0x000fe400078e3cff */
[----:B------:R-:W-:-:S04]  /*21820*/  MOV R29, R20 ;  /* 0x00000014001d7202 */ /* 0x000fc80000000f00 */
[----:B------:R-:W-:Y:S04]  /*21830*/  LDSM.16.MT88.4 R20, [R23+0x1b080] ;  /* 0x01b080001714783b */ /* 0x000fe80000004200 */
[----:B------:R-:W-:Y:S04]  /*21840*/  STL.64 [R1+0x80], R24 ;  /* 0x0000801801007387 */ /* 0x000fe80000100a00 */
[----:B------:R-:W-:Y:S04]  /*21850*/  STL.64 [R1+0x88], R26 ;  /* 0x0000881a01007387 */ /* 0x000fe80000100a00 */
[----:B------:R-:W0:Y:S04]  /*21860*/  LDSM.16.MT88.4 R24, [R7+0x1b080] ;  /* 0x01b080000718783b */ /* 0x000e280000004200 */
[----:B------:R-:W2:Y:S04]  /*21870*/  LDL.LU R17, [R1+0xd4] ;  /* 0x0000d40001117983 */ /* 0x000ea80000300800 */
[----:B------:R-:W2:Y:S04]  /*21880*/  LDL.LU R18, [R1+0xd8] ;  /* 0x0000d80001127983 */ /* 0x000ea80000300800 */
[----:B------:R-:W2:Y:S04]  /*21890*/  LDL.LU R19, [R1+0xdc] ;  /* 0x0000dc0001137983 */ /* 0x000ea80000300800 */
[----:B0-----:R-:W-:Y:S01]  /*218a0*/  STL.64 [R1+0x38], R26 ;  /* 0x0000381a01007387 */ /* 0x001fe20000100a00 */
[----:B----4-:R-:W-:Y:S11]  /*218b0*/  HMMA.16816.F32 R20, R20, R10, R12 ;  /* 0x0000000a1414723c */ /* 0x010ff6000000180c */
[----:B------:R-:W-:Y:S11]  /*218c0*/  @!UPT UIADD3 URZ, URZ, URZ, URZ ;  /* 0x0000003f3f3ff290 */ /* 0x000ff6000fffe03f */
[----:B------:R-:W-:Y:S01]  /*218d0*/  @!UPT UIADD3 URZ, URZ, URZ, URZ ;  /* 0x0000003f3f3ff290 */ /* 0x000fe2000fffe03f */
[----:B------:R0:W-:Y:S04]  /*218e0*/  STL.64 [R1+0x20], R20 ;  /* 0x0000201401007387 */ /* 0x0001e80000100a00 */
[----:B------:R1:W-:Y:S01]  /*218f0*/  STL.64 [R1+0x28], R22 ;  /* 0x0000281601007387 */ /* 0x0003e20000100a00 */
[----:B0-----:R-:W-:Y:S01]  /*21900*/  MOV R20, R29 ;  /* 0x0000001d00147202 */ /* 0x001fe20000000f00 */
[----:B------:R-:W-:Y:S02]  /*21910*/  IMAD.MOV.U32 R21, RZ, RZ, R3 ;  /* 0x000000ffff157224 */ /* 0x000fe400078e0003 */
[----:B------:R-:W3:Y:S04]  /*21920*/  LDL.LU R29, [R1+0x2584] ;  /* 0x00258400011d7983 */ /* 0x000ee80000300800 */
[----:B------:R-:W4:Y:S01]  /*21930*/  LDL.LU R3, [R1+0x2580] ;  /* 0x0025800001037983 */ /* 0x000f220000300800 */
[----:B------:R-:W-:Y:S01]  /*21940*/  MOV R8, R24 ;  /* 0x0000001800087202 */ /* 0x000fe20000000f00 */
[----:B------:R-:W-:-:S02]  /*21950*/  IMAD.MOV.U32 R28, RZ, RZ, R25 ;  /* 0x000000ffff1c7224 */ /* 0x000fc400078e0019 */
[----:B------:R-:W0:Y:S01]  /*21960*/  S2R R7, SR_TID.X ;  /* 0x0000000000077919 */ /* 0x000e220000002100 */
[----:B------:R-:W-:-:S03]  /*21970*/  MOV R12, R6 ;  /* 0x00000006000c7202 */ /* 0x000fc60000000f00 */
[----:B------:R-:W5:Y:S01]  /*21980*/  S2R R6, SR_TID.X ;  /* 0x0000000000067919 */ /* 0x000f620000002100 */
[----:B------:R-:W-:-:S03]  /*21990*/  IMAD.MOV.U32 R13, RZ, RZ, R5 ;  /* 0x000000ffff0d7224 */ /* 0x000fc600078e0005 */
[----:B-1----:R-:W2:Y:S01]  /*219a0*/  LDL.LU R22, [R1+0xb8] ;  /* 0x0000b80001167983 */ /* 0x002ea20000300800 */
[----:B------:R-:W-:-:S03]  /*219b0*/  IMAD.MOV.U32 R15, RZ, RZ, R2 ;  /* 0x000000ffff0f7224 */ /* 0x000fc600078e0002 */
[----:B------:R-:W2:Y:S01]  /*219c0*/  LDL.LU R23, [R1+0xbc] ;  /* 0x0000bc0001177983 */ /* 0x000ea20000300800 */
[----:B0-----:R-:W-:Y:S02]  /*219d0*/  LOP3.LUT R5, R7, 0x7, RZ, 0xc0, !PT ;  /* 0x0000000707057812 */ /* 0x001fe400078ec0ff */
[C---:B-----5:R-:W-:Y:S02]  /*219e0*/  LOP3.LUT R7, R6.reuse, 0xe0, RZ, 0xc0, !PT ;  /* 0x000000e006077812 */ /* 0x060fe400078ec0ff */
[----:B------:R-:W-:Y:S01]  /*219f0*/  SHF.L.U32 R5, R5, 0x4, RZ ;  /* 0x0000000405057819 */ /* 0x000fe200000006ff */
[----:B------:R-:W-:-:S03]  /*21a00*/  IMAD.SHL.U32 R6, R6, 0x2, RZ ;  /* 0x0000000206067824 */ /* 0x000fc600078e00ff */
[----:B------:R-:W-:-:S04]  /*21a10*/  LEA R7, R7, R5, 0x8 ;  /* 0x0000000507077211 */ /* 0x000fc800078e40ff */
[----:B------:R-:W-:Y:S01]  /*21a20*/  LOP3.LUT R7, R7, 0x30, R6, 0x78, !PT ;  /* 0x0000003007077812 */ /* 0x000fe200078e7806 */
[----:B----4-:R-:W0:Y:S04]  /*21a30*/  LDSM.16.MT88.4 R24, [R3+0x1c000] ;  /* 0x01c000000318783b */ /* 0x010e280000004200 */
[----:B---3--:R-:W-:Y:S02]  /*21a40*/  IMAD R7, R29, 0x400, R7 ;  /* 0x000004001d077824 */ /* 0x008fe400078e0207 */
[----:B0-----:R-:W-:Y:S01]  /*21a50*/  IMAD.MOV.U32 R0, RZ, RZ, R26 ;  /* 0x000000ffff007224 */ /* 0x001fe200078e001a */
[----:B------:R0:W-:Y:S01]  /*21a60*/  STL [R1+0x44], R25 ;  /* 0x0000441901007387 */ /* 0x0001e20000100800 */
[----:B------:R-:W-:Y:S02]  /*21a70*/  MOV R29, R27 ;  /* 0x0000001b001d7202 */ /* 0x000fe40000000f00 */
[----:B------:R-:W-:Y:S01]  /*21a80*/  MOV R2, R24 ;  /* 0x0000001800027202 */ /* 0x000fe20000000f00 */
[----:B------:R-:W2:Y:S04]  /*21a90*/  LDL.LU.64 R26, [R1+0x2578] ;  /* 0x00257800011a7983 */ /* 0x000ea80000300a00 */
[----:B0-----:R-:W2:Y:S01]  /*21aa0*/  LDL.LU.64 R24, [R1+0x2570] ;  /* 0x0025700001187983 */ /* 0x001ea20000300a00 */
[----:B------:R-:W-:-:S03]  /*21ab0*/  MOV R14, R4 ;  /* 0x00000004000e7202 */ /* 0x000fc60000000f00 */
[----:B------:R-:W0:Y:S04]  /*21ac0*/  LDSM.16.M88.4 R4, [R7+0x20380] ;  /* 0x020380000704783b */ /* 0x000e280000000200 */
[----:B0-----:R-:W-:Y:S04]  /*21ad0*/  STL [R1+0x2474], R6 ;  /* 0x0024740601007387 */ /* 0x001fe80000100800 */
[----:B------:R-:W-:Y:S01]  /*21ae0*/  STL [R1+0x2470], R7 ;  /* 0x0024700701007387 */ /* 0x000fe20000100800 */
[----:B--2---:R-:W-:Y:S07]  /*21af0*/  HMMA.16816.F32 R16, R24, R10, R16 ;  /* 0x0000000a1810723c */ /* 0x004fee0000001810 */
[----:B------:R-:W-:Y:S01]  /*21b00*/  IMAD.MOV.U32 R24, RZ, RZ, R8 ;  /* 0x000000ffff187224 */ /* 0x000fe200078e0008 */
[----:B------:R-:W-:Y:S01]  /*21b10*/  MOV R25, R28 ;  /* 0x0000001c00197202 */ /* 0x000fe20000000f00 */
[----:B------:R-:W2:Y:S04]  /*21b20*/  LDL.LU R8, [R1+0x2568] ;  /* 0x0025680001087983 */ /* 0x000ea80000300800 */
[----:B------:R-:W3:Y:S04]  /*21b30*/  LDL.LU R28, [R1+0x2564] ;  /* 0x00256400011c7983 */ /* 0x000ee80000300800 */
[----:B------:R-:W4:Y:S04]  /*21b40*/  LDL.LU R26, [R1+0x38] ;  /* 0x00003800011a7983 */ /* 0x000f280000300800 */
[----:B------:R-:W4:Y:S04]  /*21b50*/  LDL.LU R27, [R1+0x3c] ;  /* 0x00003c00011b7983 */ /* 0x000f280000300800 */
[----:B----4-:R-:W-:Y:S04]  /*21b60*/  STL.64 [R1+0x2538], R26 ;  /* 0x0025381a01007387 */ /* 0x010fe80000100a00 */
[----:B------:R0:W-:Y:S04]  /*21b70*/  STL.64 [R1+0x2530], R24 ;  /* 0x0025301801007387 */ /* 0x0001e80000100a00 */
[----:B0-----:R-:W4:Y:S01]  /*21b80*/  LDL.LU R24, [R1+0x50] ;  /* 0x0000500001187983 */ /* 0x001f220000300800 */
[----:B---3--:R-:W-:Y:S01]  /*21b90*/  MOV R26, R28 ;  /* 0x0000001c001a7202 */ /* 0x008fe20000000f00 */
[----:B------:R-:W-:-:S02]  /*21ba0*/  IMAD.MOV.U32 R27, RZ, RZ, R9 ;  /* 0x000000ffff1b7224 */ /* 0x000fc400078e0009 */
[----:B--2---:R-:W-:Y:S01]  /*21bb0*/  IMAD.MOV.U32 R25, RZ, RZ, R8 ;  /* 0x000000ffff197224 */ /* 0x004fe200078e0008 */
[----:B------:R-:W0:Y:S04]  /*21bc0*/  S2R R28, SR_TID.X ;  /* 0x00000000001c7919 */ /* 0x000e280000002100 */
[----:B------:R-:W2:Y:S04]  /*21bd0*/  LDL.LU R8, [R1+0x2560] ;  /* 0x0025600001087983 */ /* 0x000ea80000300800 */
[----:B------:R-:W-:Y:S01]  /*21be0*/  STL.64 [R1+0x2558], R26 ;  /* 0x0025581a01007387 */ /* 0x000fe20000100a00 */
[----:B------:R-:W-:Y:S07]  /*21bf0*/  HMMA.16816.F32 R20, R12, R10, R20 ;  /* 0x0000000a0c14723c */ /* 0x000fee0000001814 */
[----:B0-----:R-:W-:-:S02]  /*21c00*/  LOP3.LUT R15, R28, 0x7, RZ, 0xc0, !PT ;  /* 0x000000071c0f7812 */ /* 0x001fc400078ec0ff */
[C---:B------:R-:W-:Y:S02]  /*21c10*/  LOP3.LUT R9, R28.reuse, 0x10, RZ, 0xc0, !PT ;  /* 0x000000101c097812 */ /* 0x040fe400078ec0ff */
[----:B------:R-:W-:Y:S01]  /*21c20*/  SHF.L.U32 R28, R28, 0x1, RZ ;  /* 0x000000011c1c7819 */ /* 0x000fe200000006ff */
[----:B------:R-:W-:Y:S02]  /*21c30*/  IMAD R15, R15, 0x110, RZ ;  /* 0x000001100f0f7824 */ /* 0x000fe400078e02ff */
[----:B------:R-:W-:-:S03]  /*21c40*/  IMAD.SHL.U32 R9, R9, 0x80, RZ ;  /* 0x0000008009097824 */ /* 0x000fc600078e00ff */
[----:B------:R-:W-:-:S04]  /*21c50*/  LOP3.LUT R15, R15, 0x10, R28, 0x78, !PT ;  /* 0x000000100f0f7812 */ /* 0x000fc800078e781c */
[----:B------:R-:W-:-:S04]  /*21c60*/  LOP3.LUT R15, R15, R9, RZ, 0xfc, !PT ;  /* 0x000000090f0f7212 */ /* 0x000fc800078efcff */
[----:B------:R-:W-:Y:S01]  /*21c70*/  LOP3.LUT R15, R15, 0x20, RZ, 0x3c, !PT ;  /* 0x000000200f0f7812 */ /* 0x000fe200078e3cff */
[----:B----4-:R-:W-:Y:S04]  /*21c80*/  STL.64 [R1+0x2550], R24 ;  /* 0x0025501801007387 */ /* 0x010fe80000100a00 */
[----:B------:R-:W0:Y:S04]  /*21c90*/  LDSM.16.MT88.4 R24, [R3+0x1c080] ;  /* 0x01c080000318783b */ /* 0x000e280000004200 */
[----:B------:R-:W-:Y:S04]  /*21ca0*/  STL.64 [R1+0x24b8], R18 ;  /* 0x0024b81201007387 */ /* 0x000fe80000100a00 */
[----:B------:R0:W-:Y:S02]  /*21cb0*/  STL.64 [R1+0x24b0], R16 ;  /* 0x0024b01001007387 */ /* 0x0001e40000100a00 */
[----:B0-----:R-:W-:Y:S01]  /*21cc0*/  MOV R17, R24 ;  /* 0x0000001800117202 */ /* 0x001fe20000000f00 */
[----:B------:R-:W-:Y:S01]  /*21cd0*/  IMAD.MOV.U32 R16, RZ, RZ, R25 ;  /* 0x000000ffff107224 */ /* 0x000fe200078e0019 */
[----:B------:R-:W-:Y:S01]  /*21ce0*/  MOV R7, R26 ;  /* 0x0000001a00077202 */ /* 0x000fe20000000f00 */
[----:B------:R-:W-:-:S02]  /*21cf0*/  IMAD.MOV.U32 R6, RZ, RZ, R27 ;  /* 0x000000ffff067224 */ /* 0x000fc400078e001b */
[----:B------:R-:W0:Y:S04]  /*21d00*/  LDSM.16.MT88.4 R24, [R15+0x1c000] ;  /* 0x01c000000f18783b */ /* 0x000e280000004200 */
[----:B------:R-:W-:Y:S04]  /*21d10*/  STL.64 [R1+0x2548], R6 ;  /* 0x0025480601007387 */ /* 0x000fe80000100a00 */
[----:B------:R1:W-:Y:S04]  /*21d20*/  STL.64 [R1+0x2540], R4 ;  /* 0x0025400401007387 */ /* 0x0003e80000100a00 */
[----:B------:R-:W3:Y:S04]  /*21d30*/  LDSM.16.MT88.4 R12, [R15+0x1c080] ;  /* 0x01c080000f0c783b */ /* 0x000ee80000004200 */
[----:B-1----:R-:W4:Y:S04]  /*21d40*/  LDL.LU R4, [R1+0xc0] ;  /* 0x0000c00001047983 */ /* 0x002f280000300800 */
[----:B------:R-:W4:Y:S04]  /*21d50*/  LDL.LU R5, [R1+0xc4] ;  /* 0x0000c40001057983 */ /* 0x000f280000300800 */
[----:B------:R-:W4:Y:S04]  /*21d60*/  LDL.LU R6, [R1+0xc8] ;  /* 0x0000c80001067983 */ /* 0x000f280000300800 */
[----:B------:R-:W4:Y:S04]  /*21d70*/  LDL.LU R7, [R1+0xcc] ;  /* 0x0000cc0001077983 */ /* 0x000f280000300800 */
[----:B------:R1:W-:Y:S04]  /*21d80*/  STL [R1+0x24ac], R20 ;  /* 0x0024ac1401007387 */ /* 0x0003e80000100800 */
[----:B------:R5:W-:Y:S04]  /*21d90*/  STL [R1+0x24a8], R21 ;  /* 0x0024a81501007387 */ /* 0x000be80000100800 */
[----:B------:R2:W-:Y:S04]  /*21da0*/  STL [R1+0x24a4], R22 ;  /* 0x0024a41601007387 */ /* 0x0005e80000100800 */
[----:B------:R2:W-:Y:S01]  /*21db0*/  STL [R1+0x24a0], R23 ;  /* 0x0024a01701007387 */ /* 0x0005e20000100800 */
[----:B0-----:R-:W-:-:S03]  /*21dc0*/  MOV R19, R26 ;  /* 0x0000001a00137202 */ /* 0x001fc60000000f00 */
[----:B-1----:R-:W3:Y:S01]  /*21dd0*/  LDL.LU R20, [R1+0xa0] ;  /* 0x0000a00001147983 */ /* 0x002ee20000300800 */
[----:B------:R-:W-:-:S03]  /*21de0*/  IMAD.MOV.U32 R18, RZ, RZ, R27 ;  /* 0x000000ffff127224 */ /* 0x000fc600078e001b */
[----:B-----5:R-:W5:Y:S01]  /*21df0*/  LDL.LU R21, [R1+0xa4] ;  /* 0x0000a40001157983 */ /* 0x020f620000300800 */
[----:B------:R-:W-:Y:S01]  /*21e00*/  MOV R9, R24 ;  /* 0x0000001800097202 */ /* 0x000fe20000000f00 */
[----:B------:R-:W-:Y:S02]  /*21e10*/  IMAD.MOV.U32 R28, RZ, RZ, R25 ;  /* 0x000000ffff1c7224 */ /* 0x000fe400078e0019 */
[----:B--2---:R-:W5:Y:S04]  /*21e20*/  LDL.LU R22, [R1+0xa8] ;  /* 0x0000a80001167983 */ /* 0x004f680000300800 */
[----:B------:R-:W5:Y:S04]  /*21e30*/  LDL.LU R23, [R1+0xac] ;  /* 0x0000ac0001177983 */ /* 0x000f680000300800 */
[----:B------:R-:W4:Y:S04]  /*21e40*/  LDL.LU.64 R26, [R1+0x2558] ;  /* 0x00255800011a7983 */ /* 0x000f280000300a00 */
[----:B------:R-:W4:Y:S02]  /*21e50*/  LDL.LU.64 R24, [R1+0x2550] ;  /* 0x0025500001187983 */ /* 0x000f240000300a00 */
[----:B----4-:R-:W-:Y:S02]  /*21e60*/  HMMA.16816.F32 R24, R24, R10, R4 ;  /* 0x0000000a1818723c */ /* 0x010fe40000001804 */
[----:B------:R-:W2:Y:S04]  /*21e70*/  LDL.LU.64 R6, [R1+0x2548] ;  /* 0x0025480001067983 */ /* 0x000ea80000300a00 */
[----:B------:R-:W4:Y:S11]  /*21e80*/  LDL.LU.64 R4, [R1+0x2540] ;  /* 0x0025400001047983 */ /* 0x000f360000300a00 */
[----:B------:R-:W-:Y:S06]  /*21e90*/  @!UPT UIADD3 URZ, URZ, URZ, URZ ;  /* 0x0000003f3f3ff290 */ /* 0x000fec000fffe03f */
[----:B------:R-:W-:Y:S04]  /*21ea0*/  STL.64 [R1+0xf0], R24 ;  /* 0x0000f01801007387 */ /* 0x000fe80000100a00 */
[----:B------:R0:W-:Y:S04]  /*21eb0*/  STL.64 [R1+0xf8], R26 ;  /* 0x0000f81a01007387 */ /* 0x0001e80000100a00 */
[----:B0-----:R-:W5:Y:S04]  /*21ec0*/  LDL.LU.64 R26, [R1+0x2538] ;  /* 0x00253800011a7983 */ /* 0x001f680000300a00 */
[----:B------:R-:W5:Y:S04]  /*21ed0*/  LDL.LU.64 R24, [R1+0x2530] ;  /* 0x0025300001187983 */ /* 0x000f680000300a00 */
[----:B---3--:R-:W-:Y:S04]  /*21ee0*/  STL.64 [R1+0x24d8], R14 ;  /* 0x0024d80e01007387 */ /* 0x008fe80000100a00 */
[----:B------:R0:W-:Y:S02]  /*21ef0*/  STL.64 [R1+0x24d0], R12 ;  /* 0x0024d00c01007387 */ /* 0x0001e40000100a00 */
[----:B0-----:R-:W-:-:S02]  /*21f00*/  MOV R12, R9 ;  /* 0x00000009000c7202 */ /* 0x001fc40000000f00 */
[----:B------:R-:W3:Y:S01]  /*21f10*/  LDL.LU R9, [R1+0x252c] ;  /* 0x00252c0001097983 */ /* 0x000ee20000300800 */
[----:B------:R-:W-:Y:S01]  /*21f20*/  MOV R14, R19 ;  /* 0x00000013000e7202 */ /* 0x000fe20000000f00 */
[----:B------:R-:W-:Y:S02]  /*21f30*/  IMAD.MOV.U32 R15, RZ, RZ, R18 ;  /* 0x000000ffff0f7224 */ /* 0x000fe400078e0012 */
[----:B------:R-:W-:Y:S02]  /*21f40*/  IMAD.MOV.U32 R13, RZ, RZ, R28 ;  /* 0x000000ffff0d7224 */ /* 0x000fe400078e001c */
[----:B------:R-:W4:Y:S04]  /*21f50*/  LDL.LU R28, [R1+0x2528] ;  /* 0x00252800011c7983 */ /* 0x000f280000300800 */
[----:B------:R-:W-:Y:S04]  /*21f60*/  STL.64 [R1+0x24f8], R14 ;  /* 0x0024f80e01007387 */ /* 0x000fe80000100a00 */
[----:B------:R0:W-:Y:S01]  /*21f70*/  STL.64 [R1+0x24f0], R12 ;  /* 0x0024f00c01007387 */ /* 0x0001e20000100a00 */
[----:B------:R-:W-:-:S02]  /*21f80*/  IMAD.MOV.U32 R18, RZ, RZ, R0 ;  /* 0x000000ffff127224 */ /* 0x000fc400078e0000 */
[----:B0-----:R-:W-:Y:S01]  /*21f90*/  IMAD.MOV.U32 R13, RZ, RZ, R16 ;  /* 0x000000ffff0d7224 */ /* 0x001fe200078e0010 */
[----:B------:R-:W-:Y:S02]  /*21fa0*/  MOV R16, R2 ;  /* 0x0000000200107202 */ /* 0x000fe40000000f00 */
[----:B------:R-:W-:Y:S01]  /*21fb0*/  MOV R12, R17 ;  /* 0x00000011000c7202 */ /* 0x000fe20000000f00 */
[----:B------:R-:W4:Y:S04]  /*21fc0*/  LDL.LU R2, [R1+0x2524] ;  /* 0x0025240001027983 */ /* 0x000f280000300800 */
[----:B------:R-:W4:Y:S04]  /*21fd0*/  LDL.LU R17, [R1+0x44] ;  /* 0x0000440001117983 */ /* 0x000f280000300800 */
[----:B------:R-:W4:Y:S01]  /*21fe0*/  LDL.LU R0, [R1+0x2520] ;  /* 0x0025200001007983 */ /* 0x000f220000300800 */
[----:B------:R-:W-:-:S02]  /*21ff0*/  MOV R19, R29 ;  /* 0x0000001d00137202 */ /* 0x000fc40000000f00 */
[----:B--2---:R-:W-:Y:S01]  /*22000*/  MOV R14, R7 ;  /* 0x00000007000e7202 */ /* 0x004fe20000000f00 */
[----:B------:R-:W-:-:S05]  /*22010*/  IMAD.MOV.U32 R15, RZ, RZ, R6 ;  /* 0x000000ffff0f7224 */ /* 0x000fca00078e0006 */
[----:B------:R0:W-:Y:S04]  /*22020*/  STL.64 [R1+0x2518], R14 ;  /* 0x0025180e01007387 */ /* 0x0001e80000100a00 */
[----:B------:R3:W-:Y:S01]  /*22030*/  STL.64 [R1+0x2510], R12 ;  /* 0x0025100c01007387 */ /* 0x0007e20000100a00 */
[----:B0-----:R-:W-:Y:S01]  /*22040*/  IMAD.MOV.U32 R14, RZ, RZ, R8 ;  /* 0x000000ffff0e7224 */ /* 0x001fe200078e0008 */
[----:B---3--:R-:W-:Y:S02]  /*22050*/  MOV R13, R9 ;  /* 0x00000009000d7202 */ /* 0x008fe40000000f00 */
[----:B-----5:R-:W-:Y:S01]  /*22060*/  HMMA.16816.F32 R8, R24, R10, R20 ;  /* 0x0000000a1808723c */ /* 0x020fe20000001814 */
[----:B----4-:R-:W-:Y:S11]  /*22070*/  IMAD.MOV.U32 R12, RZ, RZ, R28 ;  /* 0x000000ffff0c7224 */ /* 0x010ff600078e001c */
[----:B------:R-:W-:Y:S11]  /*22080*/  @!UPT UIADD3 URZ, URZ, URZ, URZ ;  /* 0x0000003f3f3ff290 */ /* 0x000ff6000fffe03f */
[----:B------:R-:W-:Y:S01]  /*22090*/  STL [R1+0xd0], R8 ;  /* 0x0000d00801007387 */ /* 0x000fe20000100800 */
[----:B------:R-:W-:Y:S01]  /*220a0*/  IMAD.MOV.U32 R29, RZ, RZ, R9 ;  /* 0x000000ffff1d7224 */ /* 0x000fe200078e0009 */
[----:B------:R-:W-:Y:S02]  /*220b0*/  MOV R28, R10 ;  /* 0x0000000a001c7202 */ /* 0x000fe40000000f00 */
[----:B------:R-:W-:Y:S01]  /*220c0*/  MOV R15, R2 ;  /* 0x00000002000f7202 */ /* 0x000fe20000000f00 */
[----:B------:R-:W-:Y:S02]  /*220d0*/  IMAD.MOV.U32 R2, RZ, RZ, R11 ;  /* 0x000000ffff027224 */ /* 0x000fe400078e000b */
[----:B------:R-:W0:Y:S04]  /*220e0*/  LDSM.16.MT88.4 R8, [R0+0x1c000] ;  /* 0x01c000000008783b */ /* 0x000e280000004200 */
[----:B------:R-:W1:Y:S04]  /*220f0*/  S2R R7, SR_TID.X ;  /* 0x0000000000077919 */ /* 0x000e680000002100 */
[----:B------:R-:W-:Y:S04]  /*22100*/  LDSM.16.MT88.4 R24, [R0+0x1c080] ;  /* 0x01c080000018783b */ /* 0x000fe80000004200 */
[----:B0-----:R-:W-:Y:S04]  /*22110*/  STL.64 [R1+0x24c8], R10 ;  /* 0x0024c80a01007387 */ /* 0x001fe80000100a00 */
[----:B------:R0:W-:Y:S04]  /*22120*/  STL.64 [R1+0x24c0], R8 ;  /* 0x0024c00801007387 */ /* 0x0001e80000100a00 */
[----:B0-----:R-:W2:Y:S04]  /*22130*/  LDL.LU R8, [R1+0x20] ;  /* 0x0000200001087983 */ /* 0x001ea80000300800 */
[----:B------:R-:W2:Y:S04]  /*22140*/  LDL.LU R9, [R1+0x24] ;  /* 0x0000240001097983 */ /* 0x000ea80000300800 */
[----:B------:R-:W3:Y:S04]  /*22150*/  LDL.LU R10, [R1+0x28] ;  /* 0x00002800010a7983 */ /* 0x000ee80000300800 */
[----:B------:R-:W3:Y:S01]  /*22160*/  LDL.LU R11, [R1+0x2c] ;  /* 0x00002c00010b7983 */ /* 0x000ee20000300800 */
[----:B------:R-:W-:Y:S01]  /*22170*/  HMMA.16816.F32 R12, R16, R4, R12 ;  /* 0x00000004100c723c */ /* 0x000fe2000000180c */
[----:B-1----:R-:W-:-:S02]  /*22180*/  LOP3.LUT R20, R7, 0x7, RZ, 0xc0, !PT ;  /* 0x0000000707147812 */ /* 0x002fc400078ec0ff */
[C---:B------:R-:W-:Y:S01]  /*22190*/  LOP3.LUT R6, R7.reuse, 0x10, RZ, 0xc0, !PT ;  /* 0x0000001007067812 */ /* 0x040fe200078ec0ff */
[----:B---3--:R-:W-:Y:S04]  /*221a0*/  STL.64 [R1+0x24e8], R10 ;  /* 0x0024e80a01007387 */ /* 0x008fe80000100a00 */
[----:B--2---:R0:W-:Y:S04]  /*221b0*/  STL.64 [R1+0x24e0], R8 ;  /* 0x0024e00801007387 */ /* 0x0041e80000100a00 */
[----:B0-----:R-:W2:Y:S04]  /*221c0*/  LDL.LU R8, [R1+0x80] ;  /* 0x0000800001087983 */ /* 0x001ea80000300800 */
[----:B------:R-:W2:Y:S04]  /*221d0*/  LDL.LU R9, [R1+0x84] ;  /* 0x0000840001097983 */ /* 0x000ea80000300800 */
[----:B------:R-:W3:Y:S04]  /*221e0*/  LDL.LU R10, [R1+0x88] ;  /* 0x00008800010a7983 */ /* 0x000ee80000300800 */
[----:B------:R-:W3:Y:S01]  /*221f0*/  LDL.LU R11, [R1+0x8c] ;  /* 0x00008c00010b7983 */ /* 0x000ee20000300800 */
[----:B------:R-:W-:Y:S01]  /*22200*/  IMAD R20, R20, 0x110, RZ ;  /* 0x0000011014147824 */ /* 0x000fe200078e02ff */
[----:B------:R-:W-:Y:S01]  /*22210*/  SHF.L.U32 R7, R7, 0x1, RZ ;  /* 0x0000000107077819 */ /* 0x000fe200000006ff */
[----:B------:R-:W-:-:S03]  /*22220*/  IMAD.SHL.U32 R6, R6, 0x80, RZ ;  /* 0x0000008006067824 */ /* 0x000fc600078e00ff */
[----:B------:R-:W-:-:S04]  /*22230*/  LOP3.LUT R20, R20, 0x10, R7, 0x78, !PT ;  /* 0x0000001014147812 */ /* 0x000fc800078e7807 */
[----:B------:R-:W-:-:S04]  /*22240*/  LOP3.LUT R20, R20, R6, RZ, 0xfc, !PT ;  /* 0x0000000614147212 */ /* 0x000fc800078efcff */
[----:B------:R-:W-:Y:S01]  /*22250*/  LOP3.LUT R20, R20, 0x60, RZ, 0x3c, !PT ;  /* 0x0000006014147812 */ /* 0x000fe200078e3cff */
[----:B------:R-:W-:Y:S01]  /*22260*/  IMAD.MOV.U32 R7, RZ, RZ, R15 ;  /* 0x000000ffff077224 */ /* 0x000fe200078e000f */
[----:B------:R-:W-:Y:S01]  /*22270*/  MOV R6, R14 ;  /* 0x0000000e00067202 */ /* 0x000fe20000000f00 */
[----:B---3--:R-:W-:Y:S04]  /*22280*/  STL.64 [R1+0x2508], R10 ;  /* 0x0025080a01007387 */ /* 0x008fe80000100a00 */
[----:B--2---:R0:W-:Y:S04]  /*22290*/  STL.64 [R1+0x2500], R8 ;  /* 0x0025000801007387 */ /* 0x0041e80000100a00 */
[----:B0-----:R-:W2:Y:S04]  /*222a0*/  LDL.LU R8, [R1+0x70] ;  /* 0x0000700001087983 */ /* 0x001ea80000300800 */
[----:B------:R-:W2:Y:S04]  /*222b0*/  LDL.LU R9, [R1+0x74] ;  /* 0x0000740001097983 */ /* 0x000ea80000300800 */
[----:B------:R-:W2:Y:S04]  /*222c0*/  LDL.LU R10, [R1+0x78] ;  /* 0x00007800010a7983 */ /* 0x000ea80000300800 */
[----:B------:R-:W2:Y:S04]  /*222d0*/  LDL.LU R11, [R1+0x7c] ;  /* 0x00007c00010b7983 */ /* 0x000ea80000300800 */
[----:B------:R-:W-:Y:S04]  /*222e0*/  STL.64 [R1+0xc0], R12 ;  /* 0x0000c00c01007387 */ /* 0x000fe80000100a00 */
[----:B------:R-:W0:Y:S04]  /*222f0*/  LDSM.16.MT88.4 R12, [R20+0x1c000] ;  /* 0x01c00000140c783b */ /* 0x000e280000004200 */
[----:B------:R-:W-:Y:S04]  /*22300*/  STL [R1+0x247c], R7 ;  /* 0x00247c0701007387 */ /* 0x000fe80000100800 */
[----:B------:R-:W-:Y:S01]  /*22310*/  STL [R1+0x2478], R6 ;  /* 0x0024780601007387 */ /* 0x000fe20000100800 */
[----:B0-----:R-:W-:Y:S01]  /*22320*/  MOV R17, R14 ;  /* 0x0000000e00117202 */ /* 0x001fe20000000f00 */
[----:B------:R-:W-:Y:S01]  /*22330*/  IMAD.MOV.U32 R16, RZ, RZ, R15 ;  /* 0x000000ffff107224 */ /* 0x000fe200078e000f */
[----:B------:R-:W-:Y:S01]  /*22340*/  MOV R19, R12 ;  /* 0x0000000c00137202 */ /* 0x000fe20000000f00 */
[----:B------:R-:W-:Y:S01]  /*22350*/  IMAD.MOV.U32 R18, RZ, RZ, R13 ;  /* 0x000000ffff127224 */ /* 0x000fe200078e000d */
[----:B------:R-:W2:Y:S04]  /*22360*/  LDL.LU.64 R14, [R1+0x2518] ;  /* 0x00251800010e7983 */ /* 0x000ea80000300a00 */
[----:B------:R-:W2:Y:S02]  /*22370*/  LDL.LU.64 R12, [R1+0x2510] ;  /* 0x00251000010c7983 */ /* 0x000ea40000300a00 */
[-C--:B--2---:R-:W-:Y:S02]  /*22380*/  HMMA.16816.F32 R12, R12, R4.reuse, R8 ;  /* 0x000000040c0c723c */ /* 0x084fe40000001808 */
[----:B------:R-:W2:Y:S04]  /*22390*/  LDL.LU.64 R10, [R1+0x2508] ;  /* 0x00250800010a7983 */ /* 0x000ea80000300a00 */
[----:B------:R-:W2:Y:S11]  /*223a0*/  LDL.LU.64 R8, [R1+0x2500] ;  /* 0x0025000001087983 */ /* 0x000eb60000300a00 */
[----:B------:R-:W-:Y:S06]  /*223b0*/  @!UPT UIADD3 URZ, URZ, URZ, URZ ;  /* 0x0000003f3f3ff290 */ /* 0x000fec000fffe03f */
[----:B------:R-:W-:Y:S04]  /*223c0*/  STL.64 [R1+0xb0], R12 ;  /* 0x0000b00c01007387 */ /* 0x000fe80000100a00 */
[----:B------:R-:W-:Y:S04]  /*223d0*/  STL.64 [R1+0xb8], R14 ;  /* 0x0000b80e01007387 */ /* 0x000fe80000100a00 */
[----:B------:R-:W0:Y:S02]  /*223e0*/  LDSM.16.MT88.4 R12, [R20+0x1c080] ;  /* 0x01c08000140c783b */ /* 0x000e240000004200 */
        /* <DEDUP_REMOVED lines=10> */
[----:B------:R-:W-:Y:S01]  /*22490*/  STL [R1+0xe0], R12 ;  /* 0x0000e00c01007387 */ /* 0x000fe20000100800 */
[----:B------:R-:W-:Y:S01]  /*224a0*/  MOV R7, R13 ;  /* 0x0000000d00077202 */ /* 0x000fe20000000f00 */
[----:B------:R-:W-:Y:S02]  /*224b0*/  IMAD.MOV.U32 R6, RZ, RZ, R14 ;  /* 0x000000ffff067224 */ /* 0x000fe400078e000e */
[----:B------:R-:W-:Y:S04]  /*224c0*/  STL [R1+0xec], R15 ;  /* 0x0000ec0f01007387 */ /* 0x000fe80000100800 */
[----:B------:R-:W0:Y:S04]  /*224d0*/  LDSM.16.MT88.4 R12, [R3+0x1d000] ;  /* 0x01d00000030c783b */ /* 0x000e280000004200 */
[----:B------:R-:W-:Y:S04]  /*224e0*/  STL [R1+0x2484], R7 ;  /* 0x0024840701007387 */ /* 0x000fe80000100800 */
[----:B------:R-:W-:Y:S04]  /*224f0*/  STL [R1+0x2480], R6 ;  /* 0x0024800601007387 */ /* 0x000fe80000100800 */
        /* <DEDUP_REMOVED lines=8> */
[----:B------:R0:W-:Y:S01]  /*22580*/  STL [R1+0xa4], R13 ;  /* 0x0000a40d01007387 */ /* 0x0001e20000100800 */
[----:B------:R-:W-:Y:S01]  /*22590*/  MOV R7, R12 ;  /* 0x0000000c00077202 */ /* 0x000fe20000000f00 */
[----:B------:R-:W-:Y:S01]  /*225a0*/  IMAD.MOV.U32 R6, RZ, RZ, R15 ;  /* 0x000000ffff067224 */ /* 0x000fe200078e000f */
[----:B------:R-:W-:Y:S01]  /*225b0*/  MOV R12, R19 ;  /* 0x00000013000c7202 */ /* 0x000fe20000000f00 */
[----:B------:R1:W-:Y:S01]  /*225c0*/  STL [R1+0xa8], R14 ;  /* 0x0000a80e01007387 */ /* 0x0003e20000100800 */
[----:B------:R-:W-:Y:S02]  /*225d0*/  IMAD.MOV.U32 R15, RZ, RZ, R16 ;  /* 0x000000ffff0f7224 */ /* 0x000fe400078e0010 */
[----:B0-----:R-:W-:Y:S01]  /*225e0*/  IMAD.MOV.U32 R13, RZ, RZ, R18 ;  /* 0x000000ffff0d7224 */ /* 0x001fe200078e0012 */
[----:B-1----:R-:W-:Y:S02]  /*225f0*/  MOV R14, R17 ;  /* 0x00000011000e7202 */ /* 0x002fe40000000f00 */
[----:B------:R-:W0:Y:S04]  /*22600*/  LDSM.16.MT88.4 R16, [R3+0x1d080] ;  /* 0x01d080000310783b */ /* 0x000e280000004200 */
[----:B------:R-:W-:Y:S04]  /*22610*/  STL [R1+0x2488], R6 ;  /* 0x0024880601007387 */ /* 0x000fe80000100800 */
[----:B0-----:R-:W-:Y:S04]  /*22620*/  STL.64 [R1+0x80], R16 ;  /* 0x0000801001007387 */ /* 0x001fe80000100a00 */
[----:B------:R0:W-:Y:S04]  /*22630*/  STL.64 [R1+0x88], R18 ;  /* 0x0000881201007387 */ /* 0x0001e80000100a00 */
[----:B0-----:R-:W2:Y:S04]  /*22640*/  LDL.LU.64 R18, [R1+0x24b8] ;  /* 0x0024b80001127983 */ /* 0x001ea80000300a00 */
[----:B------:R-:W2:Y:S02]  /*22650*/  LDL.LU.64 R16, [R1+0x24b0] ;  /* 0x0024b00001107983 */ /* 0x000ea40000300a00 */
[----:B--2---:R-:W-:Y:S07]  /*22660*/  HMMA.16816.F32 R8, R8, R4, R16 ;  /* 0x000000040808723c */ /* 0x004fee0000001810 */
[----:B------:R-:W-:Y:S01]  /*22670*/  IMAD.MOV.U32 R16, RZ, RZ, R20 ;  /* 0x000000ffff107224 */ /* 0x000fe200078e0014 */
[----:B------:R-:W-:Y:S01]  /*22680*/  MOV R17, R21 ;  /* 0x0000001500117202 */ /* 0x000fe20000000f00 */
[----:B------:R-:W-:Y:S01]  /*22690*/  IMAD.MOV.U32 R18, RZ, RZ, R22 ;  /* 0x000000ffff127224 */ /* 0x000fe200078e0016 */
[----:B------:R-:W-:Y:S11]  /*226a0*/  MOV R19, R23 ;  /* 0x0000001700137202 */ /* 0x000ff60000000f00 */
[----:B------:R-:W-:Y:S02]  /*226b0*/  @!UPT UIADD3 URZ, URZ, URZ, URZ ;  /* 0x0000003f3f3ff290 */ /* 0x000fe4000fffe03f */
[----:B------:R-:W-:Y:S04]  /*226c0*/  STL.64 [R1+0x60], R8 ;  /* 0x0000600801007387 */ /* 0x000fe80000100a00 */
[----:B------:R-:W-:Y:S04]  /*226d0*/  STL [R1+0x6c], R11 ;  /* 0x00006c0b01007387 */ /* 0x000fe80000100800 */
[----:B------:R-:W2:Y:S04]  /*226e0*/  LDL.LU R20, [R1+0x24ac] ;  /* 0x0024ac0001147983 */ /* 0x000ea80000300800 */
[----:B------:R-:W2:Y:S04]  /*226f0*/  LDL.LU R21, [R1+0x24a8] ;  /* 0x0024a80001157983 */ /* 0x000ea80000300800 */
[----:B------:R-:W2:Y:S04]  /*22700*/  LDL.LU R22, [R1+0x24a4] ;  /* 0x0024a40001167983 */ /* 0x000ea80000300800 */
[----:B------:R-:W2:Y:S04]  /*22710*/  LDL.LU R23, [R1+0x24a0] ;  /* 0x0024a00001177983 */ /* 0x000ea80000300800 */
[----:B------:R-:W-:Y:S04]  /*22720*/  STL.64 [R1+0x2498], R18 ;  /* 0x0024981201007387 */ /* 0x000fe80000100a00 */
[----:B------:R0:W-:Y:S04]  /*22730*/  STL.64 [R1+0x2490], R16 ;  /* 0x0024901001007387 */ /* 0x0001e80000100a00 */
[----:B0-----:R-:W3:Y:S04]  /*22740*/  LDL.LU R16, [R1+0xf0] ;  /* 0x0000f00001107983 */ /* 0x001ee80000300800 */
[----:B------:R-:W3:Y:S04]  /*22750*/  LDL.LU R17, [R1+0xf4] ;  /* 0x0000f40001117983 */ /* 0x000ee80000300800 */
[----:B------:R-:W3:Y:S04]  /*22760*/  LDL.LU R18, [R1+0xf8] ;  /* 0x0000f80001127983 */ /* 0x000ee80000300800 */
[----:B------:R-:W3:Y:S01]  /*22770*/  LDL.LU R19, [R1+0xfc] ;  /* 0x0000fc0001137983 */ /* 0x000ee20000300800 */
[----:B------:R-:W-:-:S02]  /*22780*/  MOV R6, R10 ;  /* 0x0000000a00067202 */ /* 0x000fc40000000f00 */
[----:B--2---:R-:W-:Y:S01]  /*22790*/  HMMA.16816.F32 R8, R24, R4, R20 ;  /* 0x000000041808723c */ /* 0x004fe20000001814 */
[----:B------:R-:W0:Y:S06]  /*227a0*/  S2R R23, SR_TID.X ;  /* 0x0000000000177919 */ /* 0x000e2c0000002100 */
[C---:B0-----:R-:W-:Y:S01]  /*227b0*/  LOP3.LUT R21, R23.reuse, 0x7, RZ, 0xc0, !PT ;  /* 0x0000000717157812 */ /* 0x041fe200078ec0ff */
[C---:B------:R-:W-:Y:S01]  /*227c0*/  IMAD.SHL.U32 R22, R23.reuse, 0x2, RZ ;  /* 0x0000000217167824 */ /* 0x040fe200078e00ff */
[----:B------:R-:W-:-:S03]  /*227d0*/  LOP3.LUT R23, R23, 0x10, RZ, 0xc0, !PT ;  /* 0x0000001017177812 */ /* 0x000fc600078ec0ff */
[----:B------:R-:W-:Y:S01]  /*227e0*/  IMAD R27, R21, 0x110, RZ ;  /* 0x00000110151b7824 */ /* 0x000fe200078e02ff */
[----:B------:R-:W-:-:S04]  /*227f0*/  SHF.L.U32 R23, R23, 0x7, RZ ;  /* 0x0000000717177819 */ /* 0x000fc800000006ff */
[----:B------:R-:W-:-:S04]  /*22800*/  LOP3.LUT R27, R27, 0x10, R22, 0x78, !PT ;  /* 0x000000101b1b7812 */ /* 0x000fc800078e7816 */
[----:B------:R-:W-:Y:S02]  /*22810*/  LOP3.LUT R27, R27, R23, RZ, 0xfc, !PT ;  /* 0x000000171b1b7212 */ /* 0x000fe400078efcff */
[----:B------:R-:W-:Y:S02]  /*22820*/  STL.64 [R1+0x23f8], R10 ;  /* 0x0023f80a01007387 */ /* 0x000fe40000100a00 */
[----:B------:R-:W-:Y:S02]  /*22830*/  LOP3.LUT R27, R27, 0x20, RZ, 0x3c, !PT ;  /* 0x000000201b1b7812 */ /* 0x000fe400078e3cff */
[----:B------:R-:W-:Y:S04]  /*22840*/  STL.64 [R1+0x23f0], R8 ;  /* 0x0023f00801007387 */ /* 0x000fe80000100a00 */
[----:B------:R-:W0:Y:S02]  /*22850*/  LDSM.16.MT88.4 R8, [R27+0x1d000] ;  /* 0x01d000001b08783b */ /* 0x000e240000004200 */
[----:B0-----:R-:W-:Y:S01]  /*22860*/  IMAD.MOV.U32 R23, RZ, RZ, R8 ;  /* 0x000000ffff177224 */ /* 0x001fe200078e0008 */
[----:B------:R-:W-:Y:S01]  /*22870*/  MOV R22, R9 ;  /* 0x0000000900167202 */ /* 0x000fe20000000f00 */
[----:B------:R-:W-:Y:S01]  /*22880*/  IMAD.MOV.U32 R21, RZ, RZ, R10 ;  /* 0x000000ffff157224 */ /* 0x000fe200078e000a */
[----:B------:R-:W-:-:S02]  /*22890*/  MOV R20, R11 ;  /* 0x0000000b00147202 */ /* 0x000fc40000000f00 */
[----:B------:R-:W0:Y:S02]  /*228a0*/  LDSM.16.MT88.4 R8, [R27+0x1d080] ;  /* 0x01d080001b08783b */ /* 0x000e240000004200 */
[----:B0-----:R-:W-:Y:S01]  /*228b0*/  IMAD.MOV.U32 R27, RZ, RZ, R8 ;  /* 0x000000ffff1b7224 */ /* 0x001fe200078e0008 */
[----:B------:R-:W-:Y:S01]  /*228c0*/  MOV R26, R9 ;  /* 0x00000009001a7202 */ /* 0x000fe20000000f00 */
[----:B------:R-:W-:Y:S01]  /*228d0*/  IMAD.MOV.U32 R25, RZ, RZ, R10 ;  /* 0x000000ffff197224 */ /* 0x000fe200078e000a */
[----:B------:R-:W-:Y:S02]  /*228e0*/  MOV R24, R11 ;  /* 0x0000000b00187202 */ /* 0x000fe40000000f00 */
[----:B------:R-:W0:Y:S01]  /*228f0*/  LDSM.16.MT88.4 R8, [R0+0x1d000] ;  /* 0x01d000000008783b */ /* 0x000e220000004200 */
[-C--:B---3--:R-:W-:Y:S03]  /*22900*/  HMMA.16816.F32 R12, R12, R4.reuse, R16 ;  /* 0x000000040c0c723c */ /* 0x088fe60000001810 */
[----:B0-----:R-:W-:Y:S04]  /*22910*/  STL.64 [R1+0x2408], R10 ;  /* 0x0024080a01007387 */ /* 0x001fe80000100a00 */
[----:B------:R0:W-:Y:S04]  /*22920*/  STL.64 [R1+0x2400], R8 ;  /* 0x0024000801007387 */ /* 0x0001e80000100a00 */
[----:B0-----:R-:W2:Y:S04]  /*22930*/  LDL.LU R8, [R1+0xd0] ;  /* 0x0000d00001087983 */ /* 0x001ea80000300800 */
[----:B------:R-:W2:Y:S04]  /*22940*/  LDL.LU.64 R18, [R1+0x2498] ;  /* 0x0024980001127983 */ /* 0x000ea80000300a00 */
[----:B------:R-:W2:Y:S01]  /*22950*/  LDL.LU.64 R16, [R1+0x2490] ;  /* 0x0024900001107983 */ /* 0x000ea20000300a00 */
[----:B------:R-:W-:Y:S01]  /*22960*/  IMAD.MOV.U32 R9, RZ, RZ, R29 ;  /* 0x000000ffff097224 */ /* 0x000fe200078e001d */
[----:B------:R-:W-:Y:S01]  /*22970*/  MOV R10, R28 ;  /* 0x0000001c000a7202 */ /* 0x000fe20000000f00 */
[----:B------:R-:W-:Y:S01]  /*22980*/  IMAD.MOV.U32 R11, RZ, RZ, R2 ;  /* 0x000000ffff0b7224 */ /* 0x000fe200078e0002 */
[----:B------:R-:W-:Y:S04]  /*22990*/  STL.64 [R1+0x23d8], R14 ;  /* 0x0023d80e01007387 */ /* 0x000fe80000100a00 */
[----:B------:R-:W-:Y:S04]  /*229a0*/  STL.64 [R1+0x23d0], R12 ;  /* 0x0023d00c01007387 */ /* 0x000fe80000100a00 */
[----:B------:R-:W0:Y:S01]  /*229b0*/  LDSM.16.MT88.4 R12, [R0+0x1d080] ;  /* 0x01d08000000c783b */ /* 0x000e220000004200 */
[----:B--2---:R-:W-:Y:S07]  /*229c0*/  HMMA.16816.F32 R16, R16, R4, R8 ;  /* 0x000000041010723c */ /* 0x004fee0000001808 */
[----:B------:R-:W-:Y:S01]  /*229d0*/  MOV R10, R25 ;  /* 0x00000019000a7202 */ /* 0x000fe20000000f00 */
[----:B------:R-:W-:Y:S01]  /*229e0*/  IMAD.MOV.U32 R11, RZ, RZ, R24 ;  /* 0x000000ffff0b7224 */ /* 0x000fe200078e0018 */
[----:B------:R-:W-:Y:S01]  /*229f0*/  MOV R8, R27 ;  /* 0x0000001b00087202 */ /* 0x000fe20000000f00 */
[----:B------:R-:W-:-:S03]  /*22a00*/  IMAD.MOV.U32 R9, RZ, RZ, R26 ;  /* 0x000000ffff097224 */ /* 0x000fc600078e001a */
[----:B------:R1:W-:Y:S04]  /*22a10*/  STL.64 [R1+0x2428], R10 ;  /* 0x0024280a01007387 */ /* 0x0003e80000100a00 */
[----:B------:R2:W-:Y:S01]  /*22a20*/  STL.64 [R1+0x2420], R8 ;  /* 0x0024200801007387 */ /* 0x0005e20000100a00 */
[----:B-1----:R-:W-:Y:S01]  /*22a30*/  MOV R10, R21 ;  /* 0x00000015000a7202 */ /* 0x002fe20000000f00 */
[----:B------:R-:W-:Y:S01]  /*22a40*/  IMAD.MOV.U32 R11, RZ, RZ, R20 ;  /* 0x000000ffff0b7224 */ /* 0x000fe200078e0014 */
[----:B--2---:R-:W-:Y:S01]  /*22a50*/  MOV R8, R23 ;  /* 0x0000001700087202 */ /* 0x004fe20000000f00 */
[----:B------:R-:W-:-:S03]  /*22a60*/  IMAD.MOV.U32 R9, RZ, RZ, R22 ;  /* 0x000000ffff097224 */ /* 0x000fc600078e0016 */
[----:B------:R-:W-:Y:S04]  /*22a70*/  STL.64 [R1+0x2448], R10 ;  /* 0x0024480a01007387 */ /* 0x000fe80000100a00 */
[----:B------:R1:W-:Y:S04]  /*22a80*/  STL.64 [R1+0x2440], R8 ;  /* 0x0024400801007387 */ /* 0x0003e80000100a00 */
[----:B-1----:R-:W2:Y:S04]  /*22a90*/  LDL.LU R8, [R1+0xb0] ;  /* 0x0000b00001087983 */ /* 0x002ea80000300800 */
[----:B------:R-:W2:Y:S04]  /*22aa0*/  LDL.LU R9, [R1+0xb4] ;  /* 0x0000b40001097983 */ /* 0x000ea80000300800 */
[----:B------:R-:W3:Y:S04]  /*22ab0*/  LDL.LU R10, [R1+0xb8] ;  /* 0x0000b800010a7983 */ /* 0x000ee80000300800 */
[----:B------:R-:W3:Y:S01]  /*22ac0*/  LDL.LU R11, [R1+0xbc] ;  /* 0x0000bc00010b7983 */ /* 0x000ee20000300800 */
[----:B0-----:R-:W-:Y:S01]  /*22ad0*/  MOV R29, R12 ;  /* 0x0000000c001d7202 */ /* 0x001fe20000000f00 */
[----:B------:R-:W-:Y:S01]  /*22ae0*/  IMAD.MOV.U32 R28, RZ, RZ, R13 ;  /* 0x000000ffff1c7224 */ /* 0x000fe200078e000d */
[----:B------:R-:W-:Y:S01]  /*22af0*/  MOV R2, R14 ;  /* 0x0000000e00027202 */ /* 0x000fe20000000f00 */
        /* <DEDUP_REMOVED lines=8> */
[----:B------:R-:W3:Y:S04]  /*22b80*/  LDL.LU R12, [R1+0x60] ;  /* 0x00006000010c7983 */ /* 0x000ee80000300800 */
[----:B------:R-:W3:Y:S04]  /*22b90*/  LDL.LU R13, [R1+0x64] ;  /* 0x00006400010d7983 */ /* 0x000ee80000300800 */
[----:B------:R-:W4:Y:S04]  /*22ba0*/  LDL.LU R6, [R1+0x2488] ;  /* 0x0024880001067983 */ /* 0x000f280000300800 */
[----:B------:R-:W5:Y:S04]  /*22bb0*/  LDL.LU R15, [R1+0x6c] ;  /* 0x00006c00010f7983 */ /* 0x000f680000300800 */
[----:B-----5:R-:W-:Y:S04]  /*22bc0*/  STL.64 [R1+0x2418], R14 ;  /* 0x0024180e01007387 */ /* 0x020fe80000100a00 */
[----:B---3--:R0:W-:Y:S02]  /*22bd0*/  STL.64 [R1+0x2410], R12 ;  /* 0x0024100c01007387 */ /* 0x0081e40000100a00 */
[----:B0-----:R-:W-:-:S02]  /*22be0*/  IMAD.MOV.U32 R12, RZ, RZ, R7 ;  /* 0x000000ffff0c7224 */ /* 0x001fc400078e0007 */
[----:B------:R-:W3:Y:S01]  /*22bf0*/  LDL.LU R7, [R1+0x2484] ;  /* 0x0024840001077983 */ /* 0x000ee20000300800 */
[----:B----4-:R-:W-:-:S03]  /*22c00*/  MOV R15, R6 ;  /* 0x00000006000f7202 */ /* 0x010fc60000000f00 */
[----:B------:R-:W4:Y:S04]  /*22c10*/  LDL.LU R13, [R1+0xa4] ;  /* 0x0000a400010d7983 */ /* 0x000f280000300800 */
[----:B------:R-:W5:Y:S04]  /*22c20*/  LDL.LU R14, [R1+0xa8] ;  /* 0x0000a800010e7983 */ /* 0x000f680000300800 */
[----:B------:R-:W2:Y:S04]  /*22c30*/  LDL.LU R6, [R1+0x2480] ;  /* 0x0024800001067983 */ /* 0x000ea80000300800 */
[----:B-----5:R2:W-:Y:S04]  /*22c40*/  STL.64 [R1+0x2438], R14 ;  /* 0x0024380e01007387 */ /* 0x0205e80000100a00 */
[----:B----4-:R0:W-:Y:S01]  /*22c50*/  STL.64 [R1+0x2430], R12 ;  /* 0x0024300c01007387 */ /* 0x0101e20000100a00 */
[----:B--2---:R-:W-:-:S03]  /*22c60*/  MOV R14, R6 ;  /* 0x00000006000e7202 */ /* 0x004fc60000000f00 */
[----:B0-----:R-:W2:Y:S01]  /*22c70*/  LDL.LU R12, [R1+0xe0] ;  /* 0x0000e000010c7983 */ /* 0x001ea20000300800 */
[----:B---3--:R-:W-:-:S03]  /*22c80*/  IMAD.MOV.U32 R13, RZ, RZ, R7 ;  /* 0x000000ffff0d7224 */ /* 0x008fc600078e0007 */
[----:B------:R-:W3:Y:S04]  /*22c90*/  LDL.LU R7, [R1+0x247c] ;  /* 0x00247c0001077983 */ /* 0x000ee80000300800 */
[----:B------:R-:W4:Y:S04]  /*22ca0*/  LDL.LU R6, [R1+0x2478] ;  /* 0x0024780001067983 */ /* 0x000f280000300800 */
[----:B------:R-:W5:Y:S04]  /*22cb0*/  LDL.LU R15, [R1+0xec] ;  /* 0x0000ec00010f7983 */ /* 0x000f680000300800 */
[----:B------:R-:W0:Y:S02]  /*22cc0*/  S2R R21, SR_TID.X ;  /* 0x0000000000157919 */ /* 0x000e240000002100 */
[----:B0-----:R-:W-:-:S02]  /*22cd0*/  LOP3.LUT R23, R21, 0x7, RZ, 0xc0, !PT ;  /* 0x0000000715177812 */ /* 0x001fc400078ec0ff */
[C---:B------:R-:W-:Y:S02]  /*22ce0*/  LOP3.LUT R22, R21.reuse, 0x10, RZ, 0xc0, !PT ;  /* 0x0000001015167812 */ /* 0x040fe400078ec0ff */
[----:B------:R-:W-:Y:S01]  /*22cf0*/  SHF.L.U32 R21, R21, 0x1, RZ ;  /* 0x0000000115157819 */ /* 0x000fe200000006ff */
[----:B------:R-:W-:Y:S01]  /*22d00*/  IMAD R23, R23, 0x110, RZ ;  /* 0x0000011017177824 */ /* 0x000fe200078e02ff */
[----:B-----5:R4:W-:Y:S04]  /*22d10*/  STL.64 [R1+0x2468], R14 ;  /* 0x0024680e01007387 */ /* 0x0209e80000100a00 */
[----:B--2---:R0:W-:Y:S01]  /*22d20*/  STL.64 [R1+0x2460], R12 ;  /* 0x0024600c01007387 */ /* 0x0041e20000100a00 */
[----:B----4-:R-:W-:Y:S01]  /*22d30*/  IMAD.MOV.U32 R14, RZ, RZ, R6 ;  /* 0x000000ffff0e7224 */ /* 0x010fe200078e0006 */
[----:B---3--:R-:W-:-:S02]  /*22d40*/  MOV R15, R7 ;  /* 0x00000007000f7202 */ /* 0x008fc40000000f00 */
[----:B0-----:R-:W2:Y:S04]  /*22d50*/  LDL.LU R12, [R1+0xc0] ;  /* 0x0000c000010c7983 */ /* 0x001ea80000300800 */
[----:B------:R-:W2:Y:S04]  /*22d60*/  LDL.LU R13, [R1+0xc4] ;  /* 0x0000c400010d7983 */ /* 0x000ea80000300800 */
[----:B------:R-:W2:Y:S04]  /*22d70*/  LDL.LU R6, [R1+0x2474] ;  /* 0x0024740001067983 */ /* 0x000ea80000300800 */
[----:B------:R-:W2:Y:S01]  /*22d80*/  LDL.LU R7, [R1+0x2470] ;  /* 0x0024700001077983 */ /* 0x000ea20000300800 */
[----:B------:R-:W-:Y:S01]  /*22d90*/  IMAD.SHL.U32 R22, R22, 0x80, RZ ;  /* 0x0000008016167824 */ /* 0x000fe200078e00ff */
[----:B------:R-:W-:-:S04]  /*22da0*/  LOP3.LUT R23, R23, 0x10, R21, 0x78, !PT ;  /* 0x0000001017177812 */ /* 0x000fc800078e7815 */
[----:B------:R-:W-:Y:S01]  /*22db0*/  LOP3.LUT R23, R23, R22, RZ, 0xfc, !PT ;  /* 0x0000001617177212 */ /* 0x000fe200078efcff */
[----:B------:R-:W-:Y:S03]  /*22dc0*/  STL.64 [R1+0x23c8], R18 ;  /* 0x0023c81201007387 */ /* 0x000fe60000100a00 */
[----:B------:R-:W-:Y:S01]  /*22dd0*/  LOP3.LUT R23, R23, 0x60, RZ, 0x3c, !PT ;  /* 0x0000006017177812 */ /* 0x000fe200078e3cff */
[----:B------:R-:W-:Y:S04]  /*22de0*/  STL.64 [R1+0x23c0], R16 ;  /* 0x0023c01001007387 */ /* 0x000fe80000100a00 */
[----:B------:R-:W0:Y:S04]  /*22df0*/  LDSM.16.MT88.4 R16, [R23+0x1d000] ;  /* 0x01d000001710783b */ /* 0x000e280000004200 */
        /* <DEDUP_REMOVED lines=11> */
[----:B------:R0:W-:Y:S04]  /*22eb0*/  STL.64 [R1+0x58], R10 ;  /* 0x0000580a01007387 */ /* 0x0001e80000100a00 */
[----:B0-----:R-:W3:Y:S04]  /*22ec0*/  LDL.LU.64 R10, [R1+0x2458] ;  /* 0x00245800010a7983 */ /* 0x001ee80000300a00 */
[----:B------:R-:W3:Y:S04]  /*22ed0*/  LDL.LU.64 R8, [R1+0x2450] ;  /* 0x0024500001087983 */ /* 0x000ee80000300a00 */
[----:B------:R-:W0:Y:S04]  /*22ee0*/  S2R R22, SR_TID.X ;  /* 0x0000000000167919 */ /* 0x000e280000002100 */
[----:B------:R-:W1:Y:S01]  /*22ef0*/  S2R R26, SR_TID.X ;  /* 0x00000000001a7919 */ /* 0x000e620000002100 */
[----:B0-----:R-:W-:-:S03]  /*22f00*/  LOP3.LUT R25, R22, 0x7, RZ, 0xc0, !PT ;  /* 0x0000000716197812 */ /* 0x001fc600078ec0ff */
[----:B------:R-:W-:Y:S01]  /*22f10*/  LDSM.16.MT88.4 R20, [R23+0x1d080] ;  /* 0x01d080001714783b */ /* 0x000fe20000004200 */
[C---:B-1----:R-:W-:Y:S01]  /*22f20*/  LOP3.LUT R27, R26.reuse, 0xe0, RZ, 0xc0, !PT ;  /* 0x000000e01a1b7812 */ /* 0x042fe200078ec0ff */
[----:B------:R-:W-:Y:S01]  /*22f30*/  IMAD.SHL.U32 R24, R25, 0x10, RZ ;  /* 0x0000001019187824 */ /* 0x000fe200078e00ff */
[C---:B------:R-:W-:Y:S01]  /*22f40*/  SHF.L.U32 R25, R26.reuse, 0x1, RZ ;  /* 0x000000011a197819 */ /* 0x040fe200000006ff */
[----:B---3--:R-:W-:Y:S01]  /*22f50*/  HMMA.16816.F32 R16, R16, R6, R8 ;  /* 0x000000061010723c */ /* 0x008fe20000001808 */
[----:B------:R-:W2:Y:S04]  /*22f60*/  LDL.LU.64 R10, [R1+0x2448] ;  /* 0x00244800010a7983 */ /* 0x000ea80000300a00 */
[----:B------:R-:W2:Y:S01]  /*22f70*/  LDL.LU.64 R8, [R1+0x2440] ;  /* 0x0024400001087983 */ /* 0x000ea20000300a00 */
[----:B------:R-:W-:Y:S01]  /*22f80*/  IMAD R27, R27, 0x100, R24 ;  /* 0x000001001b1b7824 */ /* 0x000fe200078e0218 */
[----:B------:R-:W-:-:S04]  /*22f90*/  LOP3.LUT R26, R26, 0x7, RZ, 0xc0, !PT ;  /* 0x000000071a1a7812 */ /* 0x000fc800078ec0ff */
[----:B------:R-:W-:-:S04]  /*22fa0*/  LOP3.LUT R27, R27, 0x30, R25, 0x78, !PT ;  /* 0x000000301b1b7812 */ /* 0x000fc800078e7819 */
[----:B------:R-:W-:-:S04]  /*22fb0*/  LEA R27, R26, R27, 0xa ;  /* 0x0000001b1a1b7211 */ /* 0x000fc800078e50ff */
[----:B------:R-:W-:-:S04]  /*22fc0*/  LOP3.LUT R27, R27, 0x40, RZ, 0x3c, !PT ;  /* 0x000000401b1b7812 */ /* 0x000fc800078e3cff */
[----:B------:R-:W-:Y:S04]  /*22fd0*/  STL.64 [R1+0x80], R16 ;  /* 0x0000801001007387 */ /* 0x000fe80000100a00 */
[----:B------:R-:W-:Y:S04]  /*22fe0*/  STL.64 [R1+0x88], R18 ;  /* 0x0000881201007387 */ /* 0x000fe80000100a00 */
[----:B------:R-:W0:Y:S04]  /*22ff0*/  LDSM.16.MT88.4 R16, [R3+0x1e000] ;  /* 0x01e000000310783b */ /* 0x000e280000004200 */
[----:B------:R-:W1:Y:S04]  /*23000*/  LDSM.16.M88.4 R24, [R27+0x20380] ;  /* 0x020380001b18783b */ /* 0x000e680000000200 */
[----:B0-----:R0:W-:Y:S04]  /*23010*/  STL.64 [R1+0x78], R18 ;  /* 0x0000781201007387 */ /* 0x0011e80000100a00 */
[----:B-1----:R-:W-:Y:S04]  /*23020*/  STL [R1+0x22a4], R26 ;  /* 0x0022a41a01007387 */ /* 0x002fe80000100800 */
[----:B------:R1:W-:Y:S01]  /*23030*/  STL [R1+0x22a0], R27 ;  /* 0x0022a01b01007387 */ /* 0x0003e20000100800 */
[----:B0-----:R-:W-:Y:S01]  /*23040*/  IMAD.MOV.U32 R18, RZ, RZ, R2 ;  /* 0x000000ffff127224 */ /* 0x001fe200078e0002 */
[----:B------:R-:W-:Y:S01]  /*23050*/  MOV R19, R0 ;  /* 0x0000000000137202 */ /* 0x000fe20000000f00 */
[----:B--2---:R-:W-:Y:S01]  /*23060*/  HMMA.16816.F32 R8, R8, R6, R12 ;  /* 0x000000060808723c */ /* 0x004fe2000000180c */
[----:B------:R-:W2:Y:S04]  /*23070*/  LDL.LU.64 R14, [R1+0x2438] ;  /* 0x00243800010e7983 */ /* 0x000ea80000300a00 */
[----:B------:R-:W2:Y:S11]  /*23080*/  LDL.LU.64 R12, [R1+0x2430] ;  /* 0x00243000010c7983 */ /* 0x000eb60000300a00 */
[----:B------:R-:W-:Y:S08]  /*23090*/  @!UPT UIADD3 URZ, URZ, URZ, URZ ;  /* 0x0000003f3f3ff290 */ /* 0x000ff0000fffe03f */
[----:B------:R-:W-:Y:S01]  /*230a0*/  IMAD.MOV.U32 R2, RZ, RZ, R10 ;  /* 0x000000ffff027224 */ /* 0x000fe200078e000a */
[----:B------:R-:W-:Y:S01]  /*230b0*/  MOV R0, R11 ;  /* 0x0000000b00007202 */ /* 0x000fe20000000f00 */
[----:B-1----:R-:W-:Y:S01]  /*230c0*/  IMAD.MOV.U32 R27, RZ, RZ, R8 ;  /* 0x000000ffff1b7224 */ /* 0x002fe200078e0008 */
[----:B------:R-:W-:Y:S01]  /*230d0*/  MOV R26, R9 ;  /* 0x00000009001a7202 */ /* 0x000fe20000000f00 */
[----:B------:R-:W2:Y:S04]  /*230e0*/  LDL.LU.64 R10, [R1+0x2428] ;  /* 0x00242800010a7983 */ /* 0x000ea80000300a00 */
[----:B------:R-:W2:Y:S04]  /*230f0*/  LDL.LU.64 R8, [R1+0x2420] ;  /* 0x0024200001087983 */ /* 0x000ea80000300a00 */
[----:B------:R-:W-:Y:S01]  /*23100*/  STL [R1+0x2384], R0 ;  /* 0x0023840001007387 */ /* 0x000fe20000100800 */
[----:B------:R-:W-:-:S03]  /*23110*/  IMAD.MOV.U32 R4, RZ, RZ, R16 ;  /* 0x000000ffff047224 */ /* 0x000fc600078e0010 */
[----:B------:R-:W-:Y:S01]  /*23120*/  STL [R1+0x2380], R2 ;  /* 0x0023800201007387 */ /* 0x000fe20000100800 */
[----:B------:R-:W-:-:S03]  /*23130*/  MOV R5, R17 ;  /* 0x0000001100057202 */ /* 0x000fc60000000f00 */
[----:B------:R-:W-:Y:S01]  /*23140*/  STL [R1+0x237c], R26 ;  /* 0x00237c1a01007387 */ /* 0x000fe20000100800 */
[----:B------:R-:W-:Y:S01]  /*23150*/  IMAD.MOV.U32 R16, RZ, RZ, R29 ;  /* 0x000000ffff107224 */ /* 0x000fe200078e001d */
[----:B------:R-:W-:Y:S02]  /*23160*/  MOV R17, R28 ;  /* 0x0000001c00117202 */ /* 0x000fe40000000f00 */
[----:B------:R-:W-:Y:S01]  /*23170*/  STL [R1+0x2378], R27 ;  /* 0x0023781b01007387 */ /* 0x000fe20000100800 */
[-C--:B--2---:R-:W-:Y:S03]  /*23180*/  HMMA.16816.F32 R8, R8, R6.reuse, R12 ;  /* 0x000000060808723c */ /* 0x084fe6000000180c */
[----:B------:R-:W2:Y:S04]  /*23190*/  LDL.LU.64 R14, [R1+0x2418] ;  /* 0x00241800010e7983 */ /* 0x000ea80000300a00 */
[----:B------:R-:W2:Y:S11]  /*231a0*/  LDL.LU.64 R12, [R1+0x2410] ;  /* 0x00241000010c7983 */ /* 0x000eb60000300a00 */
[----:B------:R-:W-:Y:S05]  /*231b0*/  @!UPT UIADD3 URZ, URZ, URZ, URZ ;  /* 0x0000003f3f3ff290 */ /* 0x000fea000fffe03f */
[----:B------:R0:W-:Y:S01]  /*231c0*/  STL.64 [R1+0xb0], R8 ;  /* 0x0000b00801007387 */ /* 0x0001e20000100a00 */
[----:B------:R-:W-:Y:S01]  /*231d0*/  IMAD.MOV.U32 R29, RZ, RZ, R10 ;  /* 0x000000ffff1d7224 */ /* 0x000fe200078e000a */
[----:B------:R-:W-:Y:S02]  /*231e0*/  MOV R28, R11 ;  /* 0x0000000b001c7202 */ /* 0x000fe40000000f00 */
[----:B------:R-:W2:Y:S04]  /*231f0*/  LDL.LU.64 R10, [R1+0x2408] ;  /* 0x00240800010a7983 */ /* 0x000ea80000300a00 */
[----:B0-----:R-:W2:Y:S04]  /*23200*/  LDL.LU.64 R8, [R1+0x2400] ;  /* 0x0024000001087983 */ /* 0x001ea80000300a00 */
[----:B------:R-:W-:Y:S04]  /*23210*/  STL [R1+0x238c], R28 ;  /* 0x00238c1c01007387 */ /* 0x000fe80000100800 */
[----:B------:R-:W-:Y:S01]  /*23220*/  STL [R1+0x2388], R29 ;  /* 0x0023881d01007387 */ /* 0x000fe20000100800 */
[----:B--2---:R-:W-:Y:S11]  /*23230*/  HMMA.16816.F32 R8, R8, R6, R12 ;  /* 0x000000060808723c */ /* 0x004ff6000000180c */
[----:B------:R-:W-:Y:S11]  /*23240*/  @!UPT UIADD3 URZ, URZ, URZ, URZ ;  /* 0x0000003f3f3ff290 */ /* 0x000ff6000fffe03f */
[----:B------:R-:W-:Y:S02]  /*23250*/  @!UPT UIADD3 URZ, URZ, URZ, URZ ;  /* 0x0000003f3f3ff290 */ /* 0x000fe4000fffe03f */
[----:B------:R-:W-:Y:S01]  /*23260*/  IMAD.MOV.U32 R0, RZ, RZ, R8 ;  /* 0x000000ffff007224 */ /* 0x000fe200078e0008 */
[----:B------:R-:W-:Y:S01]  /*23270*/  MOV R2, R9 ;  /* 0x0000000900027202 */ /* 0x000fe20000000f00 */
[----:B------:R-:W-:Y:S01]  /*23280*/  IMAD.MOV.U32 R26, RZ, RZ, R10 ;  /* 0x000000ffff1a7224 */ /* 0x000fe200078e000a */
[----:B------:R-:W-:Y:S02]  /*23290*/  MOV R27, R11 ;  /* 0x0000000b001b7202 */ /* 0x000fe40000000f00 */
[----:B------:R-:W0:Y:S04]  /*232a0*/  LDSM.16.MT88.4 R8, [R3+0x1e080] ;  /* 0x01e080000308783b */ /* 0x000e280000004200 */
[----:B------:R-:W-:Y:S04]  /*232b0*/  STL [R1+0x239c], R27 ;  /* 0x00239c1b01007387 */ /* 0x000fe80000100800 */
[----:B------:R-:W-:Y:S04]  /*232c0*/  STL [R1+0x2398], R26 ;  /* 0x0023981a01007387 */ /* 0x000fe80000100800 */
[----:B------:R-:W-:Y:S04]  /*232d0*/  STL [R1+0x2394], R2 ;  /* 0x0023940201007387 */ /* 0x000fe80000100800 */
[----:B------:R-:W-:Y:S01]  /*232e0*/  STL [R1+0x2390], R0 ;  /* 0x0023900001007387 */ /* 0x000fe20000100800 */
[----:B0-----:R-:W-:-:S03]  /*232f0*/  IMAD.MOV.U32 R28, RZ, RZ, R10 ;  /* 0x000000ffff1c7224 */ /* 0x001fc600078e000a */
[----:B------:R0:W-:Y:S01]  /*23300*/  STL.64 [R1+0x20], R8 ;  /* 0x0000200801007387 */ /* 0x0001e20000100a00 */
[----:B------:R-:W-:-:S03]  /*23310*/  MOV R29, R11 ;  /* 0x0000000b001d7202 */ /* 0x000fc60000000f00 */
[----:B------:R-:W2:Y:S04]  /*23320*/  LDL.LU.64 R10, [R1+0x23f8] ;  /* 0x0023f800010a7983 */ /* 0x000ea80000300a00 */
[----:B0-----:R-:W2:Y:S04]  /*23330*/  LDL.LU.64 R8, [R1+0x23f0] ;  /* 0x0023f00001087983 */ /* 0x001ea80000300a00 */
[----:B------:R-:W0:Y:S02]  /*23340*/  S2R R13, SR_TID.X ;  /* 0x00000000000d7919 */ /* 0x000e240000002100 */
[----:B0-----:R-:W-:-:S02]  /*23350*/  LOP3.LUT R15, R13, 0x7, RZ, 0xc0, !PT ;  /* 0x000000070d0f7812 */ /* 0x001fc400078ec0ff */
[C---:B------:R-:W-:Y:S01]  /*23360*/  LOP3.LUT R14, R13.reuse, 0x10, RZ, 0xc0, !PT ;  /* 0x000000100d0e7812 */ /* 0x040fe200078ec0ff */
[----:B------:R-:W-:Y:S02]  /*23370*/  IMAD.SHL.U32 R13, R13, 0x2, RZ ;  /* 0x000000020d0d7824 */ /* 0x000fe400078e00ff */
[----:B------:R-:W-:Y:S01]  /*23380*/  IMAD R15, R15, 0x110, RZ ;  /* 0x000001100f0f7824 */ /* 0x000fe200078e02ff */
[----:B------:R-:W-:-:S04]  /*23390*/  SHF.L.U32 R14, R14, 0x7, RZ ;  /* 0x000000070e0e7819 */ /* 0x000fc800000006ff */
[----:B------:R-:W-:-:S04]  /*233a0*/  LOP3.LUT R15, R15, 0x10, R13, 0x78, !PT ;  /* 0x000000100f0f7812 */ /* 0x000fc800078e780d */
[----:B------:R-:W-:-:S04]  /*233b0*/  LOP3.LUT R15, R15, R14, RZ, 0xfc, !PT ;  /* 0x0000000e0f0f7212 */ /* 0x000fc800078efcff */
[----:B------:R-:W-:-:S06]  /*233c0*/  LOP3.LUT R15, R15, 0x20, RZ, 0x3c, !PT ;  /* 0x000000200f0f7812 */ /* 0x000fcc00078e3cff */
[----:B------:R-:W0:Y:S04]  /*233d0*/  LDSM.16.MT88.4 R12, [R15+0x1e000] ;  /* 0x01e000000f0c783b */ /* 0x000e280000004200 */
[----:B------:R-:W-:Y:S04]  /*233e0*/  STL [R1+0x23a8], R29 ;  /* 0x0023a81d01007387 */ /* 0x000fe80000100800 */
[----:B------:R1:W-:Y:S04]  /*233f0*/  STL [R1+0x23a4], R28 ;  /* 0x0023a41c01007387 */ /* 0x0003e80000100800 */
[----:B------:R3:W-:Y:S01]  /*23400*/  STL [R1+0x23a0], R3 ;  /* 0x0023a00301007387 */ /* 0x0007e20000100800 */
[----:B0-----:R-:W-:Y:S01]  /*23410*/  IMAD.MOV.U32 R2, RZ, RZ, R14 ;  /* 0x000000ffff027224 */ /* 0x001fe200078e000e */
[----:B------:R-:W-:Y:S01]  /*23420*/  MOV R0, R15 ;  /* 0x0000000f00007202 */ /* 0x000fe20000000f00 */
[----:B------:R-:W-:Y:S01]  /*23430*/  IMAD.MOV.U32 R27, RZ, RZ, R12 ;  /* 0x000000ffff1b7224 */ /* 0x000fe200078e000c */
[----:B------:R-:W-:Y:S01]  /*23440*/  MOV R26, R13 ;  /* 0x0000000d001a7202 */ /* 0x000fe20000000f00 */
[----:B--2---:R-:W-:Y:S11]  /*23450*/  HMMA.16816.F32 R16, R16, R6, R8 ;  /* 0x000000061010723c */ /* 0x004ff60000001808 */
[----:B------:R-:W-:Y:S11]  /*23460*/  @!UPT UIADD3 URZ, URZ, URZ, URZ ;  /* 0x0000003f3f3ff290 */ /* 0x000ff6000fffe03f */
[----:B------:R-:W-:Y:S02]  /*23470*/  @!UPT UIADD3 URZ, URZ, URZ, URZ ;  /* 0x0000003f3f3ff290 */ /* 0x000fe4000fffe03f */
[----:B------:R-:W-:Y:S01]  /*23480*/  MOV R10, R17 ;  /* 0x00000011000a7202 */ /* 0x000fe20000000f00 */
[----:B------:R-:W-:Y:S01]  /*23490*/  IMAD.MOV.U32 R9, RZ, RZ, R18 ;  /* 0x000000ffff097224 */ /* 0x000fe200078e0012 */
[----:B------:R-:W-:Y:S01]  /*234a0*/  MOV R8, R19 ;  /* 0x0000001300087202 */ /* 0x000fe20000000f00 */
[----:B------:R-:W-:Y:S01]  /*234b0*/  IMAD.MOV.U32 R11, RZ, RZ, R16 ;  /* 0x000000ffff0b7224 */ /* 0x000fe200078e0010 */
[----:B------:R-:W2:Y:S04]  /*234c0*/  LDL.LU.64 R18, [R1+0x23e8] ;  /* 0x0023e80001127983 */ /* 0x000ea80000300a00 */
[----:B------:R-:W2:Y:S04]  /*234d0*/  LDL.LU.64 R16, [R1+0x23e0] ;  /* 0x0023e00001107983 */ /* 0x000ea80000300a00 */
[----:B------:R-:W-:Y:S04]  /*234e0*/  STL [R1+0x23ac], R10 ;  /* 0x0023ac0a01007387 */ /* 0x000fe80000100800 */
[----:B------:R-:W2:Y:S04]  /*234f0*/  LDL.LU.64 R14, [R1+0x23d8] ;  /* 0x0023d800010e7983 */ /* 0x000ea80000300a00 */
[----:B------:R-:W2:Y:S04]  /*23500*/  LDL.LU.64 R12, [R1+0x23d0] ;  /* 0x0023d000010c7983 */ /* 0x000ea80000300a00 */
[----:B------:R0:W-:Y:S04]  /*23510*/  STL.64 [R1+0x23b8], R26 ;  /* 0x0023b81a01007387 */ /* 0x0001e80000100a00 */
[----:B------:R-:W-:Y:S04]  /*23520*/  STL.64 [R1+0x23b0], R24 ;  /* 0x0023b01801007387 */ /* 0x000fe80000100a00 */
[----:B-1----:R-:W3:Y:S02]  /*23530*/  S2R R28, SR_TID.X ;  /* 0x00000000001c7919 */ /* 0x002ee40000002100 */
[----:B---3--:R-:W-:-:S02]  /*23540*/  LOP3.LUT R3, R28, 0x7, RZ, 0xc0, !PT ;  /* 0x000000071c037812 */ /* 0x008fc400078ec0ff */
[C---:B------:R-:W-:Y:S01]  /*23550*/  LOP3.LUT R29, R28.reuse, 0x10, RZ, 0xc0, !PT ;  /* 0x000000101c1d7812 */ /* 0x040fe200078ec0ff */
[----:B------:R-:W-:Y:S02]  /*23560*/  IMAD.SHL.U32 R28, R28, 0x2, RZ ;  /* 0x000000021c1c7824 */ /* 0x000fe400078e00ff */
[----:B0-----:R-:W-:Y:S01]  /*23570*/  IMAD R27, R3, 0x110, RZ ;  /* 0x00000110031b7824 */ /* 0x001fe200078e02ff */
[----:B------:R-:W-:-:S04]  /*23580*/  SHF.L.U32 R29, R29, 0x7, RZ ;  /* 0x000000071d1d7819 */ /* 0x000fc800000006ff */
[----:B------:R-:W-:-:S04]  /*23590*/  LOP3.LUT R27, R27, 0x10, R28, 0x78, !PT ;  /* 0x000000101b1b7812 */ /* 0x000fc800078e781c */
[----:B------:R-:W-:-:S04]  /*235a0*/  LOP3.LUT R27, R27, R29, RZ, 0xfc, !PT ;  /* 0x0000001d1b1b7212 */ /* 0x000fc800078efcff */
[----:B------:R-:W-:-:S06]  /*235b0*/  LOP3.LUT R27, R27, 0x20, RZ, 0x3c, !PT ;  /* 0x000000201b1b7812 */ /* 0x000fcc00078e3cff */
[----:B------:R-:W0:Y:S01]  /*235c0*/  LDSM.16.MT88.4 R24, [R27+0x1e080] ;  /* 0x01e080001b18783b */ /* 0x000e220000004200 */
[----:B--2---:R-:W-:Y:S03]  /*235d0*/  HMMA.16816.F32 R12, R16, R6, R12 ;  /* 0x00000006100c723c */ /* 0x004fe6000000180c */
[----:B------:R-:W2:Y:S04]  /*235e0*/  LDL.LU.64 R18, [R1+0x23c8] ;  /* 0x0023c80001127983 */ /* 0x000ea80000300a00 */
[----:B------:R-:W2:Y:S11]  /*235f0*/  LDL.LU.64 R16, [R1+0x23c0] ;  /* 0x0023c00001107983 */ /* 0x000eb60000300a00 */
[----:B------:R-:W-:Y:S06]  /*23600*/  @!UPT UIADD3 URZ, URZ, URZ, URZ ;  /* 0x0000003f3f3ff290 */ /* 0x000fec000fffe03f */
[----:B------:R-:W-:Y:S01]  /*23610*/  IMAD.MOV.U32 R28, RZ, RZ, R14 ;  /* 0x000000ffff1c7224 */ /* 0x000fe200078e000e */
[----:B0-----:R-:W-:Y:S02]  /*23620*/  MOV R14, R25 ;  /* 0x00000019000e7202 */ /* 0x001fe40000000f00 */
[----:B------:R-:W0:Y:S01]  /*23630*/  S2R R25, SR_TID.X ;  /* 0x0000000000197919 */ /* 0x000e220000002100 */
[----:B------:R-:W-:Y:S01]  /*23640*/  IMAD.MOV.U32 R10, RZ, RZ, R12 ;  /* 0x000000ffff0a7224 */ /* 0x000fe200078e000c */
[----:B------:R-:W-:Y:S02]  /*23650*/  MOV R12, R27 ;  /* 0x0000001b000c7202 */ /* 0x000fe40000000f00 */
[----:B------:R-:W-:Y:S01]  /*23660*/  MOV R29, R13 ;  /* 0x0000000d001d7202 */ /* 0x000fe20000000f00 */
[----:B------:R-:W-:Y:S01]  /*23670*/  IMAD.MOV.U32 R13, RZ, RZ, R26 ;  /* 0x000000ffff0d7224 */ /* 0x000fe200078e001a */
[C---:B0-----:R-:W-:Y:S02]  /*23680*/  LOP3.LUT R27, R25.reuse, 0x7, RZ, 0xc0, !PT ;  /* 0x00000007191b7812 */ /* 0x041fe400078ec0ff */
[C---:B------:R-:W-:Y:S01]  /*23690*/  LOP3.LUT R26, R25.reuse, 0x10, RZ, 0xc0, !PT ;  /* 0x00000010191a7812 */ /* 0x040fe200078ec0ff */
[----:B------:R-:W-:-:S02]  /*236a0*/  IMAD.SHL.U32 R25, R25, 0x2, RZ ;  /* 0x0000000219197824 */ /* 0x000fc400078e00ff */
[----:B------:R-:W-:Y:S01]  /*236b0*/  IMAD R27, R27, 0x110, RZ ;  /* 0x000001101b1b7824 */ /* 0x000fe200078e02ff */
[----:B------:R-:W-:-:S04]  /*236c0*/  SHF.L.U32 R26, R26, 0x7, RZ ;  /* 0x000000071a1a7819 */ /* 0x000fc800000006ff */
[----:B------:R-:W-:-:S04]  /*236d0*/  LOP3.LUT R27, R27, 0x10, R25, 0x78, !PT ;  /* 0x000000101b1b7812 */ /* 0x000fc800078e7819 */
[----:B------:R-:W-:-:S04]  /*236e0*/  LOP3.LUT R27, R27, R26, RZ, 0xfc, !PT ;  /* 0x0000001a1b1b7212 */ /* 0x000fc800078efcff */
[----:B------:R-:W-:Y:S02]  /*236f0*/  LOP3.LUT R27, R27, 0x40, RZ, 0x3c, !PT ;  /* 0x000000401b1b7812 */ /* 0x000fe400078e3cff */
[----:B------:R-:W-:Y:S01]  /*23700*/  MOV R3, R15 ;  /* 0x0000000f00037202 */ /* 0x000fe20000000f00 */
[----:B------:R-:W-:-:S03]  /*23710*/  IMAD.MOV.U32 R15, RZ, RZ, R24 ;  /* 0x000000ffff0f7224 */ /* 0x000fc600078e0018 */
[----:B------:R-:W0:Y:S01]  /*23720*/  LDSM.16.MT88.4 R24, [R27+0x1e000] ;  /* 0x01e000001b18783b */ /* 0x000e220000004200 */
[----:B--2---:R-:W-:Y:S03]  /*23730*/  HMMA.16816.F32 R16, R20, R6, R16 ;  /* 0x000000061410723c */ /* 0x004fe60000001810 */
[----:B------:R-:W2:Y:S04]  /*23740*/  LDL.LU R6, [R1+0x78] ;  /* 0x0000780001067983 */ /* 0x000ea80000300800 */
[----:B------:R-:W2:Y:S01]  /*23750*/  LDL.LU R7, [R1+0x7c] ;  /* 0x00007c0001077983 */ /* 0x000ea20000300800 */
[----:B0-----:R-:W-:Y:S01]  /*23760*/  IMAD.MOV.U32 R21, RZ, RZ, R26 ;  /* 0x000000ffff157224 */ /* 0x001fe200078e001a */
[----:B------:R-:W-:Y:S01]  /*23770*/  MOV R20, R27 ;  /* 0x0000001b00147202 */ /* 0x000fe20000000f00 */
[----:B------:R-:W-:Y:S01]  /*23780*/  IMAD.MOV.U32 R23, RZ, RZ, R24 ;  /* 0x000000ffff177224 */ /* 0x000fe200078e0018 */
[----:B------:R-:W-:Y:S11]  /*23790*/  MOV R22, R25 ;  /* 0x0000001900167202 */ /* 0x000ff60000000f00 */
[----:B------:R-:W-:Y:S01]  /*237a0*/  @!UPT UIADD3 URZ, URZ, URZ, URZ ;  /* 0x0000003f3f3ff290 */ /* 0x000fe2000fffe03f */
[----:B------:R-:W-:Y:S04]  /*237b0*/  STL.64 [R1+0x22b8], R18 ;  /* 0x0022b81201007387 */ /* 0x000fe80000100a00 */
[----:B------:R0:W-:Y:S04]  /*237c0*/  STL.64 [R1+0x22b0], R16 ;  /* 0x0022b01001007387 */ /* 0x0001e80000100a00 */
[----:B0-----:R-:W2:Y:S04]  /*237d0*/  LDL.LU R16, [R1+0x50] ;  /* 0x0000500001107983 */ /* 0x001ea80000300800 */
[----:B------:R-:W2:Y:S04]  /*237e0*/  LDL.LU R17, [R1+0x54] ;  /* 0x0000540001117983 */ /* 0x000ea80000300800 */
[----:B------:R-:W2:Y:S04]  /*237f0*/  LDL.LU R18, [R1+0x58] ;  /* 0x0000580001127983 */ /* 0x000ea80000300800 */
[----:B------:R-:W2:Y:S04]  /*23800*/  LDL.LU R19, [R1+0x5c] ;  /* 0x00005c0001137983 */ /* 0x000ea80000300800 */
[----:B------:R-:W3:Y:S04]  /*23810*/  LDL.LU.64 R26, [R1+0x23b8] ;  /* 0x0023b800011a7983 */ /* 0x000ee80000300a00 */
[----:B------:R-:W2:Y:S02]  /*23820*/  LDL.LU.64 R24, [R1+0x23b0] ;  /* 0x0023b00001187983 */ /* 0x000ea40000300a00 */
[----:B--2---:R-:W-:Y:S02]  /*23830*/  HMMA.16816.F32 R4, R4, R24, R16 ;  /* 0x000000180404723c */ /* 0x004fe40000001810 */
[----:B------:R-:W-:Y:S05]  /*23840*/  STL.64 [R1+0x2370], R24 ;  /* 0x0023701801007387 */ /* 0x000fea0000100a00 */
[----:B------:R-:W-:Y:S11]  /*23850*/  IMAD.MOV.U32 R16, RZ, RZ, R10 ;  /* 0x000000ffff107224 */ /* 0x000ff600078e000a */
[----:B------:R-:W-:Y:S05]  /*23860*/  @!UPT UIADD3 URZ, URZ, URZ, URZ ;  /* 0x0000003f3f3ff290 */ /* 0x000fea000fffe03f */
[----:B------:R-:W-:Y:S04]  /*23870*/  STL [R1+0x22c8], R4 ;  /* 0x0022c80401007387 */ /* 0x000fe80000100800 */
[----:B------:R-:W-:Y:S04]  /*23880*/  STL [R1+0x22c4], R5 ;  /* 0x0022c40501007387 */ /* 0x000fe80000100800 */
[----:B------:R-:W-:Y:S04]  /*23890*/  STL [R1+0x22c0], R6 ;  /* 0x0022c00601007387 */ /* 0x000fe80000100800 */
[----:B------:R-:W2:Y:S01]  /*238a0*/  LDL.LU R10, [R1+0x23ac] ;  /* 0x0023ac00010a7983 */ /* 0x000ea20000300800 */
[----:B------:R-:W-:Y:S01]  /*238b0*/  IMAD.MOV.U32 R18, RZ, RZ, R28 ;  /* 0x000000ffff127224 */ /* 0x000fe200078e001c */
[----:B------:R-:W-:-:S02]  /*238c0*/  MOV R19, R3 ;  /* 0x0000000300137202 */ /* 0x000fc40000000f00 */
[----:B------:R-:W-:Y:S02]  /*238d0*/  MOV R17, R29 ;  /* 0x0000001d00117202 */ /* 0x000fe40000000f00 */
[----:B------:R-:W4:Y:S04]  /*238e0*/  LDL.LU R29, [R1+0x23a8] ;  /* 0x0023a800011d7983 */ /* 0x000f280000300800 */
[----:B------:R-:W5:Y:S04]  /*238f0*/  LDL.LU R28, [R1+0x23a4] ;  /* 0x0023a400011c7983 */ /* 0x000f680000300800 */
[----:B------:R-:W3:Y:S04]  /*23900*/  LDL.LU R3, [R1+0x23a0] ;  /* 0x0023a00001037983 */ /* 0x000ee80000300800 */
[----:B------:R-:W-:Y:S04]  /*23910*/  STL.64 [R1+0x22d8], R18 ;  /* 0x0022d81201007387 */ /* 0x000fe80000100a00 */
[----:B------:R0:W-:Y:S02]  /*23920*/  STL.64 [R1+0x22d0], R16 ;  /* 0x0022d01001007387 */ /* 0x0001e40000100a00 */
[----:B0-----:R-:W-:-:S02]  /*23930*/  IMAD.MOV.U32 R16, RZ, RZ, R11 ;  /* 0x000000ffff107224 */ /* 0x001fc400078e000b */
[----:B------:R-:W0:Y:S01]  /*23940*/  S2R R11, SR_TID.X ;  /* 0x00000000000b7919 */ /* 0x000e220000002100 */
[----:B------:R-:W-:Y:S01]  /*23950*/  IMAD.MOV.U32 R18, RZ, RZ, R9 ;  /* 0x000000ffff127224 */ /* 0x000fe200078e0009 */
[----:B------:R-:W-:-:S05]  /*23960*/  MOV R19, R8 ;  /* 0x0000000800137202 */ /* 0x000fca0000000f00 */
[----:B------:R1:W-:Y:S01]  /*23970*/  STL.64 [R1+0x22e8], R18 ;  /* 0x0022e81201007387 */ /* 0x0003e20000100a00 */
[C---:B0-----:R-:W-:Y:S01]  /*23980*/  LOP3.LUT R6, R11.reuse, 0x7, RZ, 0xc0, !PT ;  /* 0x000000070b067812 */ /* 0x041fe200078ec0ff */
[C---:B------:R-:W-:Y:S01]  /*23990*/  IMAD.SHL.U32 R5, R11.reuse, 0x2, RZ ;  /* 0x000000020b057824 */ /* 0x040fe200078e00ff */
[----:B------:R-:W-:-:S03]  /*239a0*/  LOP3.LUT R4, R11, 0x10, RZ, 0xc0, !PT ;  /* 0x000000100b047812 */ /* 0x000fc600078ec0ff */
[----:B-1----:R-:W-:Y:S01]  /*239b0*/  IMAD R18, R6, 0x110, RZ ;  /* 0x0000011006127824 */ /* 0x002fe200078e02ff */
[----:B------:R-:W-:-:S04]  /*239c0*/  SHF.L.U32 R4, R4, 0x7, RZ ;  /* 0x0000000704047819 */ /* 0x000fc800000006ff */
[----:B------:R-:W-:-:S04]  /*239d0*/  LOP3.LUT R18, R18, 0x10, R5, 0x78, !PT ;  /* 0x0000001012127812 */ /* 0x000fc800078e7805 */
[----:B------:R-:W-:-:S04]  /*239e0*/  LOP3.LUT R18, R18, R4, RZ, 0xfc, !PT ;  /* 0x0000000412127212 */ /* 0x000fc800078efcff */
[----:B------:R-:W-:Y:S02]  /*239f0*/  LOP3.LUT R18, R18, 0x40, RZ, 0x3c, !PT ;  /* 0x0000004012127812 */ /* 0x000fe400078e3cff */
[----:B--2---:R-:W-:-:S03]  /*23a00*/  MOV R17, R10 ;  /* 0x0000000a00117202 */ /* 0x004fc60000000f00 */
[----:B------:R-:W0:Y:S04]  /*23a10*/  LDSM.16.MT88.4 R8, [R18+0x1e080] ;  /* 0x01e080001208783b */ /* 0x000e280000004200 */
[----:B------:R-:W-:Y:S04]  /*23a20*/  STL.64 [R1+0x22e0], R16 ;  /* 0x0022e01001007387 */ /* 0x000fe80000100a00 */
[----:B------:R-:W-:Y:S04]  /*23a30*/  STL [R1+0x22a8], R7 ;  /* 0x0022a80701007387 */ /* 0x000fe80000100800 */
[----:B------:R-:W-:Y:S04]  /*23a40*/  STL [R1+0x2368], R6 ;  /* 0x0023680601007387 */ /* 0x000fe80000100800 */
[----:B------:R-:W-:Y:S04]  /*23a50*/  STL.64 [R1+0x2360], R4 ;  /* 0x0023600401007387 */ /* 0x000fe80000100a00 */
[----:B0-----:R0:W-:Y:S04]  /*23a60*/  STL.64 [R1+0x22f8], R10 ;  /* 0x0022f80a01007387 */ /* 0x0011e80000100a00 */
        /* <DEDUP_REMOVED lines=15> */
[----:B---3--:R-:W-:Y:S01]  /*23b60*/  IMAD.MOV.U32 R8, RZ, RZ, R27 ;  /* 0x000000ffff087224 */ /* 0x008fe200078e001b */
[----:B------:R-:W-:Y:S01]  /*23b70*/  MOV R9, R26 ;  /* 0x0000001a00097202 */ /* 0x000fe20000000f00 */
[----:B------:R-:W2:Y:S04]  /*23b80*/  LDL.LU R27, [R1+0x239c] ;  /* 0x00239c00011b7983 */ /* 0x000ea80000300800 */
[----:B------:R-:W3:Y:S04]  /*23b90*/  LDL.LU R26, [R1+0x2398] ;  /* 0x00239800011a7983 */ /* 0x000ee80000300800 */
[----:B------:R-:W3:Y:S04]  /*23ba0*/  LDL.LU R2, [R1+0x2394] ;  /* 0x0023940001027983 */ /* 0x000ee80000300800 */
[----:B------:R-:W3:Y:S01]  /*23bb0*/  LDL.LU R0, [R1+0x2390] ;  /* 0x0023900001007983 */ /* 0x000ee20000300800 */
[----:B------:R-:W-:-:S05]  /*23bc0*/  IMAD R19, R6, 0x110, RZ ;  /* 0x0000011006137824 */ /* 0x000fca00078e02ff */
[----:B------:R-:W-:-:S04]  /*23bd0*/  LOP3.LUT R19, R19, 0x10, R5, 0x78, !PT ;  /* 0x0000001013137812 */ /* 0x000fc800078e7805 */
[----:B------:R-:W-:Y:S02]  /*23be0*/  LOP3.LUT R19, R19, R4, RZ, 0xfc, !PT ;  /* 0x0000000413137212 */ /* 0x000fe400078efcff */
[----:B------:R-:W3:Y:S02]  /*23bf0*/  LDL.LU R4, [R1+0x80] ;  /* 0x0000800001047983 */ /* 0x000ee40000300800 */
[----:B------:R-:W-:Y:S02]  /*23c00*/  LOP3.LUT R19, R19, 0x60, RZ, 0x3c, !PT ;  /* 0x0000006013137812 */ /* 0x000fe400078e3cff */
[----:B------:R-:W3:Y:S04]  /*23c10*/  LDL.LU R5, [R1+0x84] ;  /* 0x0000840001057983 */ /* 0x000ee80000300800 */
[----:B------:R-:W0:Y:S04]  /*23c20*/  LDSM.16.MT88.4 R12, [R19+0x1e000] ;  /* 0x01e00000130c783b */ /* 0x000e280000004200 */
[----:B------:R-:W3:Y:S04]  /*23c30*/  LDL.LU R6, [R1+0x88] ;  /* 0x0000880001067983 */ /* 0x000ee80000300800 */
[----:B------:R-:W3:Y:S04]  /*23c40*/  LDL.LU R7, [R1+0x8c] ;  /* 0x00008c0001077983 */ /* 0x000ee80000300800 */
[----:B------:R5:W-:Y:S04]  /*23c50*/  STL.64 [R1+0x2358], R10 ;  /* 0x0023580a01007387 */ /* 0x000be80000100a00 */
[----:B------:R1:W-:Y:S04]  /*23c60*/  STL.64 [R1+0x2350], R8 ;  /* 0x0023500801007387 */ /* 0x0003e80000100a00 */
[----:B------:R-:W2:Y:S01]  /*23c70*/  LDSM.16.MT88.4 R20, [R19+0x1e080] ;  /* 0x01e080001314783b */ /* 0x000ea20000004200 */
[----:B-----5:R-:W-:Y:S01]  /*23c80*/  IMAD.MOV.U32 R10, RZ, RZ, R28 ;  /* 0x000000ffff0a7224 */ /* 0x020fe200078e001c */
[----:B----4-:R-:W-:-:S02]  /*23c90*/  MOV R11, R29 ;  /* 0x0000001d000b7202 */ /* 0x010fc40000000f00 */
[----:B-1----:R-:W4:Y:S04]  /*23ca0*/  LDL.LU R8, [R1+0x20] ;  /* 0x0000200001087983 */ /* 0x002f280000300800 */
[----:B------:R-:W4:Y:S04]  /*23cb0*/  LDL.LU R9, [R1+0x24] ;  /* 0x0000240001097983 */ /* 0x000f280000300800 */
[----:B------:R-:W5:Y:S04]  /*23cc0*/  LDL.LU R28, [R1+0x238c] ;  /* 0x00238c00011c7983 */ /* 0x000f680000300800 */
[----:B------:R-:W4:Y:S04]  /*23cd0*/  LDL.LU R29, [R1+0x2388] ;  /* 0x00238800011d7983 */ /* 0x000f280000300800 */
[----:B0-----:R2:W-:Y:S04]  /*23ce0*/  STL.64 [R1+0x2308], R14 ;  /* 0x0023080e01007387 */ /* 0x0015e80000100a00 */
[----:B------:R0:W-:Y:S01]  /*23cf0*/  STL.64 [R1+0x2300], R12 ;  /* 0x0023000c01007387 */ /* 0x0001e20000100a00 */
[----:B--2---:R-:W-:Y:S01]  /*23d00*/  MOV R15, R27 ;  /* 0x0000001b000f7202 */ /* 0x004fe20000000f00 */
[----:B---3--:R-:W-:Y:S01]  /*23d10*/  IMAD.MOV.U32 R14, RZ, RZ, R26 ;  /* 0x000000ffff0e7224 */ /* 0x008fe200078e001a */
[----:B0-----:R-:W-:Y:S01]  /*23d20*/  MOV R13, R2 ;  /* 0x00000002000d7202 */ /* 0x001fe20000000f00 */
[----:B------:R-:W-:-:S02]  /*23d30*/  IMAD.MOV.U32 R12, RZ, RZ, R0 ;  /* 0x000000ffff0c7224 */ /* 0x000fc400078e0000 */
[----:B------:R-:W2:Y:S04]  /*23d40*/  LDL.LU R0, [R1+0x2384] ;  /* 0x0023840001007983 */ /* 0x000ea80000300800 */
[----:B------:R-:W3:Y:S04]  /*23d50*/  LDL.LU R2, [R1+0x2380] ;  /* 0x0023800001027983 */ /* 0x000ee80000300800 */
[----:B------:R-:W2:Y:S04]  /*23d60*/  LDL.LU R26, [R1+0x237c] ;  /* 0x00237c00011a7983 */ /* 0x000ea80000300800 */
[----:B------:R-:W2:Y:S04]  /*23d70*/  LDL.LU R27, [R1+0x2378] ;  /* 0x00237800011b7983 */ /* 0x000ea80000300800 */
[----:B------:R-:W-:Y:S04]  /*23d80*/  STL.64 [R1+0x2328], R14 ;  /* 0x0023280e01007387 */ /* 0x000fe80000100a00 */
[----:B------:R0:W-:Y:S04]  /*23d90*/  STL.64 [R1+0x2320], R12 ;  /* 0x0023200c01007387 */ /* 0x0001e80000100a00 */
[----:B0-----:R-:W2:Y:S04]  /*23da0*/  LDL.LU R12, [R1+0xb0] ;  /* 0x0000b000010c7983 */ /* 0x001ea80000300800 */
[----:B------:R-:W2:Y:S01]  /*23db0*/  LDL.LU R13, [R1+0xb4] ;  /* 0x0000b400010d7983 */ /* 0x000ea20000300800 */
[----:B-----5:R-:W-:Y:S01]  /*23dc0*/  MOV R15, R28 ;  /* 0x0000001c000f7202 */ /* 0x020fe20000000f00 */
[----:B----4-:R-:W-:-:S05]  /*23dd0*/  IMAD.MOV.U32 R14, RZ, RZ, R29 ;  /* 0x000000ffff0e7224 */ /* 0x010fca00078e001d */
[----:B------:R-:W-:Y:S04]  /*23de0*/  STL.64 [R1+0x2348], R14 ;  /* 0x0023480e01007387 */ /* 0x000fe80000100a00 */
[----:B--2---:R0:W-:Y:S02]  /*23df0*/  STL.64 [R1+0x2340], R12 ;  /* 0x0023400c01007387 */ /* 0x0041e40000100a00 */
[----:B0-----:R-:W-:Y:S01]  /*23e00*/  IMAD.MOV.U32 R12, RZ, RZ, R27 ;  /* 0x000000ffff0c7224 */ /* 0x001fe200078e001b */
[----:B------:R-:W-:Y:S02]  /*23e10*/  MOV R13, R26 ;  /* 0x0000001a000d7202 */ /* 0x000fe40000000f00 */
[----:B------:R-:W0:Y:S04]  /*23e20*/  LDSM.16.MT88.4 R24, [R3+0x1f000] ;  /* 0x01f000000318783b */ /* 0x000e280000004200 */
[----:B------:R-:W-:Y:S01]  /*23e30*/  STL [R1+0x22cc], R23 ;  /* 0x0022cc1701007387 */ /* 0x000fe20000100800 */
[----:B0-----:R-:W-:Y:S01]  /*23e40*/  IMAD.MOV.U32 R29, RZ, RZ, R24 ;  /* 0x000000ffff1d7224 */ /* 0x001fe200078e0018 */
[----:B------:R-:W-:-:S02]  /*23e50*/  MOV R28, R25 ;  /* 0x00000019001c7202 */ /* 0x000fc40000000f00 */
[----:B------:R-:W2:Y:S01]  /*23e60*/  LDL.LU.64 R24, [R1+0x2370] ;  /* 0x0023700001187983 */ /* 0x000ea20000300a00 */
[----:B---3--:R-:W-:Y:S01]  /*23e70*/  IMAD.MOV.U32 R14, RZ, RZ, R2 ;  /* 0x000000ffff0e7224 */ /* 0x008fe200078e0002 */
[----:B------:R-:W-:Y:S01]  /*23e80*/  MOV R15, R0 ;  /* 0x00000000000f7202 */ /* 0x000fe20000000f00 */
[----:B------:R-:W-:Y:S01]  /*23e90*/  IMAD.MOV.U32 R2, RZ, RZ, R26 ;  /* 0x000000ffff027224 */ /* 0x000fe200078e001a */
[----:B------:R-:W-:Y:S01]  /*23ea0*/  MOV R0, R27 ;  /* 0x0000001b00007202 */ /* 0x000fe20000000f00 */
[----:B--2---:R-:W-:Y:S01]  /*23eb0*/  HMMA.16816.F32 R8, R8, R24, R4 ;  /* 0x000000180808723c */ /* 0x004fe20000001804 */
[----:B------:R-:W2:Y:S01]  /*23ec0*/  LDL.LU R6, [R1+0x2368] ;  /* 0x0023680001067983 */ /* 0x000ea20000300800 */
[----:B------:R-:W3:Y:S11]  /*23ed0*/  LDL.LU.64 R4, [R1+0x2360] ;  /* 0x0023600001047983 */ /* 0x000ef60000300a00 */
[----:B------:R-:W-:Y:S10]  /*23ee0*/  @!UPT UIADD3 URZ, URZ, URZ, URZ ;  /* 0x0000003f3f3ff290 */ /* 0x000ff4000fffe03f */
[----:B------:R-:W-:Y:S01]  /*23ef0*/  STL [R1+0x2c], R11 ;  /* 0x00002c0b01007387 */ /* 0x000fe20000100800 */
[----:B------:R-:W-:Y:S01]  /*23f00*/  IMAD.MOV.U32 R7, RZ, RZ, R8 ;  /* 0x000000ffff077224 */ /* 0x000fe200078e0008 */
[----:B------:R-:W-:Y:S01]  /*23f10*/  MOV R26, R9 ;  /* 0x00000009001a7202 */ /* 0x000fe20000000f00 */
[----:B------:R-:W-:Y:S02]  /*23f20*/  IMAD.MOV.U32 R27, RZ, RZ, R10 ;  /* 0x000000ffff1b7224 */ /* 0x000fe400078e000a */
[----:B------:R-:W0:Y:S02]  /*23f30*/  LDSM.16.MT88.4 R8, [R3+0x1f080] ;  /* 0x01f080000308783b */ /* 0x000e240000004200 */
[----:B0-----:R-:W-:Y:S01]  /*23f40*/  MOV R23, R8 ;  /* 0x0000000800177202 */ /* 0x001fe20000000f00 */
[----:B--2---:R-:W-:-:S05]  /*23f50*/  IMAD R17, R6, 0x110, RZ ;  /* 0x0000011006117824 */ /* 0x004fca00078e02ff */
[----:B---3--:R-:W-:-:S04]  /*23f60*/  LOP3.LUT R17, R17, 0x10, R5, 0x78, !PT ;  /* 0x0000001011117812 */ /* 0x008fc800078e7805 */
[----:B------:R-:W-:-:S04]  /*23f70*/  LOP3.LUT R17, R17, R4, RZ, 0xfc, !PT ;  /* 0x0000000411117212 */ /* 0x000fc800078efcff */
[----:B------:R-:W-:Y:S01]  /*23f80*/  LOP3.LUT R17, R17, 0x20, RZ, 0x3c, !PT ;  /* 0x0000002011117812 */ /* 0x000fe200078e3cff */
[----:B------:R-:W-:Y:S01]  /*23f90*/  IMAD.MOV.U32 R4, RZ, RZ, R9 ;  /* 0x000000ffff047224 */ /* 0x000fe200078e0009 */
[----:B------:R-:W-:Y:S01]  /*23fa0*/  MOV R5, R10 ;  /* 0x0000000a00057202 */ /* 0x000fe20000000f00 */
[----:B------:R-:W-:Y:S02]  /*23fb0*/  IMAD.MOV.U32 R6, RZ, RZ, R11 ;  /* 0x000000ffff067224 */ /* 0x000fe400078e000b */
[----:B------:R-:W0:Y:S04]  /*23fc0*/  LDSM.16.MT88.4 R8, [R17+0x1f000] ;  /* 0x01f000001108783b */ /* 0x000e280000004200 */
[----:B0-----:R-:W-:Y:S01]  /*23fd0*/  STL.64 [R1+0xa0], R8 ;  /* 0x0000a00801007387 */ /* 0x001fe20000100a00 */
[----:B------:R0:W-:Y:S03]  /*23fe0*/  STL.64 [R1+0xa8], R10 ;  /* 0x0000a80a01007387 */ /* 0x0001e60000100a00 */
[----:B0-----:R-:W2:Y:S01]  /*23ff0*/  LDL.LU.64 R10, [R1+0x2358] ;  /* 0x00235800010a7983 */ /* 0x001ea20000300a00 */
[----:B------:R-:W2:Y:S02]  /*24000*/  LDL.LU.64 R8, [R1+0x2350] ;  /* 0x0023500001087983 */ /* 0x000ea40000300a00 */
[-C--:B--2---:R-:W-:Y:S01]  /*24010*/  HMMA.16816.F32 R8, R8, R24.reuse, R12 ;  /* 0x000000180808723c */ /* 0x084fe2000000180c */
[----:B------:R-:W2:Y:S01]  /*24020*/  LDL.LU.64 R14, [R1+0x2348] ;  /* 0x00234800010e7983 */ /* 0x000ea20000300a00 */
[----:B------:R-:W2:Y:S11]  /*24030*/  LDL.LU.64 R12, [R1+0x2340] ;  /* 0x00234000010c7983 */ /* 0x000eb60000300a00 */
[----:B------:R-:W-:Y:S10]  /*24040*/  @!UPT UIADD3 URZ, URZ, URZ, URZ ;  /* 0x0000003f3f3ff290 */ /* 0x000ff4000fffe03f */
[----:B------:R-:W-:Y:S01]  /*24050*/  STL.64 [R1+0x70], R8 ;  /* 0x0000700801007387 */ /* 0x000fe20000100a00 */
[----:B------:R-:W-:Y:S01]  /*24060*/  STL [R1+0x78], R10 ;  /* 0x0000780a01007387 */ /* 0x000fe20000100800 */
[----:B------:R-:W-:Y:S02]  /*24070*/  MOV R3, R11 ;  /* 0x0000000b00037202 */ /* 0x000fe40000000f00 */
[----:B------:R-:W0:Y:S04]  /*24080*/  LDSM.16.MT88.4 R8, [R17+0x1f080] ;  /* 0x01f080001108783b */ /* 0x000e280000004200 */
[----:B------:R-:W-:Y:S04]  /*24090*/  STL [R1+0x2298], R3 ;  /* 0x0022980301007387 */ /* 0x000fe80000100800 */
[----:B0-----:R-:W-:Y:S01]  /*240a0*/  STL.64 [R1+0x90], R8 ;  /* 0x0000900801007387 */ /* 0x001fe20000100a00 */
[----:B------:R-:W-:Y:S02]  /*240b0*/  STL.64 [R1+0x98], R10 ;  /* 0x0000980a01007387 */ /* 0x000fe40000100a00 */
[----:B------:R-:W0:Y:S02]  /*240c0*/  LDSM.16.MT88.4 R8, [R18+0x1f000] ;  /* 0x01f000001208783b */ /* 0x000e240000004200 */
[----:B0-----:R-:W-:Y:S02]  /*240d0*/  STL.64 [R1+0xc0], R8 ;  /* 0x0000c00801007387 */ /* 0x001fe40000100a00 */
[----:B------:R0:W-:Y:S02]  /*240e0*/  STL.64 [R1+0xc8], R10 ;  /* 0x0000c80a01007387 */ /* 0x0001e40000100a00 */
[----:B0-----:R-:W2:Y:S01]  /*240f0*/  LDL.LU.64 R10, [R1+0x2338] ;  /* 0x00233800010a7983 */ /* 0x001ea20000300a00 */
[----:B------:R-:W2:Y:S02]  /*24100*/  LDL.LU.64 R8, [R1+0x2330] ;  /* 0x0023300001087983 */ /* 0x000ea40000300a00 */
[-C--:B--2---:R-:W-:Y:S01]  /*24110*/  HMMA.16816.F32 R8, R8, R24.reuse, R12 ;  /* 0x000000180808723c */ /* 0x084fe2000000180c */
[----:B------:R-:W2:Y:S01]  /*24120*/  LDL.LU.64 R14, [R1+0x2328] ;  /* 0x00232800010e7983 */ /* 0x000ea20000300a00 */
[----:B------:R-:W2:Y:S11]  /*24130*/  LDL.LU.64 R12, [R1+0x2320] ;  /* 0x00232000010c7983 */ /* 0x000eb60000300a00 */
[----:B------:R-:W-:Y:S10]  /*24140*/  @!UPT UIADD3 URZ, URZ, URZ, URZ ;  /* 0x0000003f3f3ff290 */ /* 0x000ff4000fffe03f */
[----:B------:R-:W-:Y:S01]  /*24150*/  STL.64 [R1+0x40], R8 ;  /* 0x0000400801007387 */ /* 0x000fe20000100a00 */
[----:B------:R-:W-:Y:S02]  /*24160*/  STL.64 [R1+0x48], R10 ;  /* 0x0000480a01007387 */ /* 0x000fe40000100a00 */
[----:B------:R-:W0:Y:S02]  /*24170*/  LDSM.16.MT88.4 R8, [R18+0x1f080] ;  /* 0x01f080001208783b */ /* 0x000e240000004200 */
[----:B0-----:R-:W-:Y:S02]  /*24180*/  STL.64 [R1+0xb0], R8 ;  /* 0x0000b00801007387 */ /* 0x001fe40000100a00 */
[----:B------:R-:W-:Y:S02]  /*24190*/  STL [R1+0xb8], R10 ;  /* 0x0000b80a01007387 */ /* 0x000fe40000100800 */
[----:B------:R-:W-:Y:S02]  /*241a0*/  IMAD.MOV.U32 R3, RZ, RZ, R11 ;  /* 0x000000ffff037224 */ /* 0x000fe400078e000b */
[----:B------:R-:W0:Y:S04]  /*241b0*/  LDSM.16.MT88.4 R8, [R19+0x1f000] ;  /* 0x01f000001308783b */ /* 0x000e280000004200 */
[----:B------:R-:W-:Y:S01]  /*241c0*/  STL [R1+0x229c], R3 ;  /* 0x00229c0301007387 */ /* 0x000fe20000100800 */
[----:B------:R-:W1:Y:S04]  /*241d0*/  LDSM.16.MT88.4 R16, [R19+0x1f080] ;  /* 0x01f080001310783b */ /* 0x000e680000004200 */
[----:B------:R-:W-:Y:S06]  /*241e0*/  BAR.SYNC.DEFER_BLOCKING 0x0 ;  /* 0x0000000000007b1d */ /* 0x000fec0000010000 */
        /* <DEDUP_REMOVED lines=8> */
[----:B------:R-:W-:Y:S01]  /*24270*/  STL [R1+0x60], R8 ;  /* 0x0000600801007387 */ /* 0x000fe20000100800 */
[----:B------:R0:W-:Y:S01]  /*24280*/  STL.64 [R1+0x68], R10 ;  /* 0x0000680a01007387 */ /* 0x0001e20000100a00 */
[----:B------:R-:W-:Y:S02]  /*24290*/  MOV R3, R9 ;  /* 0x0000000900037202 */ /* 0x000fe40000000f00 */
[----:B0-----:R-:W3:Y:S01]  /*242a0*/  LDL.LU.64 R10, [R1+0x22f8] ;  /* 0x0022f800010a7983 */ /* 0x001ee20000300a00 */
[----:B------:R-:W3:Y:S02]  /*242b0*/  LDL.LU.64 R8, [R1+0x22f0] ;  /* 0x0022f00001087983 */ /* 0x000ee40000300a00 */
[----:B-1----:R-:W-:Y:S02]  /*242c0*/  STL.64 [R1+0xd0], R16 ;  /* 0x0000d01001007387 */ /* 0x002fe40000100a00 */
[----:B------:R0:W-:Y:S02]  /*242d0*/  STL.64 [R1+0xd8], R18 ;  /* 0x0000d81201007387 */ /* 0x0001e40000100a00 */
[----:B0-----:R-:W3:Y:S01]  /*242e0*/  LDL.LU.64 R18, [R1+0x22e8] ;  /* 0x0022e80001127983 */ /* 0x001ee20000300a00 */
[----:B------:R-:W3:Y:S02]  /*242f0*/  LDL.LU.64 R16, [R1+0x22e0] ;  /* 0x0022e00001107983 */ /* 0x000ee40000300a00 */
[-C--:B---3--:R-:W-:Y:S01]  /*24300*/  HMMA.16816.F32 R8, R8, R24.reuse, R16 ;  /* 0x000000180808723c */ /* 0x088fe20000001810 */
[----:B------:R-:W2:Y:S01]  /*24310*/  LDL.LU.64 R18, [R1+0x22d8] ;  /* 0x0022d80001127983 */ /* 0x000ea20000300a00 */
[----:B------:R-:W2:Y:S11]  /*24320*/  LDL.LU.64 R16, [R1+0x22d0] ;  /* 0x0022d00001107983 */ /* 0x000eb60000300a00 */
[----:B------:R-:W-:Y:S10]  /*24330*/  @!UPT UIADD3 URZ, URZ, URZ, URZ ;  /* 0x0000003f3f3ff290 */ /* 0x000ff4000fffe03f */
[----:B------:R-:W-:Y:S01]  /*24340*/  STL.64 [R1+0x2270], R10 ;  /* 0x0022700a01007387 */ /* 0x000fe20000100a00 */
[----:B------:R0:W-:Y:S02]  /*24350*/  STL.64 [R1+0x2268], R8 ;  /* 0x0022680801007387 */ /* 0x0001e40000100a00 */
[----:B0-----:R-:W-:Y:S01]  /*24360*/  IMAD.MOV.U32 R8, RZ, RZ, R23 ;  /* 0x000000ffff087224 */ /* 0x001fe200078e0017 */
[----:B------:R-:W-:Y:S01]  /*24370*/  MOV R9, R4 ;  /* 0x0000000400097202 */ /* 0x000fe20000000f00 */
[----:B------:R-:W3:Y:S01]  /*24380*/  LDL.LU R23, [R1+0x22cc] ;  /* 0x0022cc0001177983 */ /* 0x000ee20000300800 */
[----:B------:R-:W4:Y:S02]  /*24390*/  LDL.LU R4, [R1+0x22c8] ;  /* 0x0022c80001047983 */ /* 0x000f240000300800 */
[----:B------:R-:W-:Y:S01]  /*243a0*/  IMAD.MOV.U32 R10, RZ, RZ, R5 ;  /* 0x000000ffff0a7224 */ /* 0x000fe200078e0005 */
[----:B------:R-:W-:Y:S01]  /*243b0*/  MOV R11, R6 ;  /* 0x00000006000b7202 */ /* 0x000fe20000000f00 */
[----:B------:R-:W4:Y:S01]  /*243c0*/  LDL.LU R5, [R1+0x22c4] ;  /* 0x0022c40001057983 */ /* 0x000f220000300800 */
[----:B------:R-:W4:Y:S01]  /*243d0*/  LDL.LU R6, [R1+0x22c0] ;  /* 0x0022c00001067983 */ /* 0x000f220000300800 */
[-C--:B--2---:R-:W-:Y:S02]  /*243e0*/  HMMA.16816.F32 R12, R12, R24.reuse, R16 ;  /* 0x000000180c0c723c */ /* 0x084fe40000001810 */
[----:B------:R-:W3:Y:S01]  /*243f0*/  LDL.LU.64 R18, [R1+0x22b8] ;  /* 0x0022b80001127983 */ /* 0x000ee20000300a00 */
[----:B------:R-:W3:Y:S11]  /*24400*/  LDL.LU.64 R16, [R1+0x22b0] ;  /* 0x0022b00001107983 */ /* 0x000ef60000300a00 */
[----:B------:R-:W-:Y:S09]  /*24410*/  @!UPT UIADD3 URZ, URZ, URZ, URZ ;  /* 0x0000003f3f3ff290 */ /* 0x000ff2000fffe03f */
[----:B------:R0:W-:Y:S01]  /*24420*/  STL.64 [R1+0x50], R12 ;  /* 0x0000500c01007387 */ /* 0x0001e20000100a00 */
[----:B------:R1:W-:Y:S02]  /*24430*/  STL.64 [R1+0x58], R14 ;  /* 0x0000580e01007387 */ /* 0x0003e40000100a00 */
[----:B0-----:R-:W-:Y:S01]  /*24440*/  IMAD.MOV.U32 R12, RZ, RZ, R7 ;  /* 0x000000ffff0c7224 */ /* 0x001fe200078e0007 */
[----:B------:R-:W-:Y:S01]  /*24450*/  MOV R13, R26 ;  /* 0x0000001a000d7202 */ /* 0x000fe20000000f00 */
[----:B------:R-:W4:Y:S01]  /*24460*/  LDL.LU R7, [R1+0x22a8] ;  /* 0x0022a80001077983 */ /* 0x000f220000300800 */
[----:B------:R-:W4:Y:S02]  /*24470*/  LDL.LU R26, [R1+0x22a4] ;  /* 0x0022a400011a7983 */ /* 0x000f240000300800 */
[----:B-1----:R-:W-:Y:S02]  /*24480*/  IMAD.MOV.U32 R14, RZ, RZ, R27 ;  /* 0x000000ffff0e7224 */ /* 0x002fe400078e001b */
[----:B------:R-:W4:Y:S01]  /*24490*/  LDL.LU R27, [R1+0x22a0] ;  /* 0x0022a000011b7983 */ /* 0x000f220000300800 */
[----:B------:R-:W2:Y:S01]  /*244a0*/  LDL.LU R15, [R1+0x2c] ;  /* 0x00002c00010f7983 */ /* 0x000ea20000300800 */
[----:B---3--:R-:W-:Y:S11]  /*244b0*/  HMMA.16816.F32 R16, R20, R24, R16 ;  /* 0x000000181410723c */ /* 0x008ff60000001810 */
[----:B------:R-:W-:Y:S11]  /*244c0*/  @!UPT UIADD3 URZ, URZ, URZ, URZ ;  /* 0x0000003f3f3ff290 */ /* 0x000ff6000fffe03f */
[----:B------:R-:W-:Y:S01]  /*244d0*/  @!UPT UIADD3 URZ, URZ, URZ, URZ ;  /* 0x0000003f3f3ff290 */ /* 0x000fe2000fffe03f */
[----:B------:R0:W-:Y:S01]  /*244e0*/  STL.64 [R1+0x30], R16 ;  /* 0x0000301001007387 */ /* 0x0001e20000100a00 */
[----:B------:R-:W-:Y:S01]  /*244f0*/  MOV R25, R18 ;  /* 0x0000001200197202 */ /* 0x000fe20000000f00 */
[----:B------:R-:W-:Y:S01]  /*24500*/  IMAD.MOV.U32 R24, RZ, RZ, R19 ;  /* 0x000000ffff187224 */ /* 0x000fe200078e0013 */
[----:B------:R-:W-:Y:S01]  /*24510*/  MOV R18, R2 ;  /* 0x0000000200127202 */ /* 0x000fe20000000f00 */
[----:B------:R-:W-:Y:S01]  /*24520*/  IMAD.MOV.U32 R19, RZ, RZ, R0 ;  /* 0x000000ffff137224 */ /* 0x000fe200078e0000 */
[----:B0-----:R-:W-:Y:S01]  /*24530*/  MOV R16, R29 ;  /* 0x0000001d00107202 */ /* 0x001fe20000000f00 */
[----:B------:R-:W-:-:S07]  /*24540*/  IMAD.MOV.U32 R17, RZ, RZ, R28 ;  /* 0x000000ffff117224 */ /* 0x000fce00078e001c */
[-C--:B----4-:R-:W-:Y:S11]  /*24550*/  HMMA.16816.F32 R4, R16, R26.reuse, R4 ;  /* 0x0000001a1004723c */ /* 0x090ff60000001804 */
[----:B------:R-:W-:Y:S11]  /*24560*/  @!UPT UIADD3 URZ, URZ, URZ, URZ ;  /* 0x0000003f3f3ff290 */ /* 0x000ff6000fffe03f */
[----:B------:R-:W-:Y:S01]  /*24570*/  @!UPT UIADD3 URZ, URZ, URZ, URZ ;  /* 0x0000003f3f3ff290 */ /* 0x000fe2000fffe03f */
[----:B------:R-:W-:Y:S01]  /*24580*/  STL.64 [R1+0x10], R4 ;  /* 0x0000100401007387 */ /* 0x000fe20000100a00 */
[----:B------:R-:W-:Y:S02]  /*24590*/  STL.64 [R1+0x18], R6 ;  /* 0x0000180601007387 */ /* 0x000fe40000100a00 */
[----:B------:R-:W3:Y:S02]  /*245a0*/  LDL.LU R16, [R1+0x90] ;  /* 0x0000900001107983 */ /* 0x000ee40000300800 */
[----:B------:R-:W3:Y:S01]  /*245b0*/  LDL.LU R17, [R1+0x94] ;  /* 0x0000940001117983 */ /* 0x000ee20000300800 */
[----:B------:R-:W4:Y:S01]  /*245c0*/  LDL.LU R18, [R1+0x98] ;  /* 0x0000980001127983 */ /* 0x000f220000300800 */
[----:B------:R-:W4:Y:S01]  /*245d0*/  LDL.LU R19, [R1+0x9c] ;  /* 0x00009c0001137983 */ /* 0x000f220000300800 */
[----:B------:R-:W-:Y:S01]  /*245e0*/  MOV R2, R4 ;  /* 0x0000000400027202 */ /* 0x000fe20000000f00 */
[----:B------:R-:W-:Y:S01]  /*245f0*/  IMAD.MOV.U32 R0, RZ, RZ, R5 ;  /* 0x000000ffff007224 */ /* 0x000fe200078e0005 */
[----:B------:R-:W-:Y:S01]  /*24600*/  MOV R29, R6 ;  /* 0x00000006001d7202 */ /* 0x000fe20000000f00 */
[----:B------:R-:W-:Y:S01]  /*24610*/  IMAD.MOV.U32 R28, RZ, RZ, R7 ;  /* 0x000000ffff1c7224 */ /* 0x000fe200078e0007 */
[----:B----4-:R-:W-:Y:S01]  /*24620*/  STL.64 [R1+0x2290], R18 ;  /* 0x0022901201007387 */ /* 0x010fe20000100a00 */
[----:B---3--:R0:W-:Y:S03]  /*24630*/  STL.64 [R1+0x2288], R16 ;  /* 0x0022881001007387 */ /* 0x0081e60000100a00 */
[----:B0-----:R-:W3:Y:S01]  /*24640*/  LDL.LU R16, [R1+0xa0] ;  /* 0x0000a00001107983 */ /* 0x001ee20000300800 */
[----:B------:R-:W3:Y:S02]  /*24650*/  LDL.LU R17, [R1+0xa4] ;  /* 0x0000a40001117983 */ /* 0x000ee40000300800 */
[----:B------:R-:W3:Y:S02]  /*24660*/  LDL.LU R18, [R1+0xa8] ;  /* 0x0000a80001127983 */ /* 0x000ee40000300800 */
[----:B------:R-:W3:Y:S01]  /*24670*/  LDL.LU R19, [R1+0xac] ;  /* 0x0000ac0001137983 */ /* 0x000ee20000300800 */
[----:B------:R-:W4:Y:S01]  /*24680*/  LDL.LU R4, [R1+0xc0] ;  /* 0x0000c00001047983 */ /* 0x000f220000300800 */
[----:B------:R-:W4:Y:S02]  /*24690*/  LDL.LU R5, [R1+0xc4] ;  /* 0x0000c40001057983 */ /* 0x000f240000300800 */
[----:B------:R-:W5:Y:S02]  /*246a0*/  LDL.LU R6, [R1+0xc8] ;  /* 0x0000c80001067983 */ /* 0x000f640000300800 */
[----:B------:R-:W5:Y:S01]  /*246b0*/  LDL.LU R7, [R1+0xcc] ;  /* 0x0000cc0001077983 */ /* 0x000f620000300800 */
[----:B--2---:R-:W-:Y:S07]  /*246c0*/  HMMA.16816.F32 R20, R8, R26, R12 ;  /* 0x0000001a0814723c */ /* 0x004fee000000180c */
[----:B------:R-:W-:Y:S01]  /*246d0*/  MOV R9, R3 ;  /* 0x0000000300097202 */ /* 0x000fe20000000f00 */
[----:B-----5:R-:W-:Y:S01]  /*246e0*/  STL.64 [R1+0x2280], R6 ;  /* 0x0022800601007387 */ /* 0x020fe20000100a00 */
[----:B----4-:R0:W-:Y:S03]  /*246f0*/  STL.64 [R1+0x2278], R4 ;  /* 0x0022780401007387 */ /* 0x0101e60000100a00 */
[----:B0-----:R-:W2:Y:S01]  /*24700*/  LDL.LU R4, [R1+0x40] ;  /* 0x0000400001047983 */ /* 0x001ea20000300800 */
[----:B------:R-:W2:Y:S02]  /*24710*/  LDL.LU R5, [R1+0x44] ;  /* 0x0000440001057983 */ /* 0x000ea40000300800 */
[----:B------:R-:W2:Y:S02]  /*24720*/  LDL.LU R6, [R1+0x48] ;  /* 0x0000480001067983 */ /* 0x000ea40000300800 */
[----:B------:R-:W2:Y:S01]  /*24730*/  LDL.LU R7, [R1+0x4c] ;  /* 0x00004c0001077983 */ /* 0x000ea20000300800 */
[----:B------:R-:W4:Y:S01]  /*24740*/  LDL.LU R8, [R1+0x60] ;  /* 0x0000600001087983 */ /* 0x000f220000300800 */
[----:B------:R-:W5:Y:S02]  /*24750*/  LDL.LU R3, [R1+0x229c] ;  /* 0x00229c0001037983 */ /* 0x000f640000300800 */
[----:B------:R-:W4:Y:S02]  /*24760*/  LDL.LU R10, [R1+0x68] ;  /* 0x00006800010a7983 */ /* 0x000f240000300800 */
[----:B------:R-:W4:Y:S01]  /*24770*/  LDL.LU R11, [R1+0x6c] ;  /* 0x00006c00010b7983 */ /* 0x000f220000300800 */
[----:B------:R-:W2:Y:S01]  /*24780*/  LDL.LU R12, [R1+0xb0] ;  /* 0x0000b000010c7983 */ /* 0x000ea20000300800 */
[----:B------:R-:W2:Y:S02]  /*24790*/  LDL.LU R13, [R1+0xb4] ;  /* 0x0000b400010d7983 */ /* 0x000ea40000300800 */
[----:B------:R-:W2:Y:S02]  /*247a0*/  LDL.LU R14, [R1+0xb8] ;  /* 0x0000b800010e7983 */ /* 0x000ea40000300800 */
[----:B-----5:R-:W-:-:S02]  /*247b0*/  IMAD.MOV.U32 R15, RZ, RZ, R3 ;  /* 0x000000ffff0f7224 */ /* 0x020fc400078e0003 */
[----:B------:R-:W5:Y:S01]  /*247c0*/  LDL.LU R3, [R1+0x2298] ;  /* 0x0022980001037983 */ /* 0x000f620000300800 */
[----:B------:R0:W-:Y:S02]  /*247d0*/  STL [R1+0x2230], R20 ;  /* 0x0022301401007387 */ /* 0x0001e40000100800 */
[----:B------:R1:W-:Y:S02]  /*247e0*/  STL [R1+0x222c], R21 ;  /* 0x00222c1501007387 */ /* 0x0003e40000100800 */
[----:B------:R2:W-:Y:S01]  /*247f0*/  STL [R1+0x2228], R22 ;  /* 0x0022281601007387 */ /* 0x0005e20000100800 */
[----:B------:R5:W-:Y:S04]  /*24800*/  STL [R1+0x2224], R23 ;  /* 0x0022241701007387 */ /* 0x000be80000100800 */
[----:B0-----:R-:W3:Y:S01]  /*24810*/  LDL.LU R20, [R1+0x70] ;  /* 0x0000700001147983 */ /* 0x001ee20000300800 */
[----:B-1----:R-:W3:Y:S02]  /*24820*/  LDL.LU R21, [R1+0x74] ;  /* 0x0000740001157983 */ /* 0x002ee40000300800 */
[----:B--2---:R-:W3:Y:S01]  /*24830*/  LDL.LU R22, [R1+0x78] ;  /* 0x0000780001167983 */ /* 0x004ee20000300800 */
[----:B-----5:R-:W-:-:S07]  /*24840*/  MOV R23, R3 ;  /* 0x0000000300177202 */ /* 0x020fce0000000f00 */
[----:B---3--:R-:W-:Y:S11]  /*24850*/  HMMA.16816.F32 R16, R16, R26, R20 ;  /* 0x0000001a1010723c */ /* 0x008ff60000001814 */
[----:B------:R-:W-:Y:S11]  /*24860*/  @!UPT UIADD3 URZ, URZ, URZ, URZ ;  /* 0x0000003f3f3ff290 */ /* 0x000ff6000fffe03f */
[----:B------:R-:W-:Y:S01]  /*24870*/  @!UPT UIADD3 URZ, URZ, URZ, URZ ;  /* 0x0000003f3f3ff290 */ /* 0x000fe2000fffe03f */
[----:B------:R-:W-:Y:S01]  /*24880*/  STL.64 [R1], R16 ;  /* 0x0000001001007387 */ /* 0x000fe20000100a00 */
[----:B------:R-:W-:Y:S02]  /*24890*/  IMAD.MOV.U32 R22, RZ, RZ, R16 ;  /* 0x000000ffff167224 */ /* 0x000fe400078e0010 */
[----:B------:R-:W-:Y:S01]  /*248a0*/  IMAD.MOV.U32 R23, RZ, RZ, R18 ;  /* 0x000000ffff177224 */ /* 0x000fe200078e0012 */
[----:B------:R-:W-:Y:S01]  /*248b0*/  MOV R21, R17 ;  /* 0x0000001100157202 */ /* 0x000fe20000000f00 */
[----:B------:R0:W-:Y:S01]  /*248c0*/  STL.64 [R1+0x8], R18 ;  /* 0x0000081201007387 */ /* 0x0001e20000100a00 */
[----:B------:R-:W-:-:S03]  /*248d0*/  MOV R3, R19 ;  /* 0x0000001300037202 */ /* 0x000fc60000000f00 */
[----:B0-----:R-:W2:Y:S01]  /*248e0*/  LDL.LU.64 R18, [R1+0x2290] ;  /* 0x0022900001127983 */ /* 0x001ea20000300a00 */
[----:B------:R-:W2:Y:S02]  /*248f0*/  LDL.LU.64 R16, [R1+0x2288] ;  /* 0x0022880001107983 */ /* 0x000ea40000300a00 */
[----:B------:R-:W-:Y:S02]  /*24900*/  STL.64 [R1+0x2240], R22 ;  /* 0x0022401601007387 */ /* 0x000fe40000100a00 */
[----:B------:R0:W-:Y:S01]  /*24910*/  STL [R1+0x2238], R21 ;  /* 0x0022381501007387 */ /* 0x0001e20000100800 */
[----:B------:R-:W3:Y:S04]  /*24920*/  LDL.LU R20, [R1+0xd0] ;  /* 0x0000d00001147983 */ /* 0x000ee80000300800 */
[----:B0-----:R-:W3:Y:S01]  /*24930*/  LDL.LU R21, [R1+0xd4] ;  /* 0x0000d40001157983 */ /* 0x001ee20000300800 */
[----:B------:R-:W5:Y:S02]  /*24940*/  LDL.LU R22, [R1+0xd8] ;  /* 0x0000d80001167983 */ /* 0x000f640000300800 */
[----:B------:R-:W5:Y:S01]  /*24950*/  LDL.LU R23, [R1+0xdc] ;  /* 0x0000dc0001177983 */ /* 0x000f620000300800 */
[-C--:B--2---:R-:W-:Y:S01]  /*24960*/  HMMA.16816.F32 R16, R16, R26.reuse, R4 ;  /* 0x0000001a1010723c */ /* 0x084fe20000001804 */
[----:B-----5:R-:W-:Y:S01]  /*24970*/  STL.64 [R1+0x2260], R22 ;  /* 0x0022601601007387 */ /* 0x020fe20000100a00 */
[----:B---3--:R0:W-:Y:S03]  /*24980*/  STL.64 [R1+0x2258], R20 ;  /* 0x0022581401007387 */ /* 0x0081e60000100a00 */
[----:B0-----:R-:W2:Y:S01]  /*24990*/  LDL.LU R20, [R1+0x50] ;  /* 0x0000500001147983 */ /* 0x001ea20000300800 */
[----:B------:R-:W2:Y:S02]  /*249a0*/  LDL.LU R21, [R1+0x54] ;  /* 0x0000540001157983 */ /* 0x000ea40000300800 */
[----:B------:R-:W2:Y:S02]  /*249b0*/  LDL.LU R22, [R1+0x58] ;  /* 0x0000580001167983 */ /* 0x000ea40000300800 */
[----:B------:R-:W2:Y:S01]  /*249c0*/  LDL.LU R23, [R1+0x5c] ;  /* 0x00005c0001177983 */ /* 0x000ea20000300800 */
[----:B------:R-:W4:Y:S01]  /*249d0*/  LDL.LU.64 R6, [R1+0x2280] ;  /* 0x0022800001067983 */ /* 0x000f220000300a00 */
[----:B------:R-:W4:Y:S11]  /*249e0*/  LDL.LU.64 R4, [R1+0x2278] ;  /* 0x0022780001047983 */ /* 0x000f360000300a00 */
[----:B------:R-:W-:Y:S02]  /*249f0*/  STL [R1+0x2234], R19 ;  /* 0x0022341301007387 */ /* 0x000fe40000100800 */
[----:B------:R-:W-:Y:S01]  /*24a00*/  STL [R1+0x2250], R18 ;  /* 0x0022501201007387 */ /* 0x000fe20000100800 */
[----:B------:R0:W-:Y:S04]  /*24a10*/  STL.64 [R1+0x2248], R16 ;  /* 0x0022481001007387 */ /* 0x0001e80000100a00 */
[----:B0-----:R-:W3:Y:S01]  /*24a20*/  LDL.LU R16, [R1+0x30] ;  /* 0x0000300001107983 */ /* 0x001ee20000300800 */
[----:B------:R-:W3:Y:S01]  /*24a30*/  LDL.LU R17, [R1+0x34] ;  /* 0x0000340001117983 */ /* 0x000ee20000300800 */
[-C--:B----4-:R-:W-:Y:S02]  /*24a40*/  HMMA.16816.F32 R4, R4, R26.reuse, R8 ;  /* 0x0000001a0404723c */ /* 0x090fe40000001808 */
[----:B------:R-:W4:Y:S01]  /*24a50*/  LDL.LU.64 R10, [R1+0x2270] ;  /* 0x00227000010a7983 */ /* 0x000f220000300a00 */
[----:B------:R-:W4:Y:S05]  /*24a60*/  LDL.LU.64 R8, [R1+0x2268] ;  /* 0x0022680001087983 */ /* 0x000f2a0000300a00 */
[-C--:B----4-:R-:W-:Y:S01]  /*24a70*/  HMMA.16816.F32 R12, R12, R26.reuse, R8 ;  /* 0x0000001a0c0c723c */ /* 0x090fe20000001808 */
[----:B------:R-:W2:Y:S01]  /*24a80*/  LDL.LU R8, [R1+0xe0] ;  /* 0x0000e00001087983 */ /* 0x000ea20000300800 */
[----:B------:R-:W2:Y:S02]  /*24a90*/  LDL.LU R9, [R1+0xe4] ;  /* 0x0000e40001097983 */ /* 0x000ea40000300800 */
[----:B------:R-:W2:Y:S02]  /*24aa0*/  LDL.LU R10, [R1+0xe8] ;  /* 0x0000e800010a7983 */ /* 0x000ea40000300800 */
[----:B------:R-:W2:Y:S02]  /*24ab0*/  LDL.LU R11, [R1+0xec] ;  /* 0x0000ec00010b7983 */ /* 0x000ea40000300800 */
[----:B------:R-:W-:Y:S01]  /*24ac0*/  IMAD.MOV.U32 R18, RZ, RZ, R25 ;  /* 0x000000ffff127224 */ /* 0x000fe200078e0019 */
[----:B------:R-:W-:Y:S01]  /*24ad0*/  MOV R19, R24 ;  /* 0x0000001800137202 */ /* 0x000fe20000000f00 */
[----:B--2---:R-:W-:Y:S01]  /*24ae0*/  HMMA.16816.F32 R8, R8, R26, R20 ;  /* 0x0000001a0808723c */ /* 0x004fe20000001814 */
[----:B------:R-:W3:Y:S01]  /*24af0*/  LDL.LU.64 R22, [R1+0x2260] ;  /* 0x0022600001167983 */ /* 0x000ee20000300a00 */
[----:B------:R-:W3:Y:S02]  /*24b00*/  LDL.LU.64 R20, [R1+0x2258] ;  /* 0x0022580001147983 */ /* 0x000ee40000300a00 */
[----:B------:R-:W-:-:S02]  /*24b10*/  FMUL R2, R2, c[0x0][0x188] ;  /* 0x0000620002027a20 */ /* 0x000fc40000400000 */
[----:B------:R-:W-:Y:S02]  /*24b20*/  FMUL R0, R0, c[0x0][0x188] ;  /* 0x0000620000007a20 */ /* 0x000fe40000400000 */
[----:B---3--:R-:W-:Y:S01]  /*24b30*/  HMMA.16816.F32 R24, R20, R26, R16 ;  /* 0x0000001a1418723c */ /* 0x008fe20000001810 */
[----:B------:R-:W2:Y:S01]  /*24b40*/  LDL.LU R18, [R1+0x2250] ;  /* 0x0022500001127983 */ /* 0x000ea20000300800 */
[----:B------:R-:W3:Y:S02]  /*24b50*/  LDL.LU.64 R16, [R1+0x2248] ;  /* 0x0022480001107983 */ /* 0x000ee40000300a00 */
[----:B------:R-:W4:Y:S02]  /*24b60*/  LDL.LU.64 R22, [R1+0x2240] ;  /* 0x0022400001167983 */ /* 0x000f240000300a00 */
[----:B------:R-:W5:Y:S01]  /*24b70*/  LDL.LU R21, [R1+0x2238] ;  /* 0x0022380001157983 */ /* 0x000f620000300800 */
[----:B------:R-:W-:Y:S01]  /*24b80*/  FMNMX R0, R2, R0, !PT ;  /* 0x0000000002007209 */ /* 0x000fe20007800000 */
[----:B------:R-:W-:-:S02]  /*24b90*/  FMUL R20, R29, c[0x0][0x188] ;  /* 0x000062001d147a20 */ /* 0x000fc40000400000 */
[----:B------:R-:W-:Y:S02]  /*24ba0*/  FMUL R19, R28, c[0x0][0x188] ;  /* 0x000062001c137a20 */ /* 0x000fe40000400000 */
[----:B------:R-:W-:Y:S01]  /*24bb0*/  STL [R1+0x88], R0 ;  /* 0x0000880001007387 */ /* 0x000fe20000100800 */
[----:B------:R0:W-:Y:S02]  /*24bc0*/  STL [R1+0x21b4], R4 ;  /* 0x0021b40401007387 */ /* 0x0001e40000100800 */
[----:B------:R-:W-:Y:S02]  /*24bd0*/  FMUL R28, R4, c[0x0][0x188] ;  /* 0x00006200041c7a20 */ /* 0x000fe40000400000 */
[----:B------:R1:W-:Y:S01]  /*24be0*/  STL [R1+0x21b8], R5 ;  /* 0x0021b80501007387 */ /* 0x0003e20000100800 */
[----:B------:R-:W-:Y:S01]  /*24bf0*/  STL [R1+0x21bc], R6 ;  /* 0x0021bc0601007387 */ /* 0x000fe20000100800 */
[----:B------:R-:W-:Y:S02]  /*24c00*/  FMUL R29, R3, c[0x0][0x188] ;  /* 0x00006200031d7a20 */ /* 0x000fe40000400000 */
[----:B------:R-:W-:Y:S02]  /*24c10*/  STL [R1+0x21b0], R7 ;  /* 0x0021b00701007387 */ /* 0x000fe40000100800 */
[----:B------:R-:W-:Y:S01]  /*24c20*/  FMUL R3, R5, c[0x0][0x188] ;  /* 0x0000620005037a20 */ /* 0x000fe20000400000 */
[----:B0-----:R-:W-:-:S02]  /*24c30*/  FMNMX R4, R20, R19, !PT ;  /* 0x0000001314047209 */ /* 0x001fc40007800000 */
[----:B------:R-:W2:Y:S01]  /*24c40*/  LDL.LU R19, [R1+0x2234] ;  /* 0x0022340001137983 */ /* 0x000ea20000300800 */
[----:B------:R-:W2:Y:S02]  /*24c50*/  LDL.LU R20, [R1+0x2230] ;  /* 0x0022300001147983 */ /* 0x000ea40000300800 */
[----:B----4-:R-:W-:Y:S02]  /*24c60*/  FMUL R22, R22, c[0x0][0x188] ;  /* 0x0000620016167a20 */ /* 0x010fe40000400000 */
[----:B-----5:R-:W-:Y:S02]  /*24c70*/  FMUL R21, R21, c[0x0][0x188] ;  /* 0x0000620015157a20 */ /* 0x020fe40000400000 */
[----:B------:R-:W-:-:S03]  /*24c80*/  FMUL R23, R23, c[0x0][0x188] ;  /* 0x0000620017177a20 */ /* 0x000fc60000400000 */
[----:B-1----:R-:W-:Y:S02]  /*24c90*/  FMNMX R5, R22, R21, !PT ;  /* 0x0000001516057209 */ /* 0x002fe40007800000 */
[----:B------:R-:W4:Y:S01]  /*24ca0*/  LDL.LU R21, [R1+0x222c] ;  /* 0x00222c0001157983 */ /* 0x000f220000300800 */
[----:B------:R0:W-:Y:S02]  /*24cb0*/  STL [R1+0x84], R4 ;  /* 0x0000840401007387 */ /* 0x0001e40000100800 */
[----:B------:R-:W5:Y:S01]  /*24cc0*/  LDL.LU R22, [R1+0x2228] ;  /* 0x0022280001167983 */ /* 0x000f620000300800 */
[----:B0-----:R-:W-:Y:S02]  /*24cd0*/  FMNMX R4, R23, R29, !PT ;  /* 0x0000001d17047209 */ /* 0x001fe40007800000 */
[----:B------:R-:W3:Y:S01]  /*24ce0*/  LDL.LU R23, [R1+0x2224] ;  /* 0x0022240001177983 */ /* 0x000ee20000300800 */
[----:B------:R-:W-:Y:S02]  /*24cf0*/  FMUL R2, R6, c[0x0][0x188] ;  /* 0x0000620006027a20 */ /* 0x000fe40000400000 */
[----:B------:R-:W-:Y:S01]  /*24d00*/  FMUL R0, R7, c[0x0][0x188] ;  /* 0x0000620007007a20 */ /* 0x000fe20000400000 */
[----:B------:R-:W-:Y:S01]  /*24d10*/  FMNMX R3, R28, R3, !PT ;  /* 0x000000031c037209 */ /* 0x000fe20007800000 */
[----:B------:R-:W-:Y:S01]  /*24d20*/  STL [R1+0x80], R5 ;  /* 0x0000800501007387 */ /* 0x000fe20000100800 */
[----:B------:R-:W-:Y:S02]  /*24d30*/  STL [R1+0x7c], R4 ;  /* 0x00007c0401007387 */ /* 0x000fe40000100800 */
[----:B------:R-:W-:Y:S01]  /*24d40*/  FMNMX R0, R2, R0, !PT ;  /* 0x0000000002007209 */ /* 0x000fe20007800000 */
[----:B------:R0:W-:Y:S01]  /*24d50*/  STL [R1+0x78], R3 ;  /* 0x0000780301007387 */ /* 0x0001e20000100800 */
[----:B------:R-:W-:Y:S03]  /*24d60*/  STL [R1+0x21c0], R8 ;  /* 0x0021c00801007387 */ /* 0x000fe60000100800 */
[----:B------:R-:W-:Y:S01]  /*24d70*/  STL [R1+0x70], R0 ;  /* 0x0000700001007387 */ /* 0x000fe20000100800 */
[----:B------:R-:W-:Y:S02]  /*24d80*/  STL [R1+0x21ac], R9 ;  /* 0x0021ac0901007387 */ /* 0x000fe40000100800 */
[----:B------:R-:W-:Y:S02]  /*24d90*/  STL [R1+0x21c4], R10 ;  /* 0x0021c40a01007387 */ /* 0x000fe40000100800 */
[----:B------:R-:W-:Y:S01]  /*24da0*/  STL [R1+0x21c8], R11 ;  /* 0x0021c80b01007387 */ /* 0x000fe20000100800 */
[----:B--2---:R-:W-:Y:S04]  /*24db0*/  STL [R1+0x21cc], R20 ;  /* 0x0021cc1401007387 */ /* 0x004fe80000100800 */
[----:B----4-:R-:W-:Y:S01]  /*24dc0*/  STL [R1+0x21d0], R21 ;  /* 0x0021d01501007387 */ /* 0x010fe20000100800 */
[----:B-----5:R-:W-:Y:S03]  /*24dd0*/  STL [R1+0x21d4], R22 ;  /* 0x0021d41601007387 */ /* 0x020fe60000100800 */
[----:B---3--:R1:W-:Y:S01]  /*24de0*/  STL [R1+0x21d8], R23 ;  /* 0x0021d81701007387 */ /* 0x0083e20000100800 */
[----:B------:R-:W-:Y:S02]  /*24df0*/  STL [R1+0x21dc], R16 ;  /* 0x0021dc1001007387 */ /* 0x000fe40000100800 */
[----:B0-----:R-:W-:-:S02]  /*24e00*/  FMUL R3, R23, c[0x0][0x188] ;  /* 0x0000620017037a20 */ /* 0x001fc40000400000 */
[----:B------:R-:W-:Y:S01]  /*24e10*/  STL [R1+0x21e0], R17 ;  /* 0x0021e01101007387 */ /* 0x000fe20000100800 */
[----:B-1----:R-:W2:Y:S01]  /*24e20*/  LDL.LU R23, [R1+0x88] ;  /* 0x0000880001177983 */ /* 0x002ea20000300800 */
[----:B------:R-:W-:Y:S02]  /*24e30*/  FMUL R28, R22, c[0x0][0x188] ;  /* 0x00006200161c7a20 */ /* 0x000fe40000400000 */
[----:B------:R-:W3:Y:S02]  /*24e40*/  LDL.LU R22, [R1+0x84] ;  /* 0x0000840001167983 */ /* 0x000ee40000300800 */
[----:B------:R-:W-:Y:S02]  /*24e50*/  FMUL R7, R8, c[0x0][0x188] ;  /* 0x0000620008077a20 */ /* 0x000fe40000400000 */
[----:B------:R-:W-:Y:S02]  /*24e60*/  FMUL R8, R9, c[0x0][0x188] ;  /* 0x0000620009087a20 */ /* 0x000fe40000400000 */
[----:B------:R-:W-:-:S02]  /*24e70*/  FMUL R5, R10, c[0x0][0x188] ;  /* 0x000062000a057a20 */ /* 0x000fc40000400000 */
[----:B------:R-:W-:Y:S02]  /*24e80*/  FMUL R6, R11, c[0x0][0x188] ;  /* 0x000062000b067a20 */ /* 0x000fe40000400000 */
[----:B------:R-:W-:Y:S02]  /*24e90*/  FMUL R2, R16, c[0x0][0x188] ;  /* 0x0000620010027a20 */ /* 0x000fe40000400000 */
[----:B------:R-:W-:Y:S02]  /*24ea0*/  FMUL R0, R17, c[0x0][0x188] ;  /* 0x0000620011007a20 */ /* 0x000fe40000400000 */
[----:B------:R-:W-:Y:S01]  /*24eb0*/  FMUL R29, R21, c[0x0][0x188] ;  /* 0x00006200151d7a20 */ /* 0x000fe20000400000 */
[----:B------:R-:W-:Y:S01]  /*24ec0*/  FMNMX R9, R7, R8, !PT ;  /* 0x0000000807097209 */ /* 0x000fe20007800000 */
[----:B------:R-:W-:Y:S01]  /*24ed0*/  FMUL R4, R20, c[0x0][0x188] ;  /* 0x0000620014047a20 */ /* 0x000fe20000400000 */
[----:B------:R-:W-:Y:S01]  /*24ee0*/  FMNMX R8, R5, R6, !PT ;  /* 0x0000000605087209 */ /* 0x000fe20007800000 */
[----:B------:R-:W4:Y:S01]  /*24ef0*/  LDL.LU R21, [R1+0x80] ;  /* 0x0000800001157983 */ /* 0x000f220000300800 */
[----:B------:R-:W5:Y:S01]  /*24f00*/  LDL.LU R20, [R1+0x7c] ;  /* 0x00007c0001147983 */ /* 0x000f620000300800 */
[----:B------:R-:W-:Y:S01]  /*24f10*/  FMNMX R5, R2, R0, !PT ;  /* 0x0000000002057209 */ /* 0x000fe20007800000 */
[----:B------:R-:W4:Y:S02]  /*24f20*/  LDL.LU R11, [R1+0x78] ;  /* 0x00007800010b7983 */ /* 0x000f240000300800 */
[----:B------:R-:W-:-:S02]  /*24f30*/  FMUL R2, R14, c[0x0][0x188] ;  /* 0x000062000e027a20 */ /* 0x000fc40000400000 */
[----:B------:R-:W-:Y:S01]  /*24f40*/  FMUL R0, R15, c[0x0][0x188] ;  /* 0x000062000f007a20 */ /* 0x000fe20000400000 */
[----:B------:R-:W4:Y:S01]  /*24f50*/  LDL.LU R10, [R1+0x70] ;  /* 0x00007000010a7983 */ /* 0x000f220000300800 */
[----:B------:R-:W-:Y:S01]  /*24f60*/  STL [R1+0x21e4], R18 ;  /* 0x0021e41201007387 */ /* 0x000fe20000100800 */
[----:B------:R-:W-:Y:S01]  /*24f70*/  FMNMX R6, R28, R3, !PT ;  /* 0x000000031c067209 */ /* 0x000fe20007800000 */
[----:B------:R-:W-:Y:S02]  /*24f80*/  STL [R1+0x21e8], R19 ;  /* 0x0021e81301007387 */ /* 0x000fe40000100800 */
[----:B------:R-:W-:Y:S01]  /*24f90*/  FMUL R28, R12, c[0x0][0x188] ;  /* 0x000062000c1c7a20 */ /* 0x000fe20000400000 */
[----:B------:R0:W-:Y:S02]  /*24fa0*/  STL [R1+0x21ec], R12 ;  /* 0x0021ec0c01007387 */ /* 0x0001e40000100800 */
[----:B0-----:R-:W-:Y:S02]  /*24fb0*/  FMNMX R12, R2, R0, !PT ;  /* 0x00000000020c7209 */ /* 0x001fe40007800000 */
[----:B------:R-:W-:Y:S01]  /*24fc0*/  STL [R1+0x21f0], R13 ;  /* 0x0021f00d01007387 */ /* 0x000fe20000100800 */
[----:B------:R-:W-:Y:S02]  /*24fd0*/  STL [R1+0x21f4], R14 ;  /* 0x0021f40e01007387 */ /* 0x000fe40000100800 */
[----:B------:R-:W-:Y:S02]  /*24fe0*/  STL [R1+0x21f8], R15 ;  /* 0x0021f80f01007387 */ /* 0x000fe40000100800 */
[----:B------:R-:W-:Y:S01]  /*24ff0*/  STL [R1+0x21fc], R24 ;  /* 0x0021fc1801007387 */ /* 0x000fe20000100800 */
[----:B------:R-:W-:Y:S01]  /*25000*/  STL [R1+0x2200], R25 ;  /* 0x0022001901007387 */ /* 0x000fe20000100800 */
[----:B------:R-:W-:Y:S02]  /*25010*/  STL [R1+0x2204], R26 ;  /* 0x0022041a01007387 */ /* 0x000fe40000100800 */
[----:B------:R-:W-:Y:S01]  /*25020*/  STL [R1+0x2208], R27 ;  /* 0x0022081b01007387 */ /* 0x000fe20000100800 */
[----:B--2---:R-:W0:Y:S04]  /*25030*/  SHFL.BFLY PT, R2, R23, 0x2, 0x1f ;  /* 0x0c401f0017027f89 */ /* 0x004e2800000e0000 */
[----:B---3--:R-:W-:Y:S04]  /*25040*/  STL [R1+0x2220], R22 ;  /* 0x0022201601007387 */ /* 0x008fe80000100800 */
[----:B------:R1:W2:Y:S04]  /*25050*/  SHFL.BFLY PT, R0, R22, 0x2, 0x1f ;  /* 0x0c401f0016007f89 */ /* 0x0002a800000e0000 */
[----:B0-----:R-:W-:Y:S01]  /*25060*/  STL [R1+0x48], R2 ;  /* 0x0000480201007387 */ /* 0x001fe20000100800 */
[----:B-1----:R-:W3:Y:S02]  /*25070*/  LDL.LU R22, [R1+0x48] ;  /* 0x0000480001167983 */ /* 0x002ee40000300800 */
[----:B--2---:R-:W-:Y:S02]  /*25080*/  STL [R1+0x44], R0 ;  /* 0x0000440001007387 */ /* 0x004fe40000100800 */
[----:B----4-:R-:W0:Y:S04]  /*25090*/  SHFL.BFLY PT, R0, R21, 0x2, 0x1f ;  /* 0x0c401f0015007f89 */ /* 0x010e2800000e0000 */
[----:B------:R1:W-:Y:S01]  /*250a0*/  STL [R1+0x221c], R21 ;  /* 0x00221c1501007387 */ /* 0x0003e20000100800 */
[----:B------:R-:W-:-:S02]  /*250b0*/  FMUL R17, R27, c[0x0][0x188] ;  /* 0x000062001b117a20 */ /* 0x000fc40000400000 */
[----:B-----5:R-:W-:Y:S01]  /*250c0*/  SHFL.BFLY PT, R27, R20, 0x2, 0x1f ;  /* 0x0c401f00141b7f89 */ /* 0x020fe200000e0000 */
[----:B-1----:R-:W2:Y:S04]  /*250d0*/  LDL.LU R21, [R1+0x44] ;  /* 0x0000440001157983 */ /* 0x002ea80000300800 */
[----:B0-----:R-:W-:Y:S01]  /*250e0*/  STL [R1+0x40], R0 ;  /* 0x0000400001007387 */ /* 0x001fe20000100800 */
[----:B------:R0:W-:Y:S03]  /*250f0*/  STL [R1+0x2218], R20 ;  /* 0x0022181401007387 */ /* 0x0001e60000100800 */
[----:B0-----:R-:W4:Y:S01]  /*25100*/  LDL.LU R20, [R1+0x40] ;  /* 0x0000400001147983 */ /* 0x001f220000300800 */
[----:B---3--:R-:W-:-:S03]  /*25110*/  FMNMX R23, R23, R22, !PT ;  /* 0x0000001617177209 */ /* 0x008fc60007800000 */
[----:B------:R-:W2:Y:S02]  /*25120*/  LDL.LU R22, [R1+0x2220] ;  /* 0x0022200001167983 */ /* 0x000ea40000300800 */
[----:B--2---:R-:W-:Y:S02]  /*25130*/  FMNMX R22, R22, R21, !PT ;  /* 0x0000001516167209 */ /* 0x004fe40007800000 */
[----:B------:R-:W4:Y:S01]  /*25140*/  LDL.LU R21, [R1+0x221c] ;  /* 0x00221c0001157983 */ /* 0x000f220000300800 */
[----:B------:R-:W-:Y:S01]  /*25150*/  FMNMX R4, R4, R29, !PT ;  /* 0x0000001d04047209 */ /* 0x000fe20007800000 */
[----:B------:R-:W-:Y:S02]  /*25160*/  FMUL R16, R18, c[0x0][0x188] ;  /* 0x0000620012107a20 */ /* 0x000fe40000400000 */
[----:B------:R-:W-:Y:S02]  /*25170*/  FMUL R29, R19, c[0x0][0x188] ;  /* 0x00006200131d7a20 */ /* 0x000fe40000400000 */
[----:B------:R-:W-:-:S03]  /*25180*/  FMUL R7, R26, c[0x0][0x188] ;  /* 0x000062001a077a20 */ /* 0x000fc60000400000 */
[----:B------:R-:W-:Y:S02]  /*25190*/  FMNMX R16, R16, R29, !PT ;  /* 0x0000001d10107209 */ /* 0x000fe40007800000 */
[----:B------:R-:W-:Y:S01]  /*251a0*/  FMNMX R7, R7, R17, !PT ;  /* 0x0000001107077209 */ /* 0x000fe20007800000 */
[----:B------:R-:W0:Y:S04]  /*251b0*/  SHFL.BFLY PT, R14, R5, 0x2, 0x1f ;  /* 0x0c401f00050e7f89 */ /* 0x000e2800000e0000 */
[----:B------:R-:W1:Y:S04]  /*251c0*/  SHFL.BFLY PT, R29, R16, 0x2, 0x1f ;  /* 0x0c401f00101d7f89 */ /* 0x000e6800000e0000 */
[----:B------:R-:W2:Y:S01]  /*251d0*/  SHFL.BFLY PT, R0, R7, 0x2, 0x1f ;  /* 0x0c401f0007007f89 */ /* 0x000ea200000e0000 */
[----:B------:R-:W-:-:S02]  /*251e0*/  FMUL R18, R24, c[0x0][0x188] ;  /* 0x0000620018127a20 */ /* 0x000fc40000400000 */
[----:B------:R-:W-:-:S05]  /*251f0*/  FMUL R19, R25, c[0x0][0x188] ;  /* 0x0000620019137a20 */ /* 0x000fca0000400000 */
[----:B------:R-:W-:Y:S02]  /*25200*/  FMNMX R15, R18, R19, !PT ;  /* 0x00000013120f7209 */ /* 0x000fe40007800000 */
[----:B------:R-:W3:Y:S04]  /*25210*/  SHFL.BFLY PT, R18, R4, 0x2, 0x1f ;  /* 0x0c401f0004127f89 */ /* 0x000ee800000e0000 */
[----:B------:R-:W5:Y:S01]  /*25220*/  SHFL.BFLY PT, R2, R15, 0x2, 0x1f ;  /* 0x0c401f000f027f89 */ /* 0x000f6200000e0000 */
[----:B0-----:R-:W-:Y:S01]  /*25230*/  FMNMX R5, R5, R14, !PT ;  /* 0x0000000e05057209 */ /* 0x001fe20007800000 */
[----:B-1----:R-:W-:Y:S01]  /*25240*/  FMNMX R14, R16, R29, !PT ;  /* 0x0000001d100e7209 */ /* 0x002fe20007800000 */
[----:B--2---:R-:W-:Y:S02]  /*25250*/  FMNMX R16, R7, R0, !PT ;  /* 0x0000000007107209 */ /* 0x004fe40007800000 */
[----:B------:R-:W0:Y:S01]  /*25260*/  SHFL.BFLY PT, R0, R22, 0x1, 0x1f ;  /* 0x0c201f0016007f89 */ /* 0x000e2200000e0000 */
[----:B----4-:R-:W-:-:S03]  /*25270*/  FMNMX R21, R21, R20, !PT ;  /* 0x0000001415157209 */ /* 0x010fc60007800000 */
[----:B------:R-:W2:Y:S01]  /*25280*/  LDL.LU R20, [R1+0x2218] ;  /* 0x0022180001147983 */ /* 0x000ea20000300800 */
[----:B---3--:R-:W-:Y:S01]  /*25290*/  FMNMX R4, R4, R18, !PT ;  /* 0x0000001204047209 */ /* 0x008fe20007800000 */
[----:B-----5:R-:W-:Y:S02]  /*252a0*/  FMNMX R18, R15, R2, !PT ;  /* 0x000000020f127209 */ /* 0x020fe40007800000 */
[----:B------:R-:W-:Y:S01]  /*252b0*/  STL [R1+0x2214], R22 ;  /* 0x0022141601007387 */ /* 0x000fe20000100800 */
[----:B------:R-:W1:Y:S04]  /*252c0*/  SHFL.BFLY PT, R2, R23, 0x1, 0x1f ;  /* 0x0c201f0017027f89 */ /* 0x000e6800000e0000 */
[----:B0-----:R-:W-:Y:S02]  /*252d0*/  STL [R1+0x3c], R0 ;  /* 0x00003c0001007387 */ /* 0x001fe40000100800 */
[----:B------:R-:W0:Y:S02]  /*252e0*/  SHFL.BFLY PT, R0, R21, 0x1, 0x1f ;  /* 0x0c201f0015007f89 */ /* 0x000e2400000e0000 */
[----:B------:R3:W-:Y:S02]  /*252f0*/  STL [R1+0x2210], R21 ;  /* 0x0022101501007387 */ /* 0x0007e40000100800 */
[----:B---3--:R-:W3:Y:S01]  /*25300*/  LDL.LU R21, [R1+0x3c] ;  /* 0x00003c0001157983 */ /* 0x008ee20000300800 */
[----:B-1----:R-:W-:-:S03]  /*25310*/  IMAD.MOV.U32 R22, RZ, RZ, R2 ;  /* 0x000000ffff167224 */ /* 0x002fc600078e0002 */
[----:B0-----:R-:W-:Y:S02]  /*25320*/  STL [R1+0x38], R0 ;  /* 0x0000380001007387 */ /* 0x001fe40000100800 */
[----:B------:R-:W-:Y:S02]  /*25330*/  FMNMX R23, R23, R22, !PT ;  /* 0x0000001617177209 */ /* 0x000fe40007800000 */
[----:B--2---:R-:W-:-:S05]  /*25340*/  FMNMX R20, R20, R27, !PT ;  /* 0x0000001b14147209 */ /* 0x004fca0007800000 */
[----:B------:R-:W-:Y:S04]  /*25350*/  SHFL.BFLY PT, R27, R20, 0x1, 0x1f ;  /* 0x0c201f00141b7f89 */ /* 0x000fe800000e0000 */
[----:B------:R0:W-:Y:S04]  /*25360*/  STL [R1+0x220c], R20 ;  /* 0x00220c1401007387 */ /* 0x0001e80000100800 */
[----:B0-----:R-:W2:Y:S01]  /*25370*/  LDL.LU R20, [R1+0x38] ;  /* 0x0000380001147983 */ /* 0x001ea20000300800 */
[----:B------:R-:W3:Y:S02]  /*25380*/  LDL.LU R22, [R1+0x2214] ;  /* 0x0022140001167983 */ /* 0x000ee40000300800 */
[----:B---3--:R-:W-:-:S02]  /*25390*/  FMNMX R22, R22, R21, !PT ;  /* 0x0000001516167209 */ /* 0x008fc40007800000 */
[----:B------:R-:W2:Y:S01]  /*253a0*/  LDL.LU R21, [R1+0x2210] ;  /* 0x0022100001157983 */ /* 0x000ea20000300800 */
[----:B------:R-:W-:-:S03]  /*253b0*/  FMUL R3, R13, c[0x0][0x188] ;  /* 0x000062000d037a20 */ /* 0x000fc60000400000 */
[----:B------:R-:W0:Y:S04]  /*253c0*/  SHFL.BFLY PT, R17, R6, 0x2, 0x1f ;  /* 0x0c401f0006117f89 */ /* 0x000e2800000e0000 */
[----:B------:R-:W1:Y:S01]  /*253d0*/  SHFL.BFLY PT, R7, R4, 0x1, 0x1f ;  /* 0x0c201f0004077f89 */ /* 0x000e6200000e0000 */
[----:B------:R-:W-:-:S03]  /*253e0*/  FMNMX R13, R28, R3, !PT ;  /* 0x000000031c0d7209 */ /* 0x000fc60007800000 */
[----:B------:R-:W3:Y:S04]  /*253f0*/  SHFL.BFLY PT, R3, R12, 0x2, 0x1f ;  /* 0x0c401f000c037f89 */ /* 0x000ee800000e0000 */
[----:B------:R-:W4:Y:S04]  /*25400*/  SHFL.BFLY PT, R28, R13, 0x2, 0x1f ;  /* 0x0c401f000d1c7f89 */ /* 0x000f2800000e0000 */
[----:B------:R-:W5:Y:S04]  /*25410*/  SHFL.BFLY PT, R26, R11, 0x2, 0x1f ;  /* 0x0c401f000b1a7f89 */ /* 0x000f6800000e0000 */
[----:B------:R-:W2:Y:S04]  /*25420*/  SHFL.BFLY PT, R25, R10, 0x2, 0x1f ;  /* 0x0c401f000a197f89 */ /* 0x000ea800000e0000 */
[----:B------:R-:W2:Y:S04]  /*25430*/  SHFL.BFLY PT, R24, R9, 0x2, 0x1f ;  /* 0x0c401f0009187f89 */ /* 0x000ea800000e0000 */
[----:B------:R-:W2:Y:S01]  /*25440*/  SHFL.BFLY PT, R19, R8, 0x2, 0x1f ;  /* 0x0c401f0008137f89 */ /* 0x000ea200000e0000 */
[----:B0-----:R-:W-:-:S02]  /*25450*/  FMNMX R6, R6, R17, !PT ;  /* 0x0000001106067209 */ /* 0x001fc40007800000 */
[----:B-1----:R-:W-:Y:S02]  /*25460*/  FMNMX R7, R4, R7, !PT ;  /* 0x0000000704077209 */ /* 0x002fe40007800000 */
[----:B------:R-:W0:Y:S04]  /*25470*/  S2R R4, SR_TID.X ;  /* 0x0000000000047919 */ /* 0x000e280000002100 */
[----:B------:R-:W1:Y:S01]  /*25480*/  SHFL.BFLY PT, R29, R6, 0x1, 0x1f ;  /* 0x0c201f00061d7f89 */ /* 0x000e6200000e0000 */
[----:B---3--:R-:W-:-:S03]  /*25490*/  FMNMX R12, R12, R3, !PT ;  /* 0x000000030c0c7209 */ /* 0x008fc60007800000 */
[----:B------:R-:W3:Y:S01]  /*254a0*/  SHFL.BFLY PT, R3, R14, 0x1, 0x1f ;  /* 0x0c201f000e037f89 */ /* 0x000ee200000e0000 */
[----:B----4-:R-:W-:Y:S02]  /*254b0*/  FMNMX R13, R13, R28, !PT ;  /* 0x0000001c0d0d7209 */ /* 0x010fe40007800000 */
[----:B--2---:R-:W-:Y:S02]  /*254c0*/  FMNMX R21, R21, R20, !PT ;  /* 0x0000001415157209 */ /* 0x004fe40007800000 */
[----:B------:R-:W2:Y:S04]  /*254d0*/  LDL.LU R20, [R1+0x220c] ;  /* 0x00220c0001147983 */ /* 0x000ea80000300800 */
[----:B------:R-:W4:Y:S04]  /*254e0*/  SHFL.BFLY PT, R28, R5, 0x1, 0x1f ;  /* 0x0c201f00051c7f89 */ /* 0x000f2800000e0000 */
[----:B------:R-:W4:Y:S01]  /*254f0*/  SHFL.BFLY PT, R2, R13, 0x1, 0x1f ;  /* 0x0c201f000d027f89 */ /* 0x000f2200000e0000 */
[----:B-----5:R-:W-:-:S02]  /*25500*/  FMNMX R11, R11, R26, !PT ;  /* 0x0000001a0b0b7209 */ /* 0x020fc40007800000 */
[----:B------:R-:W-:Y:S02]  /*25510*/  FMNMX R10, R10, R25, !PT ;  /* 0x000000190a0a7209 */ /* 0x000fe40007800000 */
[----:B------:R-:W-:Y:S02]  /*25520*/  FMNMX R9, R9, R24, !PT ;  /* 0x0000001809097209 */ /* 0x000fe40007800000 */
[----:B------:R-:W-:Y:S01]  /*25530*/  FMNMX R8, R8, R19, !PT ;  /* 0x0000001308087209 */ /* 0x000fe20007800000 */
[----:B------:R-:W5:Y:S04]  /*25540*/  SHFL.BFLY PT, R26, R11, 0x1, 0x1f ;  /* 0x0c201f000b1a7f89 */ /* 0x000f6800000e0000 */
[----:B------:R-:W5:Y:S04]  /*25550*/  SHFL.BFLY PT, R25, R10, 0x1, 0x1f ;  /* 0x0c201f000a197f89 */ /* 0x000f6800000e0000 */
[----:B------:R-:W5:Y:S04]  /*25560*/  SHFL.BFLY PT, R24, R9, 0x1, 0x1f ;  /* 0x0c201f0009187f89 */ /* 0x000f6800000e0000 */
[----:B------:R-:W5:Y:S01]  /*25570*/  SHFL.BFLY PT, R15, R8, 0x1, 0x1f ;  /* 0x0c201f00080f7f89 */ /* 0x000f6200000e0000 */
[----:B-1----:R-:W-:Y:S01]  /*25580*/  FMNMX R6, R6, R29, !PT ;  /* 0x0000001d06067209 */ /* 0x002fe20007800000 */
[----:B---3--:R-:W-:Y:S01]  /*25590*/  FMNMX R29, R14, R3, !PT ;  /* 0x000000030e1d7209 */ /* 0x008fe20007800000 */
[C---:B0-----:R-:W-:Y:S01]  /*255a0*/  LOP3.LUT R3, R4.reuse, 0x1c, RZ, 0xc0, !PT ;  /* 0x0000001c04037812 */ /* 0x041fe200078ec0ff */
[----:B------:R-:W-:Y:S01]  /*255b0*/  LOP3.LUT R4, R4, 0xff, RZ, 0xc0, !PT ;  /* 0x000000ff04047812 */ /* 0x000fe200078ec0ff */
[----:B------:R-:W0:Y:S04]  /*255c0*/  SHFL.BFLY PT, R0, R12, 0x1, 0x1f ;  /* 0x0c201f000c007f89 */ /* 0x000e2800000e0000 */
[----:B------:R-:W1:Y:S04]  /*255d0*/  SHFL.BFLY PT, R19, R18, 0x1, 0x1f ;  /* 0x0c201f0012137f89 */ /* 0x000e6800000e0000 */
[----:B------:R-:W3:Y:S01]  /*255e0*/  SHFL.BFLY PT, R17, R16, 0x1, 0x1f ;  /* 0x0c201f0010117f89 */ /* 0x000ee200000e0000 */
[----:B------:R-:W-:-:S04]  /*255f0*/  SHF.R.U32.HI R4, RZ, 0x3, R4 ;  /* 0x00000003ff047819 */ /* 0x000fc80000011604 */
[----:B------:R-:W-:Y:S02]  /*25600*/  LOP3.LUT R4, R4, 0x1c, RZ, 0xc0, !PT ;  /* 0x0000001c04047812 */ /* 0x000fe400078ec0ff */
[----:B----4-:R-:W-:Y:S01]  /*25610*/  FMNMX R5, R5, R28, !PT ;  /* 0x0000001c05057209 */ /* 0x010fe20007800000 */
[----:B------:R-:W-:Y:S01]  /*25620*/  FMNMX R28, R13, R2, !PT ;  /* 0x000000020d1c7209 */ /* 0x000fe20007800000 */
[----:B------:R-:W-:-:S05]  /*25630*/  SHF.L.U32 R2, R3, 0x3, RZ ;  /* 0x0000000303027819 */ /* 0x000fca00000006ff */
[----:B------:R-:W-:Y:S01]  /*25640*/  IMAD.IADD R4, R2, 0x1, R4 ;  /* 0x0000000102047824 */ /* 0x000fe200078e0204 */
[----:B-----5:R-:W-:Y:S02]  /*25650*/  FMNMX R11, R11, R26, !PT ;  /* 0x0000001a0b0b7209 */ /* 0x020fe40007800000 */
[----:B------:R-:W-:Y:S02]  /*25660*/  FMNMX R10, R10, R25, !PT ;  /* 0x000000190a0a7209 */ /* 0x000fe40007800000 */
[----:B------:R-:W-:Y:S01]  /*25670*/  FMNMX R9, R9, R24, !PT ;  /* 0x0000001809097209 */ /* 0x000fe20007800000 */
[----:B------:R-:W-:Y:S01]  /*25680*/  @!P1 STS [R4+0x20000], R23 ;  /* 0x0200001704009388 */ /* 0x000fe20000000800 */
[----:B------:R-:W-:Y:S01]  /*25690*/  @!P1 STS [R4+0x20100], R22 ;  /* 0x0201001604009388 */ /* 0x000fe20000000800 */
[----:B------:R-:W-:Y:S01]  /*256a0*/  FMNMX R8, R8, R15, !PT ;  /* 0x0000000f08087209 */ /* 0x000fe20007800000 */
[----:B------:R-:W-:Y:S01]  /*256b0*/  @!P1 STS [R4+0x20200], R21 ;  /* 0x0202001504009388 */ /* 0x000fe20000000800 */
[----:B0-----:R-:W-:-:S02]  /*256c0*/  FMNMX R3, R12, R0, !PT ;  /* 0x000000000c037209 */ /* 0x001fc40007800000 */
[----:B-1----:R-:W-:Y:S01]  /*256d0*/  FMNMX R2, R18, R19, !PT ;  /* 0x0000001312027209 */ /* 0x002fe20007800000 */
[----:B---3--:R-:W-:Y:S01]  /*256e0*/  FMNMX R0, R16, R17, !PT ;  /* 0x0000001110007209 */ /* 0x008fe20007800000 */
[----:B--2---:R-:W-:Y:S02]  /*256f0*/  FMNMX R20, R20, R27, !PT ;  /* 0x0000001b14147209 */ /* 0x004fe40007800000 */
[----:B------:R-:W2:Y:S04]  /*25700*/  LDL.LU R27, [R1+0x2208] ;  /* 0x00220800011b7983 */ /* 0x000ea80000300800 */
[----:B------:R-:W-:Y:S01]  /*25710*/  @!P1 STS [R4+0x20300], R20 ;  /* 0x0203001404009388 */ /* 0x000fe20000000800 */
[----:B------:R-:W-:Y:S02]  /*25720*/  @!P1 STS [R4+0x20400], R11 ;  /* 0x0204000b04009388 */ /* 0x000fe40000000800 */
[----:B------:R-:W-:Y:S02]  /*25730*/  @!P1 STS [R4+0x20500], R10 ;  /* 0x0205000a04009388 */ /* 0x000fe40000000800 */
[----:B------:R-:W-:Y:S01]  /*25740*/  @!P1 STS [R4+0x20600], R9 ;  /* 0x0206000904009388 */ /* 0x000fe20000000800 */
[----:B------:R-:W-:Y:S01]  /*25750*/  @!P1 STS [R4+0x20700], R8 ;  /* 0x0207000804009388 */ /* 0x000fe20000000800 */
[----:B------:R-:W-:Y:S02]  /*25760*/  @!P1 STS [R4+0x20800], R7 ;  /* 0x0208000704009388 */ /* 0x000fe40000000800 */
[----:B------:R-:W-:Y:S02]  /*25770*/  @!P1 STS [R4+0x20900], R6 ;  /* 0x0209000604009388 */ /* 0x000fe40000000800 */
[----:B------:R0:W-:Y:S01]  /*25780*/  @!P1 STS [R4+0x20a00], R5 ;  /* 0x020a000504009388 */ /* 0x0001e20000000800 */
[----:B------:R-:W-:Y:S01]  /*25790*/  @!P1 STS [R4+0x20b00], R29 ;  /* 0x020b001d04009388 */ /* 0x000fe20000000800 */
[----:B------:R-:W-:Y:S02]  /*257a0*/  @!P1 STS [R4+0x20c00], R28 ;  /* 0x020c001c04009388 */ /* 0x000fe40000000800 */
[----:B------:R-:W-:Y:S02]  /*257b0*/  @!P1 STS [R4+0x20d00], R3 ;  /* 0x020d000304009388 */ /* 0x000fe40000000800 */
[----:B------:R-:W-:Y:S01]  /*257c0*/  @!P1 STS [R4+0x20e00], R2 ;  /* 0x020e000204009388 */ /* 0x000fe20000000800 */
[----:B------:R-:W-:Y:S01]  /*257d0*/  @!P1 STS [R4+0x20f00], R0 ;  /* 0x020f000004009388 */ /* 0x000fe20000000800 */
[----:B------:R-:W-:Y:S06]  /*257e0*/  BAR.SYNC.DEFER_BLOCKING 0x0 ;  /* 0x0000000000007b1d */ /* 0x000fec0000010000 */
[----:B------:R-:W3:Y:S04]  /*257f0*/  LDL.LU R26, [R1+0x2204] ;  /* 0x00220400011a7983 */ /* 0x000ee80000300800 */
[----:B0-----:R-:W0:Y:S01]  /*25800*/  S2R R5, SR_TID.X ;  /* 0x0000000000057919 */ /* 0x001e220000002100 */
[----:B------:R-:W4:Y:S02]  /*25810*/  LDL.LU R25, [R1+0x2200] ;  /* 0x0022000001197983 */ /* 0x000f240000300800 */
[----:B------:R-:W5:Y:S02]  /*25820*/  LDL.LU R24, [R1+0x21fc] ;  /* 0x0021fc0001187983 */ /* 0x000f640000300800 */
[----:B------:R-:W2:Y:S01]  /*25830*/  LDL.LU R15, [R1+0x21f8] ;  /* 0x0021f800010f7983 */ /* 0x000ea20000300800 */
[----:B------:R-:W2:Y:S01]  /*25840*/  LDL.LU R14, [R1+0x21f4] ;  /* 0x0021f400010e7983 */ /* 0x000ea20000300800 */
[----:B------:R-:W2:Y:S02]  /*25850*/  LDL.LU R13, [R1+0x21f0] ;  /* 0x0021f000010d7983 */ /* 0x000ea40000300800 */
[----:B------:R-:W2:Y:S02]  /*25860*/  LDL.LU R12, [R1+0x21ec] ;  /* 0x0021ec00010c7983 */ /* 0x000ea40000300800 */
        /* <DEDUP_REMOVED lines=10> */
[----:B0-----:R-:W-:-:S05]  /*25910*/  LOP3.LUT R5, R5, 0xff, RZ, 0xc0, !PT ;  /* 0x000000ff05057812 */ /* 0x001fca00078ec0ff */
[----:B------:R-:W0:Y:S04]  /*25920*/  LDS R2, [R5.X4+0x20000] ;  /* 0x0200000005027984 */ /* 0x000e280000004800 */
[----:B------:R-:W1:Y:S04]  /*25930*/  LDS R0, [R5.X4+0x20400] ;  /* 0x0204000005007984 */ /* 0x000e680000004800 */
[----:B------:R-:W1:Y:S04]  /*25940*/  LDS R3, [R5.X4+0x20800] ;  /* 0x0208000005037984 */ /* 0x000e680000004800 */
[----:B0-----:R-:W0:Y:S04]  /*25950*/  SHFL.BFLY PT, R28, R2, 0x4, 0x1f ;  /* 0x0c801f00021c7f89 */ /* 0x001e2800000e0000 */
[----:B-1----:R-:W1:Y:S04]  /*25960*/  SHFL.BFLY PT, R29, R0, 0x4, 0x1f ;  /* 0x0c801f00001d7f89 */ /* 0x002e6800000e0000 */
[----:B------:R-:W1:Y:S01]  /*25970*/  SHFL.BFLY PT, R4, R3, 0x4, 0x1f ;  /* 0x0c801f0003047f89 */ /* 0x000e6200000e0000 */
[----:B0-----:R-:W-:Y:S01]  /*25980*/  FMNMX R28, R2, R28, !PT ;  /* 0x0000001c021c7209 */ /* 0x001fe20007800000 */
[----:B-1----:R-:W-:Y:S01]  /*25990*/  FMNMX R2, R0, R29, !PT ;  /* 0x0000001d00027209 */ /* 0x002fe20007800000 */
[----:B------:R-:W-:-:S04]  /*259a0*/  FMNMX R0, R3, R4, !PT ;  /* 0x0000000403007209 */ /* 0x000fc80007800000 */
[----:B------:R-:W0:Y:S04]  /*259b0*/  SHFL.BFLY PT, R29, R2, 0x2, 0x1f ;  /* 0x0c401f00021d7f89 */ /* 0x000e2800000e0000 */
[----:B------:R-:W1:Y:S01]  /*259c0*/  SHFL.BFLY PT, R3, R28, 0x2, 0x1f ;  /* 0x0c401f001c037f89 */ /* 0x000e6200000e0000 */
[----:B0-----:R-:W-:Y:S02]  /*259d0*/  FMNMX R2, R2, R29, !PT ;  /* 0x0000001d02027209 */ /* 0x001fe40007800000 */
[----:B-1----:R-:W-:-:S03]  /*259e0*/  FMNMX R3, R28, R3, !PT ;  /* 0x000000031c037209 */ /* 0x002fc60007800000 */
[----:B------:R-:W0:Y:S02]  /*259f0*/  SHFL.BFLY PT, R28, R2, 0x1, 0x1f ;  /* 0x0c201f00021c7f89 */ /* 0x000e2400000e0000 */
[----:B0-----:R-:W-:Y:S02]  /*25a00*/  FMNMX R2, R2, R28, !PT ;  /* 0x0000001c02027209 */ /* 0x001fe40007800000 */
[----:B------:R-:W2:Y:S01]  /*25a10*/  LDL.LU R28, [R1+0x14] ;  /* 0x00001400011c7983 */ /* 0x000ea20000300800 */
[----:B------:R-:W2:Y:S03]  /*25a20*/  LDL R10, [R1+0x190] ;  /* 0x00019000010a7983 */ /* 0x000ea60000100800 */
[----:B------:R-:W0:Y:S01]  /*25a30*/  SHFL.BFLY PT, R4, R0, 0x2, 0x1f ;  /* 0x0c401f0000047f89 */ /* 0x000e2200000e0000 */
[----:B------:R-:W3:Y:S02]  /*25a40*/  LDL.LU R7, [R1+0x1c] ;  /* 0x00001c0001077983 */ /* 0x000ee40000300800 */
[----:B------:R-:W3:Y:S01]  /*25a50*/  LDL R8, [R1+0x194] ;  /* 0x0001940001087983 */ /* 0x000ee20000100800 */
[----:B------:R-:W1:Y:S01]  /*25a60*/  SHFL.BFLY PT, R29, R3, 0x1, 0x1f ;  /* 0x0c201f00031d7f89 */ /* 0x000e6200000e0000 */
[----:B------:R-:W3:Y:S01]  /*25a70*/  LDL R6, [R1+0x198] ;  /* 0x0001980001067983 */ /* 0x000ee20000100800 */
[----:B0-----:R-:W-:-:S05]  /*25a80*/  FMNMX R0, R0, R4, !PT ;  /* 0x0000000400007209 */ /* 0x001fca0007800000 */
[----:B------:R-:W0:Y:S01]  /*25a90*/  SHFL.BFLY PT, R4, R0, 0x1, 0x1f ;  /* 0x0c201f0000047f89 */ /* 0x000e2200000e0000 */
[----:B-1----:R-:W-:Y:S02]  /*25aa0*/  FMNMX R3, R3, R29, !PT ;  /* 0x0000001d03037209 */ /* 0x002fe40007800000 */
[----:B0-----:R-:W-:Y:S02]  /*25ab0*/  FMNMX R0, R0, R4, !PT ;  /* 0x0000000400007209 */ /* 0x001fe40007800000 */
[----:B------:R-:W0:Y:S04]  /*25ac0*/  S2R R4, SR_TID.X ;  /* 0x0000000000047919 */ /* 0x000e280000002100 */
[----:B------:R-:W-:Y:S01]  /*25ad0*/  @!P0 STS [R5.X4+0x20000], R3 ;  /* 0x0200000305008388 */ /* 0x000fe20000004800 */
[----:B------:R-:W-:Y:S02]  /*25ae0*/  @!P0 STS [R5.X4+0x20400], R2 ;  /* 0x0204000205008388 */ /* 0x000fe40000004800 */
[----:B------:R-:W-:Y:S02]  /*25af0*/  @!P0 STS [R5.X4+0x20800], R0 ;  /* 0x0208000005008388 */ /* 0x000fe40000004800 */
[----:B0-----:R-:W0:Y:S04]  /*25b00*/  LDS R0, [R4.X4+0x20c00] ;  /* 0x020c000004007984 */ /* 0x001e280000004800 */
[----:B0-----:R-:W0:Y:S02]  /*25b10*/  SHFL.BFLY PT, R2, R0, 0x4, 0x1f ;  /* 0x0c801f0000027f89 */ /* 0x001e2400000e0000 */
[----:B0-----:R-:W-:-:S05]  /*25b20*/  FMNMX R0, R0, R2, !PT ;  /* 0x0000000200007209 */ /* 0x001fca0007800000 */
[----:B------:R-:W0:Y:S02]  /*25b30*/  SHFL.BFLY PT, R2, R0, 0x2, 0x1f ;  /* 0x0c401f0000027f89 */ /* 0x000e2400000e0000 */
[----:B0-----:R-:W-:-:S05]  /*25b40*/  FMNMX R0, R0, R2, !PT ;  /* 0x0000000200007209 */ /* 0x001fca0007800000 */
[----:B------:R-:W0:Y:S04]  /*25b50*/  SHFL.BFLY PT, R2, R0, 0x1, 0x1f ;  /* 0x0c201f0000027f89 */ /* 0x000e2800000e0000 */
[----:B------:R-:W1:Y:S01]  /*25b60*/  S2R R5, SR_TID.X ;  /* 0x0000000000057919 */ /* 0x000e620000002100 */
[----:B0-----:R-:W-:-:S05]  /*25b70*/  FMNMX R0, R0, R2, !PT ;  /* 0x0000000200007209 */ /* 0x001fca0007800000 */
[----:B------:R-:W-:Y:S01]  /*25b80*/  @!P0 STS [R4.X4+0x20c00], R0 ;  /* 0x020c000004008388 */ /* 0x000fe20000004800 */
[----:B------:R-:W-:Y:S01]  /*25b90*/  BAR.SYNC.DEFER_BLOCKING 0x0 ;  /* 0x0000000000007b1d */ /* 0x000fe20000010000 */
[----:B-1----:R-:W-:-:S05]  /*25ba0*/  LOP3.LUT R5, R5, 0x1c, RZ, 0xc0, !PT ;  /* 0x0000001c05057812 */ /* 0x002fca00078ec0ff */
[----:B------:R-:W2:Y:S04]  /*25bb0*/  LDS R0, [R5.X8+0x20000] ;  /* 0x0200000005007984 */ /* 0x000ea80000008800 */
[----:B------:R-:W3:Y:S04]  /*25bc0*/  LDS R2, [R5.X8+0x20100] ;  /* 0x0201000005027984 */ /* 0x000ee80000008800 */
[----:B------:R-:W0:Y:S02]  /*25bd0*/  LDS R29, [R5.X8+0x20200] ;  /* 0x02020000051d7984 */ /* 0x000e240000008800 */
[----:B------:R-:W1:Y:S01]  /*25be0*/  LDS R5, [R5.X8+0x20300] ;  /* 0x0203000005057984 */ /* 0x000e620000008800 */
[----:B--2---:R-:W-:-:S05]  /*25bf0*/  FMNMX R10, R0, R10, !PT ;  /* 0x0000000a000a7209 */ /* 0x004fca0007800000 */
[--C-:B------:R-:W-:Y:S02]  /*25c00*/  FFMA R0, R9, c[0x0][0x188], -R10.reuse ;  /* 0x0000620009007a23 */ /* 0x100fe4000000080a */
[----:B------:R-:W2:Y:S02]  /*25c10*/  S2R R9, SR_TID.X ;  /* 0x0000000000097919 */ /* 0x000ea40000002100 */
[----:B------:R-:W-:Y:S02]  /*25c20*/  FMUL R3, R0, 1.4426950216293334961 ;  /* 0x3fb8aa3b00037820 */ /* 0x000fe40000400000 */
[----:B------:R-:W-:Y:S02]  /*25c30*/  FFMA R0, R28, c[0x0][0x188], -R10 ;  /* 0x000062001c007a23 */ /* 0x000fe4000000080a */
[----:B------:R2:W0:Y:S01]  /*25c40*/  MUFU.EX2 R28, R3 ;  /* 0x00000003001c7308 */ /* 0x0004220000000800 */
[----:B------:R1:W-:Y:S01]  /*25c50*/  STL [R1+0x844], R10 ;  /* 0x0008440a01007387 */ /* 0x0003e20000100800 */
[----:B---3--:R-:W-:Y:S01]  /*25c60*/  FMNMX R8, R2, R8, !PT ;  /* 0x0000000802087209 */ /* 0x008fe20007800000 */
[----:B------:R-:W-:-:S02]  /*25c70*/  FMUL R2, R0, 1.4426950216293334961 ;  /* 0x3fb8aa3b00027820 */ /* 0x000fc40000400000 */
[----:B-1----:R-:W3:Y:S01]  /*25c80*/  LDL.LU R10, [R1+0x21c4] ;  /* 0x0021c400010a7983 */ /* 0x002ee20000300800 */
[----:B--2---:R-:W-:-:S03]  /*25c90*/  LOP3.LUT R3, R9, 0x1c, RZ, 0xc0, !PT ;  /* 0x0000001c09037812 */ /* 0x004fc600078ec0ff */
[----:B------:R-:W2:Y:S01]  /*25ca0*/  LDL R9, [R1+0x19c] ;  /* 0x00019c0001097983 */ /* 0x000ea20000100800 */
[----:B0-----:R-:W-:Y:S02]  /*25cb0*/  STL [R1+0x124], R28 ;  /* 0x0001241c01007387 */ /* 0x001fe40000100800 */
[----:B------:R-:W2:Y:S01]  /*25cc0*/  LDL.LU R0, [R1+0x18] ;  /* 0x0000180001007983 */ /* 0x000ea20000300800 */
[----:B------:R-:W0:Y:S01]  /*25cd0*/  MUFU.EX2 R2, R2 ;  /* 0x0000000200027308 */ /* 0x000e220000000800 */
[----:B------:R-:W-:Y:S01]  /*25ce0*/  STL [R1+0x840], R8 ;  /* 0x0008400801007387 */ /* 0x000fe20000100800 */
[----:B------:R-:W-:-:S03]  /*25cf0*/  FMNMX R6, R29, R6, !PT ;  /* 0x000000061d067209 */ /* 0x000fc60007800000 */
[----:B------:R-:W1:Y:S04]  /*25d00*/  LDS R28, [R3.X8+0x20400] ;  /* 0x02040000031c7984 */ /* 0x000e680000008800 */
[----:B0-----:R0:W-:Y:S01]  /*25d10*/  STL [R1+0x120], R2 ;  /* 0x0001200201007387 */ /* 0x0011e20000100800 */
[----:B--2---:R-:W-:-:S03]  /*25d20*/  FFMA R0, R0, c[0x0][0x188], -R8 ;  /* 0x0000620000007a23 */ /* 0x004fc60000000808 */
[----:B------:R-:W2:Y:S01]  /*25d30*/  S2R R29, SR_TID.X ;  /* 0x00000000001d7919 */ /* 0x000ea20000002100 */
[----:B------:R-:W-:-:S03]  /*25d40*/  FMNMX R5, R5, R9, !PT ;  /* 0x0000000905057209 */ /* 0x000fc60007800000 */
[----:B------:R-:W1:Y:S01]  /*25d50*/  LDS R3, [R3.X8+0x20500] ;  /* 0x0205000003037984 */ /* 0x000e620000008800 */
[----:B0-----:R-:W-:-:S06]  /*25d60*/  FMUL R2, R0, 1.4426950216293334961 ;  /* 0x3fb8aa3b00027820 */ /* 0x001fcc0000400000 */
[----:B------:R-:W0:Y:S01]  /*25d70*/  MUFU.EX2 R2, R2 ;  /* 0x0000000200027308 */ /* 0x000e220000000800 */
[----:B------:R-:W-:Y:S02]  /*25d80*/  FFMA R0, R7, c[0x0][0x188], -R8 ;  /* 0x0000620007007a23 */ /* 0x000fe40000000808 */
[----:B------:R-:W3:Y:S04]  /*25d90*/  LDL.LU R8, [R1+0x21c0] ;  /* 0x0021c00001087983 */ /* 0x000ee80000300800 */
[----:B0-----:R0:W-:Y:S01]  /*25da0*/  STL [R1+0x114], R2 ;  /* 0x0001140201007387 */ /* 0x0011e20000100800 */
[----:B------:R-:W1:Y:S02]  /*25db0*/  LDL R7, [R1+0x1a0] ;  /* 0x0001a00001077983 */ /* 0x000e640000100800 */
[----:B0-----:R-:W-:-:S02]  /*25dc0*/  FMUL R2, R0, 1.4426950216293334961 ;  /* 0x3fb8aa3b00027820 */ /* 0x001fc40000400000 */
[----:B------:R-:W3:Y:S04]  /*25dd0*/  LDL.LU R0, [R1] ;  /* 0x0000000001007983 */ /* 0x000ee80000300800 */
[----:B------:R-:W0:Y:S01]  /*25de0*/  MUFU.EX2 R2, R2 ;  /* 0x0000000200027308 */ /* 0x000e220000000800 */
[----:B--2---:R-:W-:Y:S01]  /*25df0*/  LOP3.LUT R29, R29, 0x1c, RZ, 0xc0, !PT ;  /* 0x0000001c1d1d7812 */ /* 0x004fe200078ec0ff */
[----:B------:R-:W-:Y:S04]  /*25e00*/  STL [R1+0x83c], R6 ;  /* 0x00083c0601007387 */ /* 0x000fe80000100800 */
[----:B0-----:R-:W-:Y:S02]  /*25e10*/  STL [R1+0x110], R2 ;  /* 0x0001100201007387 */ /* 0x001fe40000100800 */
[----:B------:R0:W2:Y:S04]  /*25e20*/  LDS R2, [R29.X8+0x20600] ;  /* 0x020600001d027984 */ /* 0x0000a80000008800 */
[----:B------:R-:W2:Y:S02]  /*25e30*/  LDL R9, [R1+0x1a4] ;  /* 0x0001a40001097983 */ /* 0x000ea40000100800 */
[----:B---3--:R-:W-:-:S04]  /*25e40*/  FFMA R0, R0, c[0x0][0x188], -R6 ;  /* 0x0000620000007a23 */ /* 0x008fc80000000806 */
[----:B0-----:R-:W-:Y:S02]  /*25e50*/  FMUL R29, R0, 1.4426950216293334961 ;  /* 0x3fb8aa3b001d7820 */ /* 0x001fe40000400000 */
[----:B------:R-:W3:Y:S04]  /*25e60*/  LDL.LU R0, [R1+0x4] ;  /* 0x0000040001007983 */ /* 0x000ee80000300800 */
[----:B------:R-:W0:Y:S01]  /*25e70*/  MUFU.EX2 R29, R29 ;  /* 0x0000001d001d7308 */ /* 0x000e220000000800 */
[----:B---3--:R-:W-:Y:S02]  /*25e80*/  FFMA R0, R0, c[0x0][0x188], -R6 ;  /* 0x0000620000007a23 */ /* 0x008fe40000000806 */
[----:B------:R-:W3:Y:S01]  /*25e90*/  LDL.LU R6, [R1+0x21bc] ;  /* 0x0021bc0001067983 */ /* 0x000ee20000300800 */
[----:B------:R-:W-:Y:S02]  /*25ea0*/  STL [R1+0x838], R5 ;  /* 0x0008380501007387 */ /* 0x000fe40000100800 */
[----:B0-----:R0:W-:Y:S02]  /*25eb0*/  STL [R1+0x104], R29 ;  /* 0x0001041d01007387 */ /* 0x0011e40000100800 */
[----:B0-----:R-:W-:-:S02]  /*25ec0*/  FMUL R29, R0, 1.4426950216293334961 ;  /* 0x3fb8aa3b001d7820 */ /* 0x001fc40000400000 */
[----:B------:R-:W3:Y:S04]  /*25ed0*/  LDL.LU R0, [R1+0x8] ;  /* 0x0000080001007983 */ /* 0x000ee80000300800 */
[----:B------:R-:W0:Y:S02]  /*25ee0*/  MUFU.EX2 R29, R29 ;  /* 0x0000001d001d7308 */ /* 0x000e240000000800 */
[----:B0-----:R0:W-:Y:S02]  /*25ef0*/  STL [R1+0x100], R29 ;  /* 0x0001001d01007387 */ /* 0x0011e40000100800 */
[----:B0-----:R-:W-:Y:S02]  /*25f00*/  LOP3.LUT R29, R4, 0x1c, RZ, 0xc0, !PT ;  /* 0x0000001c041d7812 */ /* 0x001fe400078ec0ff */
[----:B-1----:R-:W-:-:S02]  /*25f10*/  FMNMX R7, R28, R7, !PT ;  /* 0x000000071c077209 */ /* 0x002fc40007800000 */
[----:B--2---:R-:W-:Y:S02]  /*25f20*/  FMNMX R9, R3, R9, !PT ;  /* 0x0000000903097209 */ /* 0x004fe40007800000 */
[----:B------:R-:W0:Y:S01]  /*25f30*/  LDS R29, [R29.X8+0x20700] ;  /* 0x020700001d1d7984 */ /* 0x000e220000008800 */
[----:B---3--:R-:W-:-:S04]  /*25f40*/  FFMA R0, R0, c[0x0][0x188], -R5 ;  /* 0x0000620000007a23 */ /* 0x008fc80000000805 */
[----:B------:R-:W-:Y:S02]  /*25f50*/  FMUL R4, R0, 1.4426950216293334961 ;  /* 0x3fb8aa3b00047820 */ /* 0x000fe40000400000 */
[----:B------:R-:W2:Y:S04]  /*25f60*/  LDL.LU R0, [R1+0xc] ;  /* 0x00000c0001007983 */ /* 0x000ea80000300800 */
[----:B------:R-:W1:Y:S01]  /*25f70*/  MUFU.EX2 R4, R4 ;  /* 0x0000000400047308 */ /* 0x000e620000000800 */
[----:B--2---:R-:W-:Y:S02]  /*25f80*/  FFMA R0, R0, c[0x0][0x188], -R5 ;  /* 0x0000620000007a23 */ /* 0x004fe40000000805 */
[----:B------:R-:W2:Y:S01]  /*25f90*/  LDL.LU R5, [R1+0x21b8] ;  /* 0x0021b80001057983 */ /* 0x000ea20000300800 */
[----:B-1----:R1:W-:Y:S03]  /*25fa0*/  STL [R1+0xf4], R4 ;  /* 0x0000f40401007387 */ /* 0x0023e60000100800 */
[----:B-1----:R-:W3:Y:S01]  /*25fb0*/  LDL.LU R4, [R1+0x21b4] ;  /* 0x0021b40001047983 */ /* 0x002ee20000300800 */
[----:B------:R-:W-:-:S06]  /*25fc0*/  FMUL R28, R0, 1.4426950216293334961 ;  /* 0x3fb8aa3b001c7820 */ /* 0x000fcc0000400000 */
[----:B------:R-:W1:Y:S01]  /*25fd0*/  MUFU.EX2 R28, R28 ;  /* 0x0000001c001c7308 */ /* 0x000e620000000800 */
[----:B------:R-:W-:Y:S04]  /*25fe0*/  STL [R1+0x834], R7 ;  /* 0x0008340701007387 */ /* 0x000fe80000100800 */
[----:B-1----:R1:W-:Y:S04]  /*25ff0*/  STL [R1+0xf0], R28 ;  /* 0x0000f01c01007387 */ /* 0x0023e80000100800 */
[----:B-1----:R-:W4:Y:S01]  /*26000*/  LDL R28, [R1+0x1a8] ;  /* 0x0001a800011c7983 */ /* 0x002f220000100800 */
[----:B---3--:R-:W-:-:S04]  /*26010*/  FFMA R0, R4, c[0x0][0x188], -R7 ;  /* 0x0000620004007a23 */ /* 0x008fc80000000807 */
[----:B------:R-:W-:Y:S02]  /*26020*/  FMUL R3, R0, 1.4426950216293334961 ;  /* 0x3fb8aa3b00037820 */ /* 0x000fe40000400000 */
[----:B--2---:R-:W-:Y:S02]  /*26030*/  FFMA R0, R5, c[0x0][0x188], -R7 ;  /* 0x0000620005007a23 */ /* 0x004fe40000000807 */
[----:B------:R-:W2:Y:S02]  /*26040*/  LDL.LU R7, [R1+0x21b0] ;  /* 0x0021b00001077983 */ /* 0x000ea40000300800 */
[----:B------:R-:W-:Y:S01]  /*26050*/  FMUL R0, R0, 1.4426950216293334961 ;  /* 0x3fb8aa3b00007820 */ /* 0x000fe20000400000 */
[----:B------:R-:W1:Y:S08]  /*26060*/  MUFU.EX2 R3, R3 ;  /* 0x0000000300037308 */ /* 0x000e700000000800 */
[----:B------:R-:W3:Y:S01]  /*26070*/  MUFU.EX2 R0, R0 ;  /* 0x0000000000007308 */ /* 0x000ee20000000800 */
[----:B------:R-:W-:Y:S04]  /*26080*/  STL [R1+0x830], R9 ;  /* 0x0008300901007387 */ /* 0x000fe80000100800 */
[----:B-1----:R1:W-:Y:S02]  /*26090*/  STL [R1+0xe4], R3 ;  /* 0x0000e40301007387 */ /* 0x0023e40000100800 */
[----:B-1----:R-:W-:-:S02]  /*260a0*/  FFMA R3, R6, c[0x0][0x188], -R9 ;  /* 0x0000620006037a23 */ /* 0x002fc40000000809 */
[----:B------:R-:W0:Y:S01]  /*260b0*/  LDL R6, [R1+0x1ac] ;  /* 0x0001ac0001067983 */ /* 0x000e220000100800 */
[----:B---3--:R2:W-:Y:S02]  /*260c0*/  STL [R1+0xe0], R0 ;  /* 0x0000e00001007387 */ /* 0x0085e40000100800 */
[----:B------:R-:W-:Y:S02]  /*260d0*/  FMUL R3, R3, 1.4426950216293334961 ;  /* 0x3fb8aa3b03037820 */ /* 0x000fe40000400000 */
[----:B--2---:R-:W-:Y:S02]  /*260e0*/  FFMA R0, R7, c[0x0][0x188], -R9 ;  /* 0x0000620007007a23 */ /* 0x004fe40000000809 */
[----:B------:R-:W2:Y:S01]  /*260f0*/  LDL.LU R9, [R1+0x21ac] ;  /* 0x0021ac0001097983 */ /* 0x000ea20000300800 */
[----:B------:R-:W1:Y:S03]  /*26100*/  MUFU.EX2 R7, R3 ;  /* 0x0000000300077308 */ /* 0x000e660000000800 */
[----:B-1----:R4:W-:Y:S04]  /*26110*/  STL [R1+0x13c], R7 ;  /* 0x00013c0701007387 */ /* 0x0029e80000100800 */
[----:B------:R-:W1:Y:S01]  /*26120*/  S2R R3, SR_TID.X ;  /* 0x0000000000037919 */ /* 0x000e620000002100 */
[----:B----4-:R-:W-:-:S03]  /*26130*/  FMNMX R7, R2, R28, !PT ;  /* 0x0000001c02077209 */ /* 0x010fc60007800000 */
[----:B------:R-:W3:Y:S01]  /*26140*/  LDL R28, [R1+0x870] ;  /* 0x00087000011c7983 */ /* 0x000ee20000100800 */
[----:B------:R-:W-:Y:S02]  /*26150*/  FMUL R0, R0, 1.4426950216293334961 ;  /* 0x3fb8aa3b00007820 */ /* 0x000fe40000400000 */
[----:B------:R-:W-:Y:S02]  /*26160*/  FFMA R2, R8, c[0x0][0x188], -R7 ;  /* 0x0000620008027a23 */ /* 0x000fe40000000807 */
[----:B------:R4:W0:Y:S01]  /*26170*/  MUFU.EX2 R8, R0 ;  /* 0x0000000000087308 */ /* 0x0008220000000800 */
[----:B------:R-:W-:Y:S01]  /*26180*/  STL [R1+0x82c], R7 ;  /* 0x00082c0701007387 */ /* 0x000fe20000100800 */
[----:B-1----:R-:W-:-:S05]  /*26190*/  LOP3.LUT R3, R3, 0x1c, RZ, 0xc0, !PT ;  /* 0x0000001c03037812 */ /* 0x002fca00078ec0ff */
[----:B----4-:R2:W-:Y:S04]  /*261a0*/  LDS R0, [R3.X8+0x20a00] ;  /* 0x020a000003007984 */ /* 0x0105e80000008800 */
[----:B0-----:R0:W-:Y:S04]  /*261b0*/  STL [R1+0x138], R8 ;  /* 0x0001380801007387 */ /* 0x0011e80000100800 */
[----:B------:R-:W1:Y:S01]  /*261c0*/  S2R R4, SR_TID.X ;  /* 0x0000000000047919 */ /* 0x000e620000002100 */
[----:B------:R-:W-:-:S03]  /*261d0*/  FMUL R2, R2, 1.4426950216293334961 ;  /* 0x3fb8aa3b02027820 */ /* 0x000fc60000400000 */
[----:B------:R-:W4:Y:S01]  /*261e0*/  S2R R5, SR_TID.X ;  /* 0x0000000000057919 */ /* 0x000f220000002100 */
[----:B------:R-:W-:Y:S02]  /*261f0*/  FMNMX R6, R29, R6, !PT ;  /* 0x000000061d067209 */ /* 0x000fe40007800000 */
[----:B-1----:R-:W-:-:S06]  /*26200*/  LOP3.LUT R4, R4, 0x1c, RZ, 0xc0, !PT ;  /* 0x0000001c04047812 */ /* 0x002fcc00078ec0ff */
[----:B------:R-:W3:Y:S01]  /*26210*/  LDS R4, [R4.X8+0x20800] ;  /* 0x0208000004047984 */ /* 0x000ee20000008800 */
[----:B--2---:R-:W-:-:S03]  /*26220*/  FFMA R3, R9, c[0x0][0x188], -R7 ;  /* 0x0000620009037a23 */ /* 0x004fc60000000807 */
[----:B------:R-:W2:Y:S01]  /*26230*/  LDL R9, [R1+0x874] ;  /* 0x0008740001097983 */ /* 0x000ea20000100800 */
[----:B------:R1:W4:Y:S03]  /*26240*/  MUFU.EX2 R7, R2 ;  /* 0x0000000200077308 */ /* 0x0003260000000800 */
[----:B0-----:R-:W0:Y:S01]  /*26250*/  S2R R8, SR_TID.X ;  /* 0x0000000000087919 */ /* 0x001e220000002100 */
[----:B------:R-:W-:Y:S02]  /*26260*/  FMUL R3, R3, 1.4426950216293334961 ;  /* 0x3fb8aa3b03037820 */ /* 0x000fe40000400000 */
[----:B------:R-:W-:Y:S02]  /*26270*/  STL [R1+0x828], R6 ;  /* 0x0008280601007387 */ /* 0x000fe40000100800 */
[----:B-1----:R-:W-:-:S04]  /*26280*/  FFMA R2, R10, c[0x0][0x188], -R6 ;  /* 0x000062000a027a23 */ /* 0x002fc80000000806 */
[----:B------:R-:W-:Y:S01]  /*26290*/  FMUL R2, R2, 1.4426950216293334961 ;  /* 0x3fb8aa3b02027820 */ /* 0x000fe20000400000 */
[----:B----4-:R-:W-:Y:S01]  /*262a0*/  STL [R1+0x12c], R7 ;  /* 0x00012c0701007387 */ /* 0x010fe20000100800 */
[----:B------:R1:W-:Y:S01]  /*262b0*/  STL [R1+0x21a0], R7 ;  /* 0x0021a00701007387 */ /* 0x0003e20000100800 */
[----:B------:R-:W-:-:S03]  /*262c0*/  LOP3.LUT R5, R5, 0x1c, RZ, 0xc0, !PT ;  /* 0x0000001c05057812 */ /* 0x000fc600078ec0ff */
[----:B------:R-:W-:Y:S03]  /*262d0*/  MUFU.EX2 R2, R2 ;  /* 0x0000000200027308 */ /* 0x000fe60000000800 */
[----:B------:R-:W2:Y:S05]  /*262e0*/  LDS R5, [R5.X8+0x20900] ;  /* 0x0209000005057984 */ /* 0x000eaa0000008800 */
[----:B-1----:R1:W4:Y:S01]  /*262f0*/  MUFU.EX2 R7, R3 ;  /* 0x0000000300077308 */ /* 0x0023220000000800 */
[----:B---3--:R-:W-:Y:S02]  /*26300*/  FMNMX R4, R4, R28, !PT ;  /* 0x0000001c04047209 */ /* 0x008fe40007800000 */
[----:B0-----:R-:W-:Y:S01]  /*26310*/  LOP3.LUT R10, R8, 0x1c, RZ, 0xc0, !PT ;  /* 0x0000001c080a7812 */ /* 0x001fe200078ec0ff */
[----:B-1----:R-:W-:-:S04]  /*26320*/  FFMA R3, R11, c[0x0][0x188], -R6 ;  /* 0x000062000b037a23 */ /* 0x002fc80000000806 */
[----:B------:R-:W0:Y:S04]  /*26330*/  LDS R6, [R10.X8+0x20b00] ;  /* 0x020b00000a067984 */ /* 0x000e280000008800 */
[----:B----4-:R-:W-:Y:S01]  /*26340*/  STL [R1+0x128], R7 ;  /* 0x0001280701007387 */ /* 0x010fe20000100800 */
[----:B------:R-:W3:Y:S02]  /*26350*/  LDL R8, [R1+0x878] ;  /* 0x0008780001087983 */ /* 0x000ee40000100800 */
[----:B------:R-:W-:Y:S02]  /*26360*/  STL [R1+0x824], R4 ;  /* 0x0008240401007387 */ /* 0x000fe40000100800 */
[----:B------:R1:W-:Y:S02]  /*26370*/  STL [R1+0x11c], R2 ;  /* 0x00011c0201007387 */ /* 0x0003e40000100800 */
[----:B------:R-:W-:-:S02]  /*26380*/  FMUL R3, R3, 1.4426950216293334961 ;  /* 0x3fb8aa3b03037820 */ /* 0x000fc40000400000 */
[--C-:B-1----:R-:W-:Y:S02]  /*26390*/  FFMA R2, R20, c[0x0][0x188], -R4.reuse ;  /* 0x0000620014027a23 */ /* 0x102fe40000000804 */
[----:B------:R1:W4:Y:S02]  /*263a0*/  MUFU.EX2 R7, R3 ;  /* 0x0000000300077308 */ /* 0x0003240000000800 */
[----:B------:R-:W-:Y:S02]  /*263b0*/  FMUL R2, R2, 1.4426950216293334961 ;  /* 0x3fb8aa3b02027820 */ /* 0x000fe40000400000 */
[----:B-1----:R-:W-:-:S04]  /*263c0*/  FFMA R3, R21, c[0x0][0x188], -R4 ;  /* 0x0000620015037a23 */ /* 0x002fc80000000804 */
[----:B------:R1:W0:Y:S01]  /*263d0*/  MUFU.EX2 R4, R2 ;  /* 0x0000000200047308 */ /* 0x0002220000000800 */
[----:B----4-:R4:W-:Y:S01]  /*263e0*/  STL [R1+0x118], R7 ;  /* 0x0001180701007387 */ /* 0x0109e20000100800 */
[----:B------:R-:W-:-:S03]  /*263f0*/  FMUL R3, R3, 1.4426950216293334961 ;  /* 0x3fb8aa3b03037820 */ /* 0x000fc60000400000 */
[----:B-1----:R-:W1:Y:S04]  /*26400*/  LDS R2, [R10.X8+0x20c00] ;  /* 0x020c00000a027984 */ /* 0x002e680000008800 */
[----:B0-----:R0:W-:Y:S01]  /*26410*/  STL [R1+0x10c], R4 ;  /* 0x00010c0401007387 */ /* 0x0011e20000100800 */
[----:B----4-:R-:W4:Y:S01]  /*26420*/  LDL R7, [R1+0x87c] ;  /* 0x00087c0001077983 */ /* 0x010f220000100800 */
[----:B--2---:R-:W-:Y:S02]  /*26430*/  FMNMX R5, R5, R9, !PT ;  /* 0x0000000905057209 */ /* 0x004fe40007800000 */
[----:B------:R2:W1:Y:S03]  /*26440*/  MUFU.EX2 R9, R3 ;  /* 0x0000000300097308 */ /* 0x0004660000000800 */
[----:B------:R-:W-:Y:S01]  /*26450*/  STL [R1+0x820], R5 ;  /* 0x0008200501007387 */ /* 0x000fe20000100800 */
[----:B0-----:R-:W-:-:S03]  /*26460*/  FFMA R4, R22, c[0x0][0x188], -R5 ;  /* 0x0000620016047a23 */ /* 0x001fc60000000805 */
[----:B--2---:R-:W0:Y:S04]  /*26470*/  LDS R3, [R10.X8+0x20d00] ;  /* 0x020d00000a037984 */ /* 0x004e280000008800 */
[----:B-1----:R1:W-:Y:S04]  /*26480*/  STL [R1+0x108], R9 ;  /* 0x0001080901007387 */ /* 0x0023e80000100800 */
[----:B-1----:R-:W2:Y:S01]  /*26490*/  LDL R9, [R1+0x880] ;  /* 0x0008800001097983 */ /* 0x002ea20000100800 */
[----:B------:R-:W-:Y:S02]  /*264a0*/  FFMA R5, R23, c[0x0][0x188], -R5 ;  /* 0x0000620017057a23 */ /* 0x000fe40000000805 */
[----:B------:R-:W-:-:S04]  /*264b0*/  FMUL R4, R4, 1.4426950216293334961 ;  /* 0x3fb8aa3b04047820 */ /* 0x000fc80000400000 */
[----:B------:R1:W0:Y:S01]  /*264c0*/  MUFU.EX2 R29, R4 ;  /* 0x00000004001d7308 */ /* 0x0002220000000800 */
[----:B---3--:R-:W-:Y:S01]  /*264d0*/  FMNMX R11, R0, R8, !PT ;  /* 0x00000008000b7209 */ /* 0x008fe20007800000 */
[----:B------:R-:W-:-:S06]  /*264e0*/  FMUL R0, R5, 1.4426950216293334961 ;  /* 0x3fb8aa3b05007820 */ /* 0x000fcc0000400000 */
[----:B------:R-:W3:Y:S01]  /*264f0*/  MUFU.EX2 R0, R0 ;  /* 0x0000000000007308 */ /* 0x000ee20000000800 */
[----:B------:R-:W-:Y:S01]  /*26500*/  STL [R1+0x81c], R11 ;  /* 0x00081c0b01007387 */ /* 0x000fe20000100800 */
[--C-:B-1----:R-:W-:Y:S02]  /*26510*/  FFMA R4, R16, c[0x0][0x188], -R11.reuse ;  /* 0x0000620010047a23 */ /* 0x102fe4000000080b */
[----:B------:R-:W5:Y:S02]  /*26520*/  LDL R8, [R1+0x884] ;  /* 0x0008840001087983 */ /* 0x000f640000100800 */
[----:B0-----:R-:W-:Y:S01]  /*26530*/  STL [R1+0xfc], R29 ;  /* 0x0000fc1d01007387 */ /* 0x001fe20000100800 */
[----:B---3--:R0:W-:Y:S02]  /*26540*/  STL [R1+0xf8], R0 ;  /* 0x0000f80001007387 */ /* 0x0081e40000100800 */
[----:B0-----:R-:W-:Y:S02]  /*26550*/  FMUL R0, R4, 1.4426950216293334961 ;  /* 0x3fb8aa3b04007820 */ /* 0x001fe40000400000 */
[----:B------:R-:W-:Y:S01]  /*26560*/  FFMA R4, R17, c[0x0][0x188], -R11 ;  /* 0x0000620011047a23 */ /* 0x000fe2000000080b */
[----:B----4-:R-:W-:-:S03]  /*26570*/  FMNMX R6, R6, R7, !PT ;  /* 0x0000000706067209 */ /* 0x010fc60007800000 */
[----:B------:R-:W-:Y:S01]  /*26580*/  FMUL R4, R4, 1.4426950216293334961 ;  /* 0x3fb8aa3b04047820 */ /* 0x000fe20000400000 */
[----:B------:R0:W1:Y:S01]  /*26590*/  MUFU.EX2 R23, R0 ;  /* 0x0000000000177308 */ /* 0x0000620000000800 */
[----:B------:R-:W-:-:S07]  /*265a0*/  FFMA R5, R18, c[0x0][0x188], -R6 ;  /* 0x0000620012057a23 */ /* 0x000fce0000000806 */
[----:B------:R3:W4:Y:S01]  /*265b0*/  MUFU.EX2 R28, R4 ;  /* 0x00000004001c7308 */ /* 0x0007220000000800 */
[----:B------:R-:W-:Y:S01]  /*265c0*/  FMUL R5, R5, 1.4426950216293334961 ;  /* 0x3fb8aa3b05057820 */ /* 0x000fe20000400000 */
[----:B------:R-:W-:Y:S01]  /*265d0*/  STL [R1+0x21a4], R29 ;  /* 0x0021a41d01007387 */ /* 0x000fe20000100800 */
[----:B------:R-:W5:Y:S05]  /*265e0*/  LDL R7, [R1+0x888] ;  /* 0x0008880001077983 */ /* 0x000f6a0000100800 */
[----:B------:R-:W2:Y:S01]  /*265f0*/  MUFU.EX2 R21, R5 ;  /* 0x0000000500157308 */ /* 0x000ea20000000800 */
[----:B0-----:R-:W0:Y:S04]  /*26600*/  LDS R0, [R10.X8+0x20e00] ;  /* 0x020e00000a007984 */ /* 0x001e280000008800 */
[----:B---3--:R-:W3:Y:S01]  /*26610*/  LDS R4, [R10.X8+0x20f00] ;  /* 0x020f00000a047984 */ /* 0x008ee20000008800 */
[----:B------:R-:W-:Y:S06]  /*26620*/  BAR.SYNC.DEFER_BLOCKING 0x0 ;  /* 0x0000000000007b1d */ /* 0x000fec0000010000 */
[----:B-1----:R-:W-:Y:S01]  /*26630*/  STL [R1+0xec], R23 ;  /* 0x0000ec1701007387 */ /* 0x002fe20000100800 */
[----:B------:R1:W-:Y:S02]  /*26640*/  STL [R1+0x818], R6 ;  /* 0x0008180601007387 */ /* 0x0003e40000100800 */
[----:B------:R0:W-:Y:S01]  /*26650*/  STL [R1+0x21a8], R23 ;  /* 0x0021a81701007387 */ /* 0x0001e20000100800 */
[----:B----4-:R-:W-:Y:S01]  /*26660*/  STL [R1+0xe8], R28 ;  /* 0x0000e81c01007387 */ /* 0x010fe20000100800 */
[----:B--2---:R-:W-:-:S05]  /*26670*/  FMNMX R9, R2, R9, !PT ;  /* 0x0000000902097209 */ /* 0x004fca0007800000 */
[----:B------:R-:W-:Y:S01]  /*26680*/  STL [R1+0x814], R9 ;  /* 0x0008140901007387 */ /* 0x000fe20000100800 */
[----:B------:R-:W-:Y:S02]  /*26690*/  STL [R1+0x86c], R21 ;  /* 0x00086c1501007387 */ /* 0x000fe40000100800 */
[----:B------:R-:W3:Y:S02]  /*266a0*/  LDL R17, [R1+0x88c] ;  /* 0x00088c0001117983 */ /* 0x000ee40000100800 */
[----:B-1----:R-:W-:Y:S02]  /*266b0*/  FFMA R6, R19, c[0x0][0x188], -R6 ;  /* 0x0000620013067a23 */ /* 0x002fe40000000806 */
[----:B------:R-:W-:Y:S02]  /*266c0*/  FFMA R5, R12, c[0x0][0x188], -R9 ;  /* 0x000062000c057a23 */ /* 0x000fe40000000809 */
[----:B------:R-:W-:-:S04]  /*266d0*/  FMUL R2, R6, 1.4426950216293334961 ;  /* 0x3fb8aa3b06027820 */ /* 0x000fc80000400000 */
[----:B------:R1:W2:Y:S01]  /*266e0*/  MUFU.EX2 R22, R2 ;  /* 0x0000000200167308 */ /* 0x0002a20000000800 */
[----:B-----5:R-:W-:Y:S01]  /*266f0*/  FMNMX R8, R3, R8, !PT ;  /* 0x0000000803087209 */ /* 0x020fe20007800000 */
[----:B------:R-:W-:Y:S02]  /*26700*/  FFMA R3, R13, c[0x0][0x188], -R9 ;  /* 0x000062000d037a23 */ /* 0x000fe40000000809 */
[----:B-1----:R-:W-:Y:S02]  /*26710*/  FMUL R2, R5, 1.4426950216293334961 ;  /* 0x3fb8aa3b05027820 */ /* 0x002fe40000400000 */
[----:B------:R-:W-:Y:S02]  /*26720*/  FMUL R3, R3, 1.4426950216293334961 ;  /* 0x3fb8aa3b03037820 */ /* 0x000fe40000400000 */
[----:B------:R1:W4:Y:S08]  /*26730*/  MUFU.EX2 R16, R2 ;  /* 0x0000000200107308 */ /* 0x0003300000000800 */
[----:B------:R5:W0:Y:S01]  /*26740*/  MUFU.EX2 R20, R3 ;  /* 0x0000000300147308 */ /* 0x000a220000000800 */
[----:B-1----:R-:W-:-:S02]  /*26750*/  FFMA R2, R14, c[0x0][0x188], -R8 ;  /* 0x000062000e027a23 */ /* 0x002fc40000000808 */
[----:B-----5:R-:W-:Y:S02]  /*26760*/  FFMA R3, R15, c[0x0][0x188], -R8 ;  /* 0x000062000f037a23 */ /* 0x020fe40000000808 */
[----:B------:R-:W-:Y:S01]  /*26770*/  FMUL R2, R2, 1.4426950216293334961 ;  /* 0x3fb8aa3b02027820 */ /* 0x000fe20000400000 */
[----:B------:R-:W-:Y:S01]  /*26780*/  STL [R1+0x810], R8 ;  /* 0x0008100801007387 */ /* 0x000fe20000100800 */
[----:B------:R-:W-:Y:S02]  /*26790*/  FMUL R3, R3, 1.4426950216293334961 ;  /* 0x3fb8aa3b03037820 */ /* 0x000fe40000400000 */
[----:B------:R1:W5:Y:S01]  /*267a0*/  MUFU.EX2 R19, R2 ;  /* 0x0000000200137308 */ /* 0x0003620000000800 */
[----:B--2---:R-:W-:Y:S01]  /*267b0*/  STL [R1+0x868], R22 ;  /* 0x0008681601007387 */ /* 0x004fe20000100800 */
[----:B----4-:R-:W-:Y:S02]  /*267c0*/  STL [R1+0x864], R16 ;  /* 0x0008641001007387 */ /* 0x010fe40000100800 */
[----:B0-----:R-:W-:Y:S02]  /*267d0*/  STL [R1+0x860], R20 ;  /* 0x0008601401007387 */ /* 0x001fe40000100800 */
[----:B------:R-:W2:Y:S01]  /*267e0*/  LDL R23, [R1+0x120] ;  /* 0x0001200001177983 */ /* 0x000ea20000100800 */
[----:B------:R-:W4:Y:S04]  /*267f0*/  LDL R29, [R1+0x110] ;  /* 0x00011000011d7983 */ /* 0x000f280000100800 */
[----:B------:R-:W4:Y:S01]  /*26800*/  LDL R12, [R1+0x114] ;  /* 0x00011400010c7983 */ /* 0x000f220000100800 */
[----:B------:R0:W0:Y:S01]  /*26810*/  MUFU.EX2 R15, R3 ;  /* 0x00000003000f7308 */ /* 0x0000220000000800 */
[----:B------:R-:W-:-:S05]  /*26820*/  FMNMX R14, R0, R7, !PT ;  /* 0x00000007000e7209 */ /* 0x000fca0007800000 */
[--C-:B------:R-:W-:Y:S02]  /*26830*/  FFMA R0, R24, c[0x0][0x188], -R14.reuse ;  /* 0x0000620018007a23 */ /* 0x100fe4000000080e */
[----:B-1----:R-:W-:Y:S02]  /*26840*/  FFMA R2, R25, c[0x0][0x188], -R14 ;  /* 0x0000620019027a23 */ /* 0x002fe4000000080e */
[----:B------:R-:W-:Y:S02]  /*26850*/  FMUL R0, R0, 1.4426950216293334961 ;  /* 0x3fb8aa3b00007820 */ /* 0x000fe40000400000 */
[----:B------:R-:W-:Y:S01]  /*26860*/  FMUL R2, R2, 1.4426950216293334961 ;  /* 0x3fb8aa3b02027820 */ /* 0x000fe20000400000 */
[----:B------:R1:W-:Y:S01]  /*26870*/  STL [R1+0x80c], R14 ;  /* 0x00080c0e01007387 */ /* 0x0003e20000100800 */
[----:B------:R-:W2:Y:S02]  /*26880*/  LDL R7, [R1+0x100] ;  /* 0x0001000001077983 */ /* 0x000ea40000100800 */
[----:B------:R-:W2:Y:S01]  /*26890*/  LDL R11, [R1+0x104] ;  /* 0x00010400010b7983 */ /* 0x000ea20000100800 */
[----:B------:R-:W-:Y:S08]  /*268a0*/  MUFU.EX2 R18, R2 ;  /* 0x0000000200127308 */ /* 0x000ff00000000800 */
[----:B-1----:R1:W1:Y:S01]  /*268b0*/  MUFU.EX2 R14, R0 ;  /* 0x00000000000e7308 */ /* 0x0022620000000800 */
[----:B------:R-:W2:Y:S04]  /*268c0*/  LDL R10, [R1+0xf4] ;  /* 0x0000f400010a7983 */ /* 0x000ea80000100800 */
[----:B------:R-:W2:Y:S04]  /*268d0*/  LDL R9, [R1+0xe4] ;  /* 0x0000e40001097983 */ /* 0x000ea80000100800 */
[----:B------:R-:W2:Y:S04]  /*268e0*/  LDL R8, [R1+0x13c] ;  /* 0x00013c0001087983 */ /* 0x000ea80000100800 */
[----:B------:R-:W2:Y:S04]  /*268f0*/  LDL R6, [R1+0x11c] ;  /* 0x00011c0001067983 */ /* 0x000ea80000100800 */
[----:B------:R-:W2:Y:S04]  /*26900*/  LDL R5, [R1+0x10c] ;  /* 0x00010c0001057983 */ /* 0x000ea80000100800 */
[----:B------:R-:W2:Y:S01]  /*26910*/  LDL R24, [R1+0xf8] ;  /* 0x0000f80001187983 */ /* 0x000ea20000100800 */
[----:B-----5:R-:W-:Y:S02]  /*26920*/  STL [R1+0x85c], R19 ;  /* 0x00085c1301007387 */ /* 0x020fe40000100800 */
[----:B0-----:R-:W5:Y:S01]  /*26930*/  LDL R3, [R1+0x108] ;  /* 0x0001080001037983 */ /* 0x001f620000100800 */
[----:B---3--:R-:W-:-:S02]  /*26940*/  FMNMX R13, R4, R17, !PT ;  /* 0x00000011040d7209 */ /* 0x008fc40007800000 */
[----:B------:R-:W3:Y:S03]  /*26950*/  LDL R4, [R1+0x118] ;  /* 0x0001180001047983 */ /* 0x000ee60000100800 */
[--C-:B-1----:R-:W-:Y:S01]  /*26960*/  FFMA R0, R26, c[0x0][0x188], -R13.reuse ;  /* 0x000062001a007a23 */ /* 0x102fe2000000080d */
[----:B------:R0:W-:Y:S01]  /*26970*/  STL [R1+0x808], R13 ;  /* 0x0008080d01007387 */ /* 0x0001e20000100800 */
[----:B------:R-:W3:Y:S02]  /*26980*/  LDL R25, [R1+0x128] ;  /* 0x0001280001197983 */ /* 0x000ee40000100800 */
[----:B------:R-:W-:Y:S02]  /*26990*/  STL [R1+0x858], R15 ;  /* 0x0008580f01007387 */ /* 0x000fe40000100800 */
[----:B------:R-:W-:Y:S01]  /*269a0*/  FMUL R0, R0, 1.4426950216293334961 ;  /* 0x3fb8aa3b00007820 */ /* 0x000fe20000400000 */
[----:B------:R-:W3:Y:S01]  /*269b0*/  LDL R26, [R1+0x138] ;  /* 0x00013800011a7983 */ /* 0x000ee20000100800 */
[----:B------:R1:W-:Y:S02]  /*269c0*/  STL [R1+0x854], R14 ;  /* 0x0008540e01007387 */ /* 0x0003e40000100800 */
[----:B------:R-:W-:-:S02]  /*269d0*/  FFMA R2, R27, c[0x0][0x188], -R13 ;  /* 0x000062001b027a23 */ /* 0x000fc4000000080d */
[----:B------:R-:W3:Y:S01]  /*269e0*/  LDL R27, [R1+0xe0] ;  /* 0x0000e000011b7983 */ /* 0x000ee20000100800 */
[----:B------:R-:W-:Y:S01]  /*269f0*/  STL [R1+0x850], R18 ;  /* 0x0008501201007387 */ /* 0x000fe20000100800 */
[----:B0-----:R0:W1:Y:S02]  /*26a00*/  MUFU.EX2 R13, R0 ;  /* 0x00000000000d7308 */ /* 0x0010640000000800 */
[----:B0-----:R-:W3:Y:S01]  /*26a10*/  LDL R0, [R1+0x124] ;  /* 0x0001240001007983 */ /* 0x001ee20000100800 */
[----:B------:R-:W-:-:S05]  /*26a20*/  FMUL R2, R2, 1.4426950216293334961 ;  /* 0x3fb8aa3b02027820 */ /* 0x000fca0000400000 */
[----:B------:R0:W1:Y:S02]  /*26a30*/  MUFU.EX2 R17, R2 ;  /* 0x0000000200117308 */ /* 0x0000640000000800 */
[----:B0-----:R-:W5:Y:S01]  /*26a40*/  LDL R2, [R1+0xf0] ;  /* 0x0000f00001027983 */ /* 0x001f620000100800 */
[----:B----4-:R-:W-:Y:S02]  /*26a50*/  FADD R12, R12, R29 ;  /* 0x0000001d0c0c7221 */ /* 0x010fe40000000000 */
[----:B-1----:R-:W-:-:S03]  /*26a60*/  FADD R14, R14, R18 ;  /* 0x000000120e0e7221 */ /* 0x002fc60000000000 */
[----:B------:R-:W0:Y:S01]  /*26a70*/  SHFL.BFLY PT, R18, R12, 0x2, 0x1f ;  /* 0x0c401f000c127f89 */ /* 0x000e2200000e0000 */
[----:B--2---:R-:W-:Y:S02]  /*26a80*/  FADD R11, R11, R7 ;  /* 0x000000070b0b7221 */ /* 0x004fe40000000000 */
[----:B---3--:R-:W-:Y:S02]  /*26a90*/  FADD R0, R0, R23 ;  /* 0x0000001700007221 */ /* 0x008fe40000000000 */
[----:B------:R-:W2:Y:S01]  /*26aa0*/  LDL.LU R23, [R1+0x21a8] ;  /* 0x0021a80001177983 */ /* 0x000ea20000300800 */
[----:B------:R1:W-:Y:S02]  /*26ab0*/  STL [R1+0x84c], R13 ;  /* 0x00084c0d01007387 */ /* 0x0003e40000100800 */
[----:B------:R-:W3:Y:S02]  /*26ac0*/  LDL.LU R29, [R1+0x21a4] ;  /* 0x0021a400011d7983 */ /* 0x000ee40000300800 */
[----:B------:R-:W-:Y:S01]  /*26ad0*/  STL [R1+0x848], R17 ;  /* 0x0008481101007387 */ /* 0x000fe20000100800 */
[----:B------:R-:W4:Y:S01]  /*26ae0*/  LDL.LU R7, [R1+0x21a0] ;  /* 0x0021a00001077983 */ /* 0x000f220000300800 */
[----:B-1----:R-:W-:-:S03]  /*26af0*/  FADD R13, R13, R17 ;  /* 0x000000110d0d7221 */ /* 0x002fc60000000000 */
[----:B------:R-:W1:Y:S04]  /*26b00*/  SHFL.BFLY PT, R17, R0, 0x2, 0x1f ;  /* 0x0c401f0000117f89 */ /* 0x000e6800000e0000 */
[----:B------:R1:W-:Y:S01]  /*26b10*/  STL [R1+0x219c], R12 ;  /* 0x00219c0c01007387 */ /* 0x0003e20000100800 */
[----:B0-----:R-:W-:Y:S01]  /*26b20*/  STL [R1+0x4], R18 ;  /* 0x0000041201007387 */ /* 0x001fe20000100800 */
[----:B-1----:R-:W-:Y:S02]  /*26b30*/  MOV R12, R17 ;  /* 0x00000011000c7202 */ /* 0x002fe40000000f00 */
[----:B------:R-:W0:Y:S04]  /*26b40*/  SHFL.BFLY PT, R17, R11, 0x2, 0x1f ;  /* 0x0c401f000b117f89 */ /* 0x000e2800000e0000 */
[----:B------:R1:W-:Y:S01]  /*26b50*/  STL [R1+0x2198], R11 ;  /* 0x0021980b01007387 */ /* 0x0003e20000100800 */
[----:B------:R-:W-:-:S03]  /*26b60*/  FADD R0, R0, R12 ;  /* 0x0000000c00007221 */ /* 0x000fc60000000000 */
[----:B-1----:R-:W2:Y:S04]  /*26b70*/  LDL.LU R11, [R1+0x4] ;  /* 0x00000400010b7983 */ /* 0x002ea80000300800 */
[----:B0-----:R-:W-:Y:S01]  /*26b80*/  STL [R1], R17 ;  /* 0x0000001101007387 */ /* 0x001fe20000100800 */
[----:B------:R-:W2:Y:S02]  /*26b90*/  LDL.LU R12, [R1+0x219c] ;  /* 0x00219c00010c7983 */ /* 0x000ea40000300800 */
[----:B-----5:R-:W-:Y:S02]  /*26ba0*/  FADD R10, R10, R2 ;  /* 0x000000020a0a7221 */ /* 0x020fe40000000000 */
[----:B------:R-:W-:-:S03]  /*26bb0*/  FADD R9, R9, R27 ;  /* 0x0000001b09097221 */ /* 0x000fc60000000000 */
[----:B------:R-:W0:Y:S04]  /*26bc0*/  SHFL.BFLY PT, R17, R10, 0x2, 0x1f ;  /* 0x0c401f000a117f89 */ /* 0x000e2800000e0000 */
[----:B------:R-:W1:Y:S01]  /*26bd0*/  SHFL.BFLY PT, R18, R9, 0x2, 0x1f ;  /* 0x0c401f0009127f89 */ /* 0x000e6200000e0000 */
[----:B------:R-:W-:Y:S02]  /*26be0*/  FADD R6, R6, R4 ;  /* 0x0000000406067221 */ /* 0x000fe40000000000 */
[----:B--2---:R-:W-:Y:S02]  /*26bf0*/  FADD R12, R12, R11 ;  /* 0x0000000b0c0c7221 */ /* 0x004fe40000000000 */
[----:B------:R-:W2:Y:S03]  /*26c00*/  LDL.LU R11, [R1+0x2198] ;  /* 0x00219800010b7983 */ /* 0x000ea60000300800 */
[----:B------:R5:W-:Y:S02]  /*26c10*/  STL [R1+0x8], R12 ;  /* 0x0000080c01007387 */ /* 0x000be40000100800 */
[----:B-----5:R-:W2:Y:S01]  /*26c20*/  LDL.LU R12, [R1] ;  /* 0x00000000010c7983 */ /* 0x020ea20000300800 */
[----:B0-----:R-:W-:-:S02]  /*26c30*/  FADD R10, R10, R17 ;  /* 0x000000110a0a7221 */ /* 0x001fc40000000000 */
[----:B------:R-:W-:Y:S02]  /*26c40*/  IMAD.MOV.U32 R17, RZ, RZ, R0 ;  /* 0x000000ffff117224 */ /* 0x000fe400078e0000 */
[----:B-1----:R-:W-:Y:S01]  /*26c50*/  FADD R0, R9, R18 ;  /* 0x0000001209007221 */ /* 0x002fe20000000000 */
[----:B------:R-:W-:Y:S01]  /*26c60*/  STL [R1], R10 ;  /* 0x0000000a01007387 */ /* 0x000fe20000100800 */
[----:B------:R-:W5:Y:S02]  /*26c70*/  LDL R18, [R1+0x8] ;  /* 0x0000080001127983 */ /* 0x000f640000100800 */
[----:B---3--:R-:W-:Y:S02]  /*26c80*/  FADD R4, R29, R24 ;  /* 0x000000181d047221 */ /* 0x008fe40000000000 */
[----:B------:R-:W0:Y:S02]  /*26c90*/  SHFL.BFLY PT, R29, R13, 0x2, 0x1f ;  /* 0x0c401f000d1d7f89 */ /* 0x000e2400000e0000 */
[----:B0-----:R-:W-:-:S02]  /*26ca0*/  FADD R13, R13, R29 ;  /* 0x0000001d0d0d7221 */ /* 0x001fc40000000000 */
[----:B------:R-:W-:Y:S02]  /*26cb0*/  FADD R5, R5, R3 ;  /* 0x0000000305057221 */ /* 0x000fe40000000000 */
[----:B------:R-:W-:Y:S02]  /*26cc0*/  FADD R3, R23, R28 ;  /* 0x0000001c17037221 */ /* 0x000fe40000000000 */
[----:B------:R-:W-:Y:S01]  /*26cd0*/  FADD R15, R19, R15 ;  /* 0x0000000f130f7221 */ /* 0x000fe20000000000 */
[----:B------:R-:W0:Y:S04]  /*26ce0*/  SHFL.BFLY PT, R28, R14, 0x2, 0x1f ;  /* 0x0c401f000e1c7f89 */ /* 0x000e2800000e0000 */
[----:B------:R-:W1:Y:S01]  /*26cf0*/  SHFL.BFLY PT, R27, R15, 0x2, 0x1f ;  /* 0x0c401f000f1b7f89 */ /* 0x000e6200000e0000 */
[----:B--2---:R-:W-:-:S05]  /*26d00*/  FADD R12, R11, R12 ;  /* 0x0000000c0b0c7221 */ /* 0x004fca0000000000 */
[----:B------:R-:W-:Y:S01]  /*26d10*/  STL [R1+0x4], R12 ;  /* 0x0000040c01007387 */ /* 0x000fe20000100800 */
[----:B------:R-:W2:Y:S02]  /*26d20*/  LDL.LU R29, [R1] ;  /* 0x00000000011d7983 */ /* 0x000ea40000300800 */
[----:B0-----:R-:W-:Y:S02]  /*26d30*/  FADD R11, R14, R28 ;  /* 0x0000001c0e0b7221 */ /* 0x001fe40000000000 */
[----:B-----5:R-:W0:Y:S01]  /*26d40*/  SHFL.BFLY PT, R28, R18, 0x1, 0x1f ;  /* 0x0c201f00121c7f89 */ /* 0x020e2200000e0000 */
[----:B------:R-:W3:Y:S02]  /*26d50*/  SHFL.BFLY PT, R12, R12, 0x1, 0x1f ;  /* 0x0c201f000c0c7f89 */ /* 0x000ee400000e0000 */
[----:B-1----:R-:W-:Y:S02]  /*26d60*/  FADD R10, R15, R27 ;  /* 0x0000001b0f0a7221 */ /* 0x002fe40000000000 */
[----:B------:R-:W1:Y:S04]  /*26d70*/  SHFL.BFLY PT, R27, R17, 0x1, 0x1f ;  /* 0x0c201f00111b7f89 */ /* 0x000e6800000e0000 */
[----:B0-----:R0:W-:Y:S01]  /*26d80*/  STL [R1+0x2194], R28 ;  /* 0x0021941c01007387 */ /* 0x0011e20000100800 */
[----:B---3--:R3:W-:Y:S01]  /*26d90*/  STL [R1+0x2190], R12 ;  /* 0x0021900c01007387 */ /* 0x0087e20000100800 */
[----:B0-----:R-:W-:-:S02]  /*26da0*/  MOV R28, R17 ;  /* 0x00000011001c7202 */ /* 0x001fc40000000f00 */
[----:B---3--:R-:W3:Y:S03]  /*26db0*/  LDL.LU R12, [R1+0x8] ;  /* 0x00000800010c7983 */ /* 0x008ee60000300800 */
[----:B-1----:R-:W-:Y:S01]  /*26dc0*/  FADD R27, R28, R27 ;  /* 0x0000001b1c1b7221 */ /* 0x002fe20000000000 */
[----:B--2---:R-:W-:Y:S04]  /*26dd0*/  SHFL.BFLY PT, R14, R29, 0x1, 0x1f ;  /* 0x0c201f001d0e7f89 */ /* 0x004fe800000e0000 */
[----:B------:R0:W-:Y:S04]  /*26de0*/  STL [R1+0x218c], R29 ;  /* 0x00218c1d01007387 */ /* 0x0001e80000100800 */
[----:B0-----:R-:W2:Y:S01]  /*26df0*/  LDL.LU R29, [R1+0x4] ;  /* 0x00000400011d7983 */ /* 0x001ea20000300800 */
[----:B------:R-:W3:Y:S02]  /*26e00*/  LDL.LU R28, [R1+0x2194] ;  /* 0x00219400011c7983 */ /* 0x000ee40000300800 */
[----:B---3--:R-:W-:-:S02]  /*26e10*/  FADD R28, R12, R28 ;  /* 0x0000001c0c1c7221 */ /* 0x008fc40000000000 */
[----:B------:R-:W2:Y:S01]  /*26e20*/  LDL.LU R12, [R1+0x2190] ;  /* 0x00219000010c7983 */ /* 0x000ea20000300800 */
[----:B------:R-:W-:Y:S02]  /*26e30*/  FADD R8, R8, R26 ;  /* 0x0000001a08087221 */ /* 0x000fe40000000000 */
[----:B----4-:R-:W-:Y:S02]  /*26e40*/  FADD R7, R7, R25 ;  /* 0x0000001907077221 */ /* 0x010fe40000000000 */
[----:B------:R-:W-:Y:S02]  /*26e50*/  FADD R16, R16, R20 ;  /* 0x0000001410107221 */ /* 0x000fe40000000000 */
[----:B------:R-:W-:Y:S01]  /*26e60*/  FADD R2, R21, R22 ;  /* 0x0000001615027221 */ /* 0x000fe20000000000 */
[----:B------:R-:W0:Y:S04]  /*26e70*/  SHFL.BFLY PT, R19, R8, 0x2, 0x1f ;  /* 0x0c401f0008137f89 */ /* 0x000e2800000e0000 */
[----:B------:R-:W1:Y:S01]  /*26e80*/  SHFL.BFLY PT, R20, R7, 0x2, 0x1f ;  /* 0x0c401f0007147f89 */ /* 0x000e6200000e0000 */
[----:B--2---:R-:W-:-:S03]  /*26e90*/  FADD R12, R29, R12 ;  /* 0x0000000c1d0c7221 */ /* 0x004fc60000000000 */
[----:B------:R-:W2:Y:S04]  /*26ea0*/  LDL.LU R29, [R1+0x218c] ;  /* 0x00218c00011d7983 */ /* 0x000ea80000300800 */
[----:B------:R-:W3:Y:S04]  /*26eb0*/  SHFL.BFLY PT, R21, R6, 0x2, 0x1f ;  /* 0x0c401f0006157f89 */ /* 0x000ee800000e0000 */
[----:B------:R-:W4:Y:S04]  /*26ec0*/  SHFL.BFLY PT, R22, R5, 0x2, 0x1f ;  /* 0x0c401f0005167f89 */ /* 0x000f2800000e0000 */
[----:B------:R-:W5:Y:S04]  /*26ed0*/  SHFL.BFLY PT, R23, R4, 0x2, 0x1f ;  /* 0x0c401f0004177f89 */ /* 0x000f6800000e0000 */
[----:B------:R-:W5:Y:S04]  /*26ee0*/  SHFL.BFLY PT, R26, R16, 0x2, 0x1f ;  /* 0x0c401f00101a7f89 */ /* 0x000f6800000e0000 */
[----:B------:R-:W5:Y:S04]  /*26ef0*/  SHFL.BFLY PT, R24, R3, 0x2, 0x1f ;  /* 0x0c401f0003187f89 */ /* 0x000f6800000e0000 */
[----:B------:R-:W5:Y:S04]  /*26f00*/  SHFL.BFLY PT, R25, R2, 0x2, 0x1f ;  /* 0x0c401f0002197f89 */ /* 0x000f6800000e0000 */
[----:B------:R-:W5:Y:S01]  /*26f10*/  SHFL.BFLY PT, R15, R0, 0x1, 0x1f ;  /* 0x0c201f00000f7f89 */ /* 0x000f6200000e0000 */
[----:B0-----:R-:W-:-:S02]  /*26f20*/  FADD R8, R8, R19 ;  /* 0x0000001308087221 */ /* 0x001fc40000000000 */
[----:B-1----:R-:W-:-:S05]  /*26f30*/  FADD R7, R7, R20 ;  /* 0x0000001407077221 */ /* 0x002fca0000000000 */
[----:B------:R-:W0:Y:S01]  /*26f40*/  SHFL.BFLY PT, R17, R7, 0x1, 0x1f ;  /* 0x0c201f0007117f89 */ /* 0x000e2200000e0000 */
[----:B---3--:R-:W-:Y:S02]  /*26f50*/  FADD R6, R6, R21 ;  /* 0x0000001506067221 */ /* 0x008fe40000000000 */
[----:B----4-:R-:W-:Y:S02]  /*26f60*/  FADD R5, R5, R22 ;  /* 0x0000001605057221 */ /* 0x010fe40000000000 */
[----:B-----5:R-:W-:Y:S02]  /*26f70*/  FADD R4, R4, R23 ;  /* 0x0000001704047221 */ /* 0x020fe40000000000 */
[----:B------:R-:W-:Y:S02]  /*26f80*/  FADD R9, R16, R26 ;  /* 0x0000001a10097221 */ /* 0x000fe40000000000 */
[----:B------:R-:W-:Y:S01]  /*26f90*/  FADD R3, R3, R24 ;  /* 0x0000001803037221 */ /* 0x000fe20000000000 */
[----:B------:R-:W1:Y:S01]  /*26fa0*/  SHFL.BFLY PT, R16, R8, 0x1, 0x1f ;  /* 0x0c201f0008107f89 */ /* 0x000e6200000e0000 */
[----:B------:R-:W-:-:S03]  /*26fb0*/  FADD R2, R2, R25 ;  /* 0x0000001902027221 */ /* 0x000fc60000000000 */
[----:B------:R-:W3:Y:S04]  /*26fc0*/  SHFL.BFLY PT, R18, R6, 0x1, 0x1f ;  /* 0x0c201f0006127f89 */ /* 0x000ee800000e0000 */
[----:B------:R-:W4:Y:S04]  /*26fd0*/  SHFL.BFLY PT, R19, R5, 0x1, 0x1f ;  /* 0x0c201f0005137f89 */ /* 0x000f2800000e0000 */
[----:B------:R-:W5:Y:S04]  /*26fe0*/  SHFL.BFLY PT, R20, R4, 0x1, 0x1f ;  /* 0x0c201f0004147f89 */ /* 0x000f6800000e0000 */
[----:B------:R-:W5:Y:S01]  /*26ff0*/  SHFL.BFLY PT, R21, R3, 0x1, 0x1f ;  /* 0x0c201f0003157f89 */ /* 0x000f6200000e0000 */
[----:B------:R-:W-:-:S03]  /*27000*/  FADD R0, R0, R15 ;  /* 0x0000000f00007221 */ /* 0x000fc60000000000 */
[----:B------:R-:W5:Y:S04]  /*27010*/  SHFL.BFLY PT, R22, R2, 0x1, 0x1f ;  /* 0x0c201f0002167f89 */ /* 0x000f6800000e0000 */
[----:B------:R-:W5:Y:S04]  /*27020*/  SHFL.BFLY PT, R23, R9, 0x1, 0x1f ;  /* 0x0c201f0009177f89 */ /* 0x000f6800000e0000 */
[----:B------:R-:W5:Y:S01]  /*27030*/  SHFL.BFLY PT, R24, R10, 0x1, 0x1f ;  /* 0x0c201f000a187f89 */ /* 0x000f6200000e0000 */
[----:B------:R-:W5:Y:S03]  /*27040*/  SHFL.BFLY PT, R25, R11, 0x1, 0x1f ;  /* 0x0c201f000b197f89 */ /* 0x000f6600000e0000 */
[----:B------:R-:W5:Y:S01]  /*27050*/  SHFL.BFLY PT, R26, R13, 0x1, 0x1f ;  /* 0x0c201f000d1a7f89 */ /* 0x000f6200000e0000 */
[----:B0-----:R-:W-:-:S02]  /*27060*/  FADD R7, R7, R17 ;  /* 0x0000001107077221 */ /* 0x001fc40000000000 */
[----:B-1----:R-:W-:Y:S02]  /*27070*/  FADD R8, R8, R16 ;  /* 0x0000001008087221 */ /* 0x002fe40000000000 */
[----:B---3--:R-:W-:Y:S02]  /*27080*/  FADD R6, R6, R18 ;  /* 0x0000001206067221 */ /* 0x008fe40000000000 */
[----:B----4-:R-:W-:Y:S02]  /*27090*/  FADD R5, R5, R19 ;  /* 0x0000001305057221 */ /* 0x010fe40000000000 */
[----:B-----5:R-:W-:Y:S02]  /*270a0*/  FADD R4, R4, R20 ;  /* 0x0000001404047221 */ /* 0x020fe40000000000 */
[----:B------:R-:W-:Y:S01]  /*270b0*/  FADD R3, R3, R21 ;  /* 0x0000001503037221 */ /* 0x000fe20000000000 */
[----:B------:R-:W3:Y:S01]  /*270c0*/  LDL.64 R16, [R1+0xcd0] ;  /* 0x000cd00001107983 */ /* 0x000ee20000100a00 */
[----:B------:R-:W-:-:S02]  /*270d0*/  FADD R2, R2, R22 ;  /* 0x0000001602027221 */ /* 0x000fc40000000000 */
[----:B------:R-:W-:Y:S02]  /*270e0*/  FADD R9, R9, R23 ;  /* 0x0000001709097221 */ /* 0x000fe40000000000 */
[----:B------:R-:W-:Y:S02]  /*270f0*/  FADD R10, R10, R24 ;  /* 0x000000180a0a7221 */ /* 0x000fe40000000000 */
[----:B------:R-:W-:Y:S02]  /*27100*/  FADD R11, R11, R25 ;  /* 0x000000190b0b7221 */ /* 0x000fe40000000000 */
[----:B------:R-:W-:Y:S01]  /*27110*/  FADD R13, R13, R26 ;  /* 0x0000001a0d0d7221 */ /* 0x000fe20000000000 */
[----:B------:R-:W4:Y:S04]  /*27120*/  LDL.64 R18, [R1+0xce0] ;  /* 0x000ce00001127983 */ /* 0x000f280000100a00 */
[----:B------:R-:W5:Y:S04]  /*27130*/  LDL.64 R24, [R1+0xc98] ;  /* 0x000c980001187983 */ /* 0x000f680000100a00 */
[----:B------:R-:W3:Y:S01]  /*27140*/  LDL.64 R22, [R1+0xc88] ;  /* 0x000c880001167983 */ /* 0x000ee20000100a00 */
[----:B--2---:R-:W-:-:S03]  /*27150*/  FADD R14, R29, R14 ;  /* 0x0000000e1d0e7221 */ /* 0x004fc60000000000 */
[----:B------:R-:W0:Y:S02]  /*27160*/  S2R R29, SR_TID.X ;  /* 0x00000000001d7919 */ /* 0x000e240000002100 */
[C---:B0-----:R-:W-:Y:S01]  /*27170*/  LOP3.LUT R15, R29.reuse, 0x1c, RZ, 0xc0, !PT ;  /* 0x0000001c1d0f7812 */ /* 0x041fe200078ec0ff */
[----:B------:R-:W-:-:S04]  /*27180*/  LOP3.LUT R29, R29, 0xff, RZ, 0xc0, !PT ;  /* 0x000000ff1d1d7812 */ /* 0x000fc800078ec0ff */
[----:B------:R-:W-:Y:S01]  /*27190*/  SHF.R.U32.HI R29, RZ, 0x3, R29 ;  /* 0x00000003ff1d7819 */ /* 0x000fe2000001161d */
[----:B------:R-:W-:-:S03]  /*271a0*/  IMAD.SHL.U32 R15, R15, 0x8, RZ ;  /* 0x000000080f0f7824 */ /* 0x000fc600078e00ff */
[----:B------:R-:W-:-:S04]  /*271b0*/  LOP3.LUT R29, R29, 0x1c, RZ, 0xc0, !PT ;  /* 0x0000001c1d1d7812 */ /* 0x000fc800078ec0ff */
[----:B------:R-:W-:-:S05]  /*271c0*/  IADD3 R29, R15, R29, RZ ;  /* 0x0000001d0f1d7210 */ /* 0x000fca0007ffe0ff */
        /* <DEDUP_REMOVED lines=9> */
[----:B------:R-:W-:Y:S02]  /*27260*/  @!P1 STS [R29+0x20900], R4 ;  /* 0x020900041d009388 */ /* 0x000fe40000000800 */
[----:B------:R-:W-:Y:S02]  /*27270*/  @!P1 STS [R29+0x20a00], R3 ;  /* 0x020a00031d009388 */ /* 0x000fe40000000800 */
[----:B------:R-:W-:Y:S01]  /*27280*/  @!P1 STS [R29+0x20b00], R2 ;  /* 0x020b00021d009388 */ /* 0x000fe20000000800 */
[----:B------:R1:W-:Y:S01]  /*27290*/  @!P1 STS [R29+0x20c00], R9 ;  /* 0x020c00091d009388 */ /* 0x0003e20000000800 */
[----:B------:R-:W-:Y:S02]  /*272a0*/  @!P1 STS [R29+0x20d00], R10 ;  /* 0x020d000a1d009388 */ /* 0x000fe40000000800 */
[----:B------:R2:W-:Y:S02]  /*272b0*/  @!P1 STS [R29+0x20e00], R11 ;  /* 0x020e000b1d009388 */ /* 0x0005e40000000800 */
[----:B------:R3:W-:Y:S01]  /*272c0*/  @!P1 STS [R29+0x20f00], R13 ;  /* 0x020f000d1d009388 */ /* 0x0007e20000000800 */
[----:B0-----:R-:W4:Y:S04]  /*272d0*/  LDL.64 R14, [R1+0xcd8] ;  /* 0x000cd800010e7983 */ /* 0x001f280000100a00 */
[----:B------:R-:W-:Y:S06]  /*272e0*/  BAR.SYNC.DEFER_BLOCKING 0x0 ;  /* 0x0000000000007b1d */ /* 0x000fec0000010000 */
[----:B------:R-:W4:Y:S04]  /*272f0*/  LDL R12, [R1+0x434] ;  /* 0x00043400010c7983 */ /* 0x000f280000100800 */
[----:B------:R-:W5:Y:S04]  /*27300*/  LDL.64 R26, [R1+0xca0] ;  /* 0x000ca000011a7983 */ /* 0x000f680000100a00 */
[----:B-1----:R-:W5:Y:S04]  /*27310*/  LDL.64 R8, [R1+0xcc8] ;  /* 0x000cc80001087983 */ /* 0x002f680000100a00 */
[----:B--2---:R-:W2:Y:S04]  /*27320*/  LDL.64 R10, [R1+0xcc0] ;  /* 0x000cc000010a7983 */ /* 0x004ea80000100a00 */
[----:B---3--:R-:W0:Y:S02]  /*27330*/  S2R R29, SR_TID.X ;  /* 0x00000000001d7919 */ /* 0x008e240000002100 */
[----:B0-----:R-:W-:-:S05]  /*27340*/  LOP3.LUT R20, R29, 0xff, RZ, 0xc0, !PT ;  /* 0x000000ff1d147812 */ /* 0x001fca00078ec0ff */
[----:B------:R-:W0:Y:S04]  /*27350*/  LDS R5, [R20.X4+0x20000] ;  /* 0x0200000014057984 */ /* 0x000e280000004800 */
[----:B------:R-:W1:Y:S04]  /*27360*/  LDS R3, [R20.X4+0x20400] ;  /* 0x0204000014037984 */ /* 0x000e680000004800 */
[----:B------:R-:W3:Y:S04]  /*27370*/  LDS R0, [R20.X4+0x20800] ;  /* 0x0208000014007984 */ /* 0x000ee80000004800 */
[----:B0-----:R-:W0:Y:S04]  /*27380*/  SHFL.BFLY PT, R6, R5, 0x4, 0x1f ;  /* 0x0c801f0005067f89 */ /* 0x001e2800000e0000 */
[----:B-1----:R-:W1:Y:S04]  /*27390*/  SHFL.BFLY PT, R4, R3, 0x4, 0x1f ;  /* 0x0c801f0003047f89 */ /* 0x002e6800000e0000 */
[----:B---3--:R-:W3:Y:S01]  /*273a0*/  SHFL.BFLY PT, R2, R0, 0x4, 0x1f ;  /* 0x0c801f0000027f89 */ /* 0x008ee200000e0000 */
[----:B0-----:R-:W-:-:S02]  /*273b0*/  FADD R6, R5, R6 ;  /* 0x0000000605067221 */ /* 0x001fc40000000000 */
[----:B-1----:R-:W-:Y:S02]  /*273c0*/  FADD R3, R3, R4 ;  /* 0x0000000403037221 */ /* 0x002fe40000000000 */
[----:B---3--:R-:W-:Y:S01]  /*273d0*/  FADD R2, R0, R2 ;  /* 0x0000000200027221 */ /* 0x008fe20000000000 */
[----:B------:R-:W0:Y:S04]  /*273e0*/  SHFL.BFLY PT, R5, R6, 0x2, 0x1f ;  /* 0x0c401f0006057f89 */ /* 0x000e2800000e0000 */
[----:B------:R-:W1:Y:S04]  /*273f0*/  SHFL.BFLY PT, R4, R3, 0x2, 0x1f ;  /* 0x0c401f0003047f89 */ /* 0x000e6800000e0000 */
[----:B------:R-:W3:Y:S01]  /*27400*/  SHFL.BFLY PT, R0, R2, 0x2, 0x1f ;  /* 0x0c401f0002007f89 */ /* 0x000ee200000e0000 */
[----:B0-----:R-:W-:-:S02]  /*27410*/  FADD R5, R6, R5 ;  /* 0x0000000506057221 */ /* 0x001fc40000000000 */
[----:B-1----:R-:W-:Y:S02]  /*27420*/  FADD R3, R3, R4 ;  /* 0x0000000403037221 */ /* 0x002fe40000000000 */
[----:B---3--:R-:W-:Y:S02]  /*27430*/  FADD R0, R2, R0 ;  /* 0x0000000002007221 */ /* 0x008fe40000000000 */
[----:B------:R-:W0:Y:S04]  /*27440*/  SHFL.BFLY PT, R2, R5, 0x1, 0x1f ;  /* 0x0c201f0005027f89 */ /* 0x000e2800000e0000 */
[----:B------:R-:W1:Y:S04]  /*27450*/  SHFL.BFLY PT, R4, R3, 0x1, 0x1f ;  /* 0x0c201f0003047f89 */ /* 0x000e6800000e0000 */
[----:B------:R-:W3:Y:S01]  /*27460*/  SHFL.BFLY PT, R6, R0, 0x1, 0x1f ;  /* 0x0c201f0000067f89 */ /* 0x000ee200000e0000 */
[----:B0-----:R-:W-:-:S02]  /*27470*/  FADD R2, R5, R2 ;  /* 0x0000000205027221 */ /* 0x001fc40000000000 */
[----:B-1----:R-:W-:Y:S02]  /*27480*/  FADD R3, R3, R4 ;  /* 0x0000000403037221 */ /* 0x002fe40000000000 */
[----:B---3--:R-:W-:Y:S01]  /*27490*/  FADD R0, R0, R6 ;  /* 0x0000000600007221 */ /* 0x008fe20000000000 */
[----:B------:R-:W-:Y:S02]  /*274a0*/  @!P0 STS [R20.X4+0x20000], R2 ;  /* 0x0200000214008388 */ /* 0x000fe40000004800 */
[----:B------:R-:W-:Y:S02]  /*274b0*/  @!P0 STS [R20.X4+0x20400], R3 ;  /* 0x0204000314008388 */ /* 0x000fe40000004800 */
[----:B------:R0:W-:Y:S02]  /*274c0*/  @!P0 STS [R20.X4+0x20800], R0 ;  /* 0x0208000014008388 */ /* 0x0001e40000004800 */
[----:B------:R-:W1:Y:S04]  /*274d0*/  LDS R0, [R29.X4+0x20c00] ;  /* 0x020c00001d007984 */ /* 0x000e680000004800 */
[----:B0-----:R-:W3:Y:S04]  /*274e0*/  LDL.64 R20, [R1+0xc80] ;  /* 0x000c800001147983 */ /* 0x001ee80000100a00 */
[----:B-1----:R-:W0:Y:S02]  /*274f0*/  SHFL.BFLY PT, R2, R0, 0x4, 0x1f ;  /* 0x0c801f0000027f89 */ /* 0x002e2400000e0000 */
[----:B0-----:R-:W-:-:S05]  /*27500*/  FADD R2, R0, R2 ;  /* 0x0000000200027221 */ /* 0x001fca0000000000 */
[----:B------:R-:W0:Y:S02]  /*27510*/  SHFL.BFLY PT, R0, R2, 0x2, 0x1f ;  /* 0x0c401f0002007f89 */ /* 0x000e2400000e0000 */
[----:B0-----:R-:W-:-:S05]  /*27520*/  FADD R0, R2, R0 ;  /* 0x0000000002007221 */ /* 0x001fca0000000000 */
[----:B------:R-:W0:Y:S02]  /*27530*/  SHFL.BFLY PT, R2, R0, 0x1, 0x1f ;  /* 0x0c201f0000027f89 */ /* 0x000e2400000e0000 */
[----:B0-----:R-:W-:-:S05]  /*27540*/  FADD R2, R0, R2 ;  /* 0x0000000200027221 */ /* 0x001fca0000000000 */
[----:B------:R0:W-:Y:S01]  /*27550*/  @!P0 STS [R29.X4+0x20c00], R2 ;  /* 0x020c00021d008388 */ /* 0x0001e20000004800 */
[----:B------:R-:W-:Y:S02]  /*27560*/  BAR.SYNC.DEFER_BLOCKING 0x0 ;  /* 0x0000000000007b1d */ /* 0x000fe40000010000 */
[----:B----4-:R-:W-:-:S04]  /*27570*/  IMAD.WIDE R4, R12, 0x2, R14 ;  /* 0x000000020c047825 */ /* 0x010fc800078e020e */
[----:B------:R-:W-:-:S04]  /*27580*/  IMAD.WIDE R6, R12, 0x2, R16 ;  /* 0x000000020c067825 */ /* 0x000fc800078e0210 */
[C---:B0-----:R-:W-:Y:S01]  /*27590*/  IMAD.WIDE R2, R12.reuse, 0x2, R18 ;  /* 0x000000020c027825 */ /* 0x041fe200078e0212 */
[----:B------:R-:W4:Y:S03]  /*275a0*/  LDL.64 R14, [R1+0xcb8] ;  /* 0x000cb800010e7983 */ /* 0x000f260000100a00 */
[----:B-----5:R-:W-:-:S04]  /*275b0*/  IMAD.WIDE R8, R12, 0x2, R8 ;  /* 0x000000020c087825 */ /* 0x020fc800078e0208 */
[C---:B--2---:R-:W-:Y:S01]  /*275c0*/  IMAD.WIDE R10, R12.reuse, 0x2, R10 ;  /* 0x000000020c0a7825 */ /* 0x044fe200078e020a */
[----:B------:R-:W2:Y:S04]  /*275d0*/  LDL.64 R18, [R1+0xc90] ;  /* 0x000c900001127983 */ /* 0x000ea80000100a00 */
[----:B------:R0:W5:Y:S04]  /*275e0*/  LDG.E.U16 R17, [R4.64] ;  /* 0x0000000404117981 */ /* 0x000168000c1e1500 */
[----:B------:R1:W2:Y:S04]  /*275f0*/  LDG.E.U16 R13, [R6.64] ;  /* 0x00000004060d7981 */ /* 0x0002a8000c1e1500 */
[----:B------:R4:W2:Y:S04]  /*27600*/  LDG.E.U16 R16, [R2.64] ;  /* 0x0000000402107981 */ /* 0x0008a8000c1e1500 */
[----:B------:R2:W3:Y:S04]  /*27610*/  LDG.E.U16 R0, [R8.64] ;  /* 0x0000000408007981 */ /* 0x0004e8000c1e1500 */
[----:B------:R1:W3:Y:S04]  /*27620*/  LDG.E.U16 R28, [R10.64] ;  /* 0x000000040a1c7981 */ /* 0x0002e8000c1e1500 */
[----:B0-----:R-:W3:Y:S04]  /*27630*/  LDL.64 R4, [R1+0xcb0] ;  /* 0x000cb00001047983 */ /* 0x001ee80000100a00 */
[----:B-1----:R-:W3:Y:S01]  /*27640*/  LDL.64 R6, [R1+0xca8] ;  /* 0x000ca80001067983 */ /* 0x002ee20000100a00 */
[----:B------:R-:W-:-:S04]  /*27650*/  IMAD.WIDE R10, R12, 0x2, R24 ;  /* 0x000000020c0a7825 */ /* 0x000fc800078e0218 */
[----:B----4-:R-:W-:-:S05]  /*27660*/  IMAD.WIDE R2, R12, 0x2, R14 ;  /* 0x000000020c027825 */ /* 0x010fca00078e020e */
[----:B------:R0:W4:Y:S04]  /*27670*/  LDG.E.U16 R24, [R2.64] ;  /* 0x0000000402187981 */ /* 0x000128000c1e1500 */
[----:B-----5:R-:W-:Y:S01]  /*27680*/  STL [R1+0x800], R17 ;  /* 0x0008001101007387 */ /* 0x020fe20000100800 */
[----:B--2---:R1:W-:Y:S02]  /*27690*/  STL [R1+0x804], R16 ;  /* 0x0008041001007387 */ /* 0x0043e40000100800 */
[----:B------:R-:W2:Y:S02]  /*276a0*/  LDL.64 R14, [R1+0xc70] ;  /* 0x000c7000010e7983 */ /* 0x000ea40000100a00 */
[----:B---3--:R-:W-:-:S04]  /*276b0*/  IMAD.WIDE R4, R12, 0x2, R4 ;  /* 0x000000020c047825 */ /* 0x008fc800078e0204 */
[C---:B------:R-:W-:Y:S01]  /*276c0*/  IMAD.WIDE R6, R12.reuse, 0x2, R6 ;  /* 0x000000020c067825 */ /* 0x040fe200078e0206 */
[----:B-1----:R-:W3:Y:S04]  /*276d0*/  LDL.64 R16, [R1+0xc78] ;  /* 0x000c780001107983 */ /* 0x002ee80000100a00 */
[----:B------:R1:W5:Y:S01]  /*276e0*/  LDG.E.U16 R25, [R4.64] ;  /* 0x0000000404197981 */ /* 0x000362000c1e1500 */
[----:B------:R0:W-:Y:S03]  /*276f0*/  STL [R1+0x7fc], R13 ;  /* 0x0007fc0d01007387 */ /* 0x0001e60000100800 */
[----:B0-----:R0:W2:Y:S01]  /*27700*/  LDG.E.U16 R13, [R6.64] ;  /* 0x00000004060d7981 */ /* 0x0010a2000c1e1500 */
[----:B------:R-:W-:-:S04]  /*27710*/  IMAD.WIDE R8, R12, 0x2, R26 ;  /* 0x000000020c087825 */ /* 0x000fc800078e021a */
[----:B------:R0:W-:Y:S02]  /*27720*/  STL [R1+0x7f8], R0 ;  /* 0x0007f80001007387 */ /* 0x0001e40000100800 */
[----:B-1----:R-:W-:-:S04]  /*27730*/  IMAD.WIDE R4, R12, 0x2, R22 ;  /* 0x000000020c047825 */ /* 0x002fc800078e0216 */
[C---:B------:R-:W-:Y:S01]  /*27740*/  IMAD.WIDE R2, R12.reuse, 0x2, R18 ;  /* 0x000000020c027825 */ /* 0x040fe200078e0212 */
[----:B------:R1:W-:Y:S03]  /*27750*/  STL [R1+0x7f4], R28 ;  /* 0x0007f41c01007387 */ /* 0x0003e60000100800 */
[----:B------:R-:W3:Y:S02]  /*27760*/  LDL.64 R18, [R1+0xc68] ;  /* 0x000c680001127983 */ /* 0x000ee40000100a00 */
[----:B------:R-:W3:Y:S01]  /*27770*/  LDL.64 R26, [R1+0xc50] ;  /* 0x000c5000011a7983 */ /* 0x000ee20000100a00 */
[----:B0-----:R3:W3:Y:S04]  /*27780*/  LDG.E.U16 R0, [R8.64] ;  /* 0x0000000408007981 */ /* 0x0016e8000c1e1500 */
[----:B-1----:R0:W3:Y:S01]  /*27790*/  LDG.E.U16 R28, [R10.64] ;  /* 0x000000040a1c7981 */ /* 0x0020e2000c1e1500 */
[----:B------:R-:W-:-:S04]  /*277a0*/  IMAD.WIDE R6, R12, 0x2, R20 ;  /* 0x000000020c067825 */ /* 0x000fc800078e0214 */
[----:B------:R1:W3:Y:S02]  /*277b0*/  LDG.E.U16 R21, [R4.64] ;  /* 0x0000000404157981 */ /* 0x0002e4000c1e1500 */
[----:B------:R0:W3:Y:S01]  /*277c0*/  LDG.E.U16 R20, [R2.64] ;  /* 0x0000000402147981 */ /* 0x0000e2000c1e1500 */
[----:B-----5:R-:W-:Y:S01]  /*277d0*/  STL [R1+0x7ec], R25 ;  /* 0x0007ec1901007387 */ /* 0x020fe20000100800 */
[----:B----4-:R4:W-:Y:S02]  /*277e0*/  STL [R1+0x7f0], R24 ;  /* 0x0007f01801007387 */ /* 0x0109e40000100800 */
[----:B-1----:R-:W5:Y:S01]  /*277f0*/  LDL.64 R4, [R1+0xc60] ;  /* 0x000c600001047983 */ /* 0x002f620000100a00 */
[----:B----4-:R-:W4:Y:S01]  /*27800*/  LDL.64 R24, [R1+0xc48] ;  /* 0x000c480001187983 */ /* 0x010f220000100a00 */
[----:B--2---:R1:W-:Y:S03]  /*27810*/  STL [R1+0x7e8], R13 ;  /* 0x0007e80d01007387 */ /* 0x0043e60000100800 */
[----:B-1----:R1:W2:Y:S01]  /*27820*/  LDG.E.U16 R13, [R6.64] ;  /* 0x00000004060d7981 */ /* 0x0022a2000c1e1500 */
[----:B---3--:R-:W-:-:S04]  /*27830*/  IMAD.WIDE R8, R12, 0x2, R16 ;  /* 0x000000020c087825 */ /* 0x008fc800078e0210 */
[C---:B0-----:R-:W-:Y:S02]  /*27840*/  IMAD.WIDE R10, R12.reuse, 0x2, R14 ;  /* 0x000000020c0a7825 */ /* 0x041fe400078e020e */
[----:B------:R-:W3:Y:S04]  /*27850*/  LDL.64 R14, [R1+0xc40] ;  /* 0x000c4000010e7983 */ /* 0x000ee80000100a00 */
[----:B-1----:R-:W3:Y:S01]  /*27860*/  LDL.64 R6, [R1+0xc58] ;  /* 0x000c580001067983 */ /* 0x002ee20000100a00 */
[----:B------:R0:W-:Y:S02]  /*27870*/  STL [R1+0x7e4], R0 ;  /* 0x0007e40001007387 */ /* 0x0001e40000100800 */
[----:B------:R-:W3:Y:S02]  /*27880*/  LDL.64 R22, [R1+0xc38] ;  /* 0x000c380001167983 */ /* 0x000ee40000100a00 */
[----:B------:R-:W3:Y:S01]  /*27890*/  LDL.64 R16, [R1+0xc30] ;  /* 0x000c300001107983 */ /* 0x000ee20000100a00 */
[----:B------:R1:W-:Y:S01]  /*278a0*/  STL [R1+0x7e0], R28 ;  /* 0x0007e01c01007387 */ /* 0x0003e20000100800 */
[----:B------:R-:W-:Y:S02]  /*278b0*/  STL [R1+0x7d8], R21 ;  /* 0x0007d81501007387 */ /* 0x000fe40000100800 */
[C---:B------:R-:W-:Y:S01]  /*278c0*/  IMAD.WIDE R2, R12.reuse, 0x2, R18 ;  /* 0x000000020c027825 */ /* 0x040fe200078e0212 */
[----:B0-----:R0:W3:Y:S04]  /*278d0*/  LDG.E.U16 R0, [R8.64] ;  /* 0x0000000408007981 */ /* 0x0010e8000c1e1500 */
[----:B-1----:R4:W3:Y:S01]  /*278e0*/  LDG.E.U16 R28, [R10.64] ;  /* 0x000000040a1c7981 */ /* 0x0028e2000c1e1500 */
[----:B------:R1:W-:Y:S02]  /*278f0*/  STL [R1+0x7dc], R20 ;  /* 0x0007dc1401007387 */ /* 0x0003e40000100800 */
[----:B------:R-:W3:Y:S01]  /*27900*/  LDL.64 R18, [R1+0xc20] ;  /* 0x000c200001127983 */ /* 0x000ee20000100a00 */
[----:B-1----:R-:W3:Y:S04]  /*27910*/  LDL.64 R20, [R1+0xc28] ;  /* 0x000c280001147983 */ /* 0x002ee80000100a00 */
[----:B--2---:R1:W-:Y:S04]  /*27920*/  STL [R1+0x7d4], R13 ;  /* 0x0007d40d01007387 */ /* 0x0043e80000100800 */
[----:B-1----:R1:W2:Y:S01]  /*27930*/  LDG.E.U16 R13, [R2.64] ;  /* 0x00000004020d7981 */ /* 0x0022a2000c1e1500 */
[----:B-----5:R-:W-:-:S04]  /*27940*/  IMAD.WIDE R4, R12, 0x2, R4 ;  /* 0x000000020c047825 */ /* 0x020fc800078e0204 */
[----:B----4-:R-:W-:-:S04]  /*27950*/  IMAD.WIDE R10, R12, 0x2, R24 ;  /* 0x000000020c0a7825 */ /* 0x010fc800078e0218 */
[----:B0-----:R-:W-:-:S04]  /*27960*/  IMAD.WIDE R8, R12, 0x2, R26 ;  /* 0x000000020c087825 */ /* 0x001fc800078e021a */
[C---:B---3--:R-:W-:Y:S01]  /*27970*/  IMAD.WIDE R6, R12.reuse, 0x2, R6 ;  /* 0x000000020c067825 */ /* 0x048fe200078e0206 */
[----:B------:R0:W3:Y:S04]  /*27980*/  LDG.E.U16 R25, [R8.64] ;  /* 0x0000000408197981 */ /* 0x0000e8000c1e1500 */
[----:B------:R4:W-:Y:S01]  /*27990*/  STL [R1+0x7d0], R0 ;  /* 0x0007d00001007387 */ /* 0x0009e20000100800 */
[----:B------:R5:W-:Y:S02]  /*279a0*/  STL [R1+0x7cc], R28 ;  /* 0x0007cc1c01007387 */ /* 0x000be40000100800 */
[C---:B-1----:R-:W-:Y:S01]  /*279b0*/  IMAD.WIDE R2, R12.reuse, 0x2, R14 ;  /* 0x000000020c027825 */ /* 0x042fe200078e020e */
[----:B------:R1:W3:Y:S04]  /*279c0*/  LDG.E.U16 R24, [R6.64] ;  /* 0x0000000406187981 */ /* 0x0002e8000c1e1500 */
[----:B------:R-:W3:Y:S01]  /*279d0*/  LDL.64 R14, [R1+0xc18] ;  /* 0x000c1800010e7983 */ /* 0x000ee20000100a00 */
[----:B------:R-:W3:Y:S03]  /*279e0*/  LDL.64 R26, [R1+0xc00] ;  /* 0x000c0000011a7983 */ /* 0x000ee60000100a00 */
[----:B----4-:R4:W3:Y:S04]  /*279f0*/  LDG.E.U16 R0, [R4.64] ;  /* 0x0000000404007981 */ /* 0x0108e8000c1e1500 */
[----:B-----5:R5:W3:Y:S01]  /*27a00*/  LDG.E.U16 R28, [R10.64] ;  /* 0x000000040a1c7981 */ /* 0x020ae2000c1e1500 */
[----:B----4-:R-:W-:-:S04]  /*27a10*/  IMAD.WIDE R4, R12, 0x2, R22 ;  /* 0x000000020c047825 */ /* 0x010fc800078e0216 */
[----:B-----5:R-:W-:-:S04]  /*27a20*/  IMAD.WIDE R10, R12, 0x2, R18 ;  /* 0x000000020c0a7825 */ /* 0x020fc800078e0212 */
[C---:B-1----:R-:W-:Y:S01]  /*27a30*/  IMAD.WIDE R6, R12.reuse, 0x2, R16 ;  /* 0x000000020c067825 */ /* 0x042fe200078e0210 */
[----:B------:R1:W4:Y:S04]  /*27a40*/  LDG.E.U16 R18, [R2.64] ;  /* 0x0000000402127981 */ /* 0x000328000c1e1500 */
[----:B------:R5:W4:Y:S04]  /*27a50*/  LDG.E.U16 R19, [R4.64] ;  /* 0x0000000404137981 */ /* 0x000b28000c1e1500 */
[----:B------:R-:W4:Y:S04]  /*27a60*/  LDL.64 R16, [R1+0xbf8] ;  /* 0x000bf80001107983 */ /* 0x000f280000100a00 */
[----:B-----5:R-:W4:Y:S04]  /*27a70*/  LDL.64 R4, [R1+0xc10] ;  /* 0x000c100001047983 */ /* 0x020f280000100a00 */
[----:B--2---:R2:W-:Y:S04]  /*27a80*/  STL [R1+0x7c8], R13 ;  /* 0x0007c80d01007387 */ /* 0x0045e80000100800 */
[----:B--2---:R2:W5:Y:S04]  /*27a90*/  LDG.E.U16 R13, [R6.64] ;  /* 0x00000004060d7981 */ /* 0x004568000c1e1500 */
[----:B--2---:R-:W2:Y:S01]  /*27aa0*/  LDL.64 R6, [R1+0xc08] ;  /* 0x000c080001067983 */ /* 0x004ea20000100a00 */
[----:B0-----:R-:W-:-:S03]  /*27ab0*/  IMAD.WIDE R8, R12, 0x2, R20 ;  /* 0x000000020c087825 */ /* 0x001fc600078e0214 */
[----:B---3--:R0:W-:Y:S01]  /*27ac0*/  STL [R1+0x7c4], R0 ;  /* 0x0007c40001007387 */ /* 0x0081e20000100800 */
[----:B------:R-:W-:Y:S03]  /*27ad0*/  STL [R1+0x7bc], R25 ;  /* 0x0007bc1901007387 */ /* 0x000fe60000100800 */
[----:B------:R3:W-:Y:S01]  /*27ae0*/  STL [R1+0x7c0], R24 ;  /* 0x0007c01801007387 */ /* 0x0007e20000100800 */
[----:B------:R-:W2:Y:S02]  /*27af0*/  LDL.64 R22, [R1+0xbe8] ;  /* 0x000be80001167983 */ /* 0x000ea40000100a00 */
[----:B------:R-:W2:Y:S02]  /*27b00*/  LDL.64 R20, [R1+0xbe0] ;  /* 0x000be00001147983 */ /* 0x000ea40000100a00 */
[C---:B-1----:R-:W-:Y:S01]  /*27b10*/  IMAD.WIDE R2, R12.reuse, 0x2, R14 ;  /* 0x000000020c027825 */ /* 0x042fe200078e020e */
[----:B0-----:R0:W2:Y:S04]  /*27b20*/  LDG.E.U16 R0, [R8.64] ;  /* 0x0000000408007981 */ /* 0x0010a8000c1e1500 */
[----:B---3--:R-:W3:Y:S01]  /*27b30*/  LDL.64 R24, [R1+0xbf0] ;  /* 0x000bf00001187983 */ /* 0x008ee20000100a00 */
[----:B------:R1:W-:Y:S02]  /*27b40*/  STL [R1+0x7b8], R28 ;  /* 0x0007b81c01007387 */ /* 0x0003e40000100800 */
[----:B----4-:R-:W-:Y:S01]  /*27b50*/  STL [R1+0x7b0], R19 ;  /* 0x0007b01301007387 */ /* 0x010fe20000100800 */
[----:B------:R4:W-:Y:S04]  /*27b60*/  STL [R1+0x7b4], R18 ;  /* 0x0007b41201007387 */ /* 0x0009e80000100800 */
[----:B------:R-:W3:Y:S01]  /*27b70*/  LDL.64 R14, [R1+0xbd0] ;  /* 0x000bd000010e7983 */ /* 0x000ee20000100a00 */
[----:B------:R-:W-:-:S03]  /*27b80*/  IMAD.WIDE R4, R12, 0x2, R4 ;  /* 0x000000020c047825 */ /* 0x000fc600078e0204 */
[----:B-1----:R1:W3:Y:S01]  /*27b90*/  LDG.E.U16 R28, [R10.64] ;  /* 0x000000040a1c7981 */ /* 0x0022e2000c1e1500 */
[----:B0-----:R-:W-:-:S03]  /*27ba0*/  IMAD.WIDE R8, R12, 0x2, R26 ;  /* 0x000000020c087825 */ /* 0x001fc600078e021a */
[----:B----4-:R-:W4:Y:S04]  /*27bb0*/  LDL.64 R18, [R1+0xbd8] ;  /* 0x000bd80001127983 */ /* 0x010f280000100a00 */
[----:B------:R0:W4:Y:S01]  /*27bc0*/  LDG.E.U16 R27, [R4.64] ;  /* 0x00000004041b7981 */ /* 0x000122000c1e1500 */
[----:B------:R3:W4:Y:S03]  /*27bd0*/  LDG.E.U16 R26, [R2.64] ;  /* 0x00000004021a7981 */ /* 0x000726000c1e1500 */
[----:B-----5:R5:W-:Y:S01]  /*27be0*/  STL [R1+0x7ac], R13 ;  /* 0x0007ac0d01007387 */ /* 0x020be20000100800 */
[----:B--2---:R-:W-:-:S05]  /*27bf0*/  IMAD.WIDE R6, R12, 0x2, R6 ;  /* 0x000000020c067825 */ /* 0x004fca00078e0206 */
[----:B-----5:R2:W5:Y:S01]  /*27c00*/  LDG.E.U16 R13, [R6.64] ;  /* 0x00000004060d7981 */ /* 0x020562000c1e1500 */
[----:B-1----:R-:W-:-:S04]  /*27c10*/  IMAD.WIDE R10, R12, 0x2, R16 ;  /* 0x000000020c0a7825 */ /* 0x002fc800078e0210 */
[C---:B0-----:R-:W-:Y:S01]  /*27c20*/  IMAD.WIDE R4, R12.reuse, 0x2, R22 ;  /* 0x000000020c047825 */ /* 0x041fe200078e0216 */
[----:B------:R0:W-:Y:S03]  /*27c30*/  STL [R1+0x7a8], R0 ;  /* 0x0007a80001007387 */ /* 0x0001e60000100800 */
[----:B---3--:R-:W-:-:S04]  /*27c40*/  IMAD.WIDE R2, R12, 0x2, R24 ;  /* 0x000000020c027825 */ /* 0x008fc800078e0218 */
[C---:B--2---:R-:W-:Y:S01]  /*27c50*/  IMAD.WIDE R6, R12.reuse, 0x2, R20 ;  /* 0x000000020c067825 */ /* 0x044fe200078e0214 */
[----:B0-----:R0:W2:Y:S04]  /*27c60*/  LDG.E.U16 R0, [R8.64] ;  /* 0x0000000408007981 */ /* 0x0010a8000c1e1500 */
[----:B------:R1:W-:Y:S01]  /*27c70*/  STL [R1+0x7a4], R28 ;  /* 0x0007a41c01007387 */ /* 0x0003e20000100800 */
[----:B------:R-:W3:Y:S03]  /*27c80*/  LDL.64 R16, [R1+0xbc8] ;  /* 0x000bc80001107983 */ /* 0x000ee60000100a00 */
[----:B----4-:R-:W-:Y:S01]  /*27c90*/  STL [R1+0x794], R27 ;  /* 0x0007941b01007387 */ /* 0x010fe20000100800 */
[----:B------:R4:W-:Y:S02]  /*27ca0*/  STL [R1+0x798], R26 ;  /* 0x0007981a01007387 */ /* 0x0009e40000100800 */
[----:B------:R-:W3:Y:S02]  /*27cb0*/  LDL.64 R24, [R1+0xba8] ;  /* 0x000ba80001187983 */ /* 0x000ee40000100a00 */
[C---:B0-----:R-:W-:Y:S01]  /*27cc0*/  IMAD.WIDE R8, R12.reuse, 0x2, R18 ;  /* 0x000000020c087825 */ /* 0x041fe200078e0212 */
[----:B-1----:R0:W3:Y:S04]  /*27cd0*/  LDG.E.U16 R28, [R10.64] ;  /* 0x000000040a1c7981 */ /* 0x0020e8000c1e1500 */
[----:B------:R1:W3:Y:S04]  /*27ce0*/  LDG.E.U16 R19, [R4.64] ;  /* 0x0000000404137981 */ /* 0x0002e8000c1e1500 */
[----:B------:R3:W3:Y:S04]  /*27cf0*/  LDG.E.U16 R18, [R2.64] ;  /* 0x0000000402127981 */ /* 0x0006e8000c1e1500 */
[----:B----4-:R-:W4:Y:S04]  /*27d00*/  LDL.64 R26, [R1+0xbb0] ;  /* 0x000bb000011a7983 */ /* 0x010f280000100a00 */
[----:B-1----:R-:W4:Y:S04]  /*27d10*/  LDL.64 R4, [R1+0xbc0] ;  /* 0x000bc00001047983 */ /* 0x002f280000100a00 */
[----:B-----5:R1:W-:Y:S01]  /*27d20*/  STL [R1+0x790], R13 ;  /* 0x0007900d01007387 */ /* 0x0203e20000100800 */
[----:B0-----:R-:W-:-:S04]  /*27d30*/  IMAD.WIDE R10, R12, 0x2, R14 ;  /* 0x000000020c0a7825 */ /* 0x001fc800078e020e */
[----:B------:R-:W5:Y:S02]  /*27d40*/  LDL.64 R20, [R1+0xba0] ;  /* 0x000ba00001147983 */ /* 0x000f640000100a00 */
[----:B------:R-:W5:Y:S01]  /*27d50*/  LDL.64 R14, [R1+0xb98] ;  /* 0x000b9800010e7983 */ /* 0x000f620000100a00 */
[----:B-1----:R0:W5:Y:S04]  /*27d60*/  LDG.E.U16 R13, [R6.64] ;  /* 0x00000004060d7981 */ /* 0x002168000c1e1500 */
[----:B0-----:R-:W5:Y:S01]  /*27d70*/  LDL.64 R6, [R1+0xbb8] ;  /* 0x000bb80001067983 */ /* 0x001f620000100a00 */
[----:B--2---:R0:W-:Y:S02]  /*27d80*/  STL [R1+0x78c], R0 ;  /* 0x00078c0001007387 */ /* 0x0041e40000100800 */
[C---:B---3--:R-:W-:Y:S01]  /*27d90*/  IMAD.WIDE R2, R12.reuse, 0x2, R16 ;  /* 0x000000020c027825 */ /* 0x048fe200078e0210 */
[----:B------:R1:W-:Y:S04]  /*27da0*/  STL [R1+0x788], R28 ;  /* 0x0007881c01007387 */ /* 0x0003e80000100800 */
[----:B0-----:R0:W2:Y:S01]  /*27db0*/  LDG.E.U16 R0, [R8.64] ;  /* 0x0000000408007981 */ /* 0x0010a2000c1e1500 */
[----:B------:R-:W3:Y:S02]  /*27dc0*/  LDL.64 R22, [R1+0xb90] ;  /* 0x000b900001167983 */ /* 0x000ee40000100a00 */
[----:B------:R-:W-:Y:S02]  /*27dd0*/  STL [R1+0x780], R19 ;  /* 0x0007801301007387 */ /* 0x000fe40000100800 */
[----:B------:R0:W-:Y:S01]  /*27de0*/  STL [R1+0x784], R18 ;  /* 0x0007841201007387 */ /* 0x0001e20000100800 */
[----:B------:R-:W3:Y:S04]  /*27df0*/  LDL.64 R16, [R1+0xb80] ;  /* 0x000b800001107983 */ /* 0x000ee80000100a00 */
[----:B-1----:R1:W3:Y:S01]  /*27e00*/  LDG.E.U16 R28, [R10.64] ;  /* 0x000000040a1c7981 */ /* 0x0022e2000c1e1500 */
[----:B----4-:R-:W-:-:S04]  /*27e10*/  IMAD.WIDE R4, R12, 0x2, R4 ;  /* 0x000000020c047825 */ /* 0x010fc800078e0204 */
[C---:B0-----:R-:W-:Y:S01]  /*27e20*/  IMAD.WIDE R8, R12.reuse, 0x2, R26 ;  /* 0x000000020c087825 */ /* 0x041fe200078e021a */
[----:B------:R-:W3:Y:S04]  /*27e30*/  LDL.64 R18, [R1+0xb88] ;  /* 0x000b880001127983 */ /* 0x000ee80000100a00 */
[----:B------:R0:W3:Y:S01]  /*27e40*/  LDG.E.U16 R27, [R4.64] ;  /* 0x00000004041b7981 */ /* 0x0000e2000c1e1500 */
[----:B-1----:R-:W-:-:S03]  /*27e50*/  IMAD.WIDE R10, R12, 0x2, R24 ;  /* 0x000000020c0a7825 */ /* 0x002fc600078e0218 */
[----:B------:R1:W3:Y:S04]  /*27e60*/  LDG.E.U16 R25, [R2.64] ;  /* 0x0000000402197981 */ /* 0x0002e8000c1e1500 */
[----:B------:R3:W3:Y:S04]  /*27e70*/  LDG.E.U16 R26, [R10.64] ;  /* 0x000000040a1a7981 */ /* 0x0006e8000c1e1500 */
[----:B-----5:R5:W-:Y:S01]  /*27e80*/  STL [R1+0x77c], R13 ;  /* 0x00077c0d01007387 */ /* 0x020be20000100800 */
[----:B------:R-:W-:-:S05]  /*27e90*/  IMAD.WIDE R6, R12, 0x2, R6 ;  /* 0x000000020c067825 */ /* 0x000fca00078e0206 */
[----:B-----5:R5:W4:Y:S01]  /*27ea0*/  LDG.E.U16 R13, [R6.64] ;  /* 0x00000004060d7981 */ /* 0x020b22000c1e1500 */
[----:B0-----:R-:W-:-:S03]  /*27eb0*/  IMAD.WIDE R4, R12, 0x2, R14 ;  /* 0x000000020c047825 */ /* 0x001fc600078e020e */
[----:B--2---:R0:W-:Y:S01]  /*27ec0*/  STL [R1+0x778], R0 ;  /* 0x0007780001007387 */ /* 0x0041e20000100800 */
[----:B------:R-:W2:Y:S02]  /*27ed0*/  LDL.64 R14, [R1+0xb78] ;  /* 0x000b7800010e7983 */ /* 0x000ea40000100a00 */
[----:B-1----:R-:W-:-:S04]  /*27ee0*/  IMAD.WIDE R2, R12, 0x2, R20 ;  /* 0x000000020c027825 */ /* 0x002fc800078e0214 */
[----:B---3--:R-:W-:-:S04]  /*27ef0*/  IMAD.WIDE R10, R12, 0x2, R16 ;  /* 0x000000020c0a7825 */ /* 0x008fc800078e0210 */
[C---:B-----5:R-:W-:Y:S01]  /*27f00*/  IMAD.WIDE R6, R12.reuse, 0x2, R22 ;  /* 0x000000020c067825 */ /* 0x060fe200078e0216 */
[----:B------:R1:W-:Y:S04]  /*27f10*/  STL [R1+0x774], R28 ;  /* 0x0007741c01007387 */ /* 0x0003e80000100800 */
[----:B0-----:R0:W3:Y:S04]  /*27f20*/  LDG.E.U16 R0, [R8.64] ;  /* 0x0000000408007981 */ /* 0x0010e8000c1e1500 */
[----:B------:R-:W5:Y:S04]  /*27f30*/  LDG.E.U16 R7, [R6.64] ;  /* 0x0000000406077981 */ /* 0x000f68000c1e1500 */
[----:B-1----:R-:W5:Y:S01]  /*27f40*/  LDL.LU R28, [R1+0x190] ;  /* 0x00019000011c7983 */ /* 0x002f620000300800 */
[----:B------:R-:W5:Y:S02]  /*27f50*/  LDL R21, [R1+0x844] ;  /* 0x0008440001157983 */ /* 0x000f640000100800 */
[----:B------:R1:W-:Y:S02]  /*27f60*/  STL [R1+0x770], R25 ;  /* 0x0007701901007387 */ /* 0x0003e40000100800 */
[----:B------:R-:W5:Y:S01]  /*27f70*/  LDL.64 R22, [R1+0xb60] ;  /* 0x000b600001167983 */ /* 0x000f620000100a00 */
[----:B------:R-:W5:Y:S01]  /*27f80*/  LDL.64 R16, [R1+0xb58] ;  /* 0x000b580001107983 */ /* 0x000f620000100a00 */
[----:B0-----:R-:W-:-:S04]  /*27f90*/  IMAD.WIDE R8, R12, 0x2, R18 ;  /* 0x000000020c087825 */ /* 0x001fc800078e0212 */
[----:B------:R0:W5:Y:S02]  /*27fa0*/  LDG.E.U16 R18, [R4.64] ;  /* 0x0000000404127981 */ /* 0x000164000c1e1500 */
[----:B------:R-:W5:Y:S04]  /*27fb0*/  LDG.E.U16 R9, [R8.64] ;  /* 0x0000000408097981 */ /* 0x000f68000c1e1500 */
[----:B-1----:R-:W5:Y:S01]  /*27fc0*/  LDL.64 R24, [R1+0xb68] ;  /* 0x000b680001187983 */ /* 0x002f620000100a00 */
[----:B------:R1:W-:Y:S03]  /*27fd0*/  STL [R1+0x76c], R27 ;  /* 0x00076c1b01007387 */ /* 0x0003e60000100800 */
[----:B0-----:R-:W5:Y:S04]  /*27fe0*/  LDL.64 R4, [R1+0xb70] ;  /* 0x000b700001047983 */ /* 0x001f680000100a00 */
[----:B-1----:R2:W5:Y:S04]  /*27ff0*/  LDG.E.U16 R27, [R2.64] ;  /* 0x00000004021b7981 */ /* 0x002568000c1e1500 */
[----:B----4-:R0:W-:Y:S01]  /*28000*/  STL [R1+0x768], R13 ;  /* 0x0007680d01007387 */ /* 0x0101e20000100800 */
[----:B------:R-:W4:Y:S02]  /*28010*/  LDL.LU R20, [R1+0x194] ;  /* 0x0001940001147983 */ /* 0x000f240000300800 */
[----:B------:R-:W4:Y:S01]  /*28020*/  LDL R19, [R1+0x840] ;  /* 0x0008400001137983 */ /* 0x000f220000100800 */
[----:B0-----:R-:W4:Y:S04]  /*28030*/  LDG.E.U16 R13, [R10.64] ;  /* 0x000000040a0d7981 */ /* 0x001f28000c1e1500 */
[----:B---3--:R-:W-:Y:S01]  /*28040*/  STL [R1+0x764], R0 ;  /* 0x0007640001007387 */ /* 0x008fe20000100800 */
[----:B--2---:R-:W-:-:S03]  /*28050*/  IMAD.WIDE R2, R12, 0x2, R14 ;  /* 0x000000020c027825 */ /* 0x004fc600078e020e */
[----:B-----5:R-:W-:Y:S01]  /*28060*/  STL [R1+0x75c], R27 ;  /* 0x00075c1b01007387 */ /* 0x020fe20000100800 */
[----:B------:R0:W-:Y:S03]  /*28070*/  STL [R1+0x760], R26 ;  /* 0x0007601a01007387 */ /* 0x0001e60000100800 */
[----:B0-----:R-:W2:Y:S01]  /*28080*/  LDL.64 R26, [R1+0xb40] ;  /* 0x000b4000011a7983 */ /* 0x001ea20000100a00 */
[----:B------:R0:W-:Y:S03]  /*28090*/  STL [R1+0x758], R18 ;  /* 0x0007581201007387 */ /* 0x0001e60000100800 */
[----:B0-----:R-:W3:Y:S01]  /*280a0*/  LDL.LU R18, [R1+0x198] ;  /* 0x0001980001127983 */ /* 0x001ee20000300800 */
[----:B------:R-:W3:Y:S02]  /*280b0*/  LDL R15, [R1+0x83c] ;  /* 0x00083c00010f7983 */ /* 0x000ee40000100800 */
[----:B------:R0:W-:Y:S02]  /*280c0*/  STL [R1+0x754], R7 ;  /* 0x0007540701007387 */ /* 0x0001e40000100800 */
[----:B------:R-:W-:Y:S02]  /*280d0*/  STL [R1+0x750], R9 ;  /* 0x0007500901007387 */ /* 0x000fe40000100800 */
[----:B0-----:R-:W-:-:S02]  /*280e0*/  IMAD.WIDE R6, R12, 0x2, R24 ;  /* 0x000000020c067825 */ /* 0x001fc400078e0218 */
[----:B------:R-:W5:Y:S04]  /*280f0*/  LDL.64 R24, [R1+0xb38] ;  /* 0x000b380001187983 */ /* 0x000f680000100a00 */
[----:B----4-:R0:W-:Y:S04]  /*28100*/  STL [R1+0x74c], R13 ;  /* 0x00074c0d01007387 */ /* 0x0101e80000100800 */
[----:B0-----:R0:W4:Y:S01]  /*28110*/  LDG.E.U16 R13, [R2.64] ;  /* 0x00000004020d7981 */ /* 0x001122000c1e1500 */
[----:B------:R-:W-:-:S05]  /*28120*/  IMAD.WIDE R4, R12, 0x2, R4 ;  /* 0x000000020c047825 */ /* 0x000fca00078e0204 */
[----:B------:R1:W2:Y:S01]  /*28130*/  LDG.E.U16 R14, [R4.64] ;  /* 0x00000004040e7981 */ /* 0x0002a2000c1e1500 */
[----:B------:R-:W-:-:S04]  /*28140*/  IMAD.WIDE R8, R12, 0x2, R22 ;  /* 0x000000020c087825 */ /* 0x000fc800078e0216 */
[----:B------:R-:W-:-:S04]  /*28150*/  IMAD.WIDE R10, R12, 0x2, R16 ;  /* 0x000000020c0a7825 */ /* 0x000fc800078e0210 */
[----:B------:R-:W2:Y:S01]  /*28160*/  LDL.64 R22, [R1+0xb30] ;  /* 0x000b300001167983 */ /* 0x000ea20000100a00 */
[----:B0-----:R-:W2:Y:S04]  /*28170*/  LDL.64 R2, [R1+0xb50] ;  /* 0x000b500001027983 */ /* 0x001ea80000100a00 */
[----:B------:R-:W2:Y:S04]  /*28180*/  LDL.64 R16, [R1+0xb28] ;  /* 0x000b280001107983 */ /* 0x000ea80000100a00 */
[----:B------:R0:W3:Y:S04]  /*28190*/  LDG.E.U16 R10, [R10.64] ;  /* 0x000000040a0a7981 */ /* 0x0000e8000c1e1500 */
[----:B-1----:R-:W3:Y:S04]  /*281a0*/  LDL.64 R4, [R1+0xb48] ;  /* 0x000b480001047983 */ /* 0x002ee80000100a00 */
[----:B----4-:R1:W-:Y:S04]  /*281b0*/  STL [R1+0x748], R13 ;  /* 0x0007480d01007387 */ /* 0x0103e80000100800 */
[----:B-1----:R1:W4:Y:S04]  /*281c0*/  LDG.E.U16 R13, [R6.64] ;  /* 0x00000004060d7981 */ /* 0x002328000c1e1500 */
[----:B--2---:R2:W-:Y:S04]  /*281d0*/  STL [R1+0x744], R14 ;  /* 0x0007440e01007387 */ /* 0x0045e80000100800 */
[----:B--2---:R2:W5:Y:S01]  /*281e0*/  LDG.E.U16 R14, [R8.64] ;  /* 0x00000004080e7981 */ /* 0x004562000c1e1500 */
[----:B------:R-:W-:-:S05]  /*281f0*/  LOP3.LUT R29, R29, 0x1c, RZ, 0xc0, !PT ;  /* 0x0000001c1d1d7812 */ /* 0x000fca00078ec0ff */
[----:B------:R-:W0:Y:S01]  /*28200*/  LDS R0, [R29.X8+0x20000] ;  /* 0x020000001d007984 */ /* 0x000e220000008800 */
[----:B------:R-:W-:-:S04]  /*28210*/  IMAD.WIDE R2, R12, 0x2, R2 ;  /* 0x000000020c027825 */ /* 0x000fc800078e0202 */
[----:B-1----:R-:W-:-:S04]  /*28220*/  IMAD.WIDE R6, R12, 0x2, R26 ;  /* 0x000000020c067825 */ /* 0x002fc800078e021a */
[----:B--2---:R-:W-:Y:S02]  /*28230*/  FADD R8, -R21, R28 ;  /* 0x0000001c15087221 */ /* 0x004fe40000000100 */
[----:B---3--:R-:W-:Y:S01]  /*28240*/  IMAD.WIDE R4, R12, 0x2, R4 ;  /* 0x000000020c047825 */ /* 0x008fe200078e0204 */
[----:B------:R1:W2:Y:S04]  /*28250*/  LDG.E.U16 R28, [R2.64] ;  /* 0x00000004021c7981 */ /* 0x0002a8000c1e1500 */
[----:B------:R3:W2:Y:S04]  /*28260*/  LDG.E.U16 R26, [R6.64] ;  /* 0x00000004061a7981 */ /* 0x0006a8000c1e1500 */
[----:B------:R0:W2:Y:S04]  /*28270*/  LDG.E.U16 R27, [R4.64] ;  /* 0x00000004041b7981 */ /* 0x0000a8000c1e1500 */
[----:B----4-:R4:W-:Y:S04]  /*28280*/  STL [R1+0x740], R13 ;  /* 0x0007400d01007387 */ /* 0x0109e80000100800 */
[----:B-1----:R-:W1:Y:S04]  /*28290*/  LDS R3, [R29.X8+0x20100] ;  /* 0x020100001d037984 */ /* 0x002e680000008800 */
[----:B----4-:R-:W4:Y:S01]  /*282a0*/  LDL.LU R13, [R1+0x8a4] ;  /* 0x0008a400010d7983 */ /* 0x010f220000300800 */
[----:B------:R-:W-:-:S02]  /*282b0*/  FMUL R2, R8, 1.4426950216293334961 ;  /* 0x3fb8aa3b08027820 */ /* 0x000fc40000400000 */
[----:B---3--:R-:W-:-:S04]  /*282c0*/  IMAD.WIDE R6, R12, 0x2, R22 ;  /* 0x000000020c067825 */ /* 0x008fc800078e0216 */
[C---:B------:R-:W-:Y:S01]  /*282d0*/  IMAD.WIDE R8, R12.reuse, 0x2, R16 ;  /* 0x000000020c087825 */ /* 0x040fe200078e0210 */
[----:B-----5:R3:W-:Y:S03]  /*282e0*/  STL [R1+0x73c], R14 ;  /* 0x00073c0e01007387 */ /* 0x0207e60000100800 */
[----:B------:R-:W5:Y:S02]  /*282f0*/  LDL.LU R17, [R1+0x19c] ;  /* 0x00019c0001117983 */ /* 0x000f640000300800 */
[----:B------:R-:W5:Y:S02]  /*28300*/  LDL R16, [R1+0x838] ;  /* 0x0008380001107983 */ /* 0x000f640000100800 */
[----:B0-----:R-:W5:Y:S02]  /*28310*/  LDL.LU R11, [R1+0x490] ;  /* 0x00049000010b7983 */ /* 0x001f640000300800 */
[----:B------:R-:W-:Y:S01]  /*28320*/  IMAD.WIDE R4, R12, 0x2, R24 ;  /* 0x000000020c047825 */ /* 0x000fe200078e0218 */
[----:B------:R-:W4:Y:S01]  /*28330*/  MUFU.EX2 R2, R2 ;  /* 0x0000000200027308 */ /* 0x000f220000000800 */
[----:B------:R0:W5:Y:S04]  /*28340*/  LDG.E.U16 R24, [R8.64] ;  /* 0x0000000408187981 */ /* 0x000168000c1e1500 */
[----:B------:R0:W5:Y:S04]  /*28350*/  LDG.E.U16 R25, [R4.64] ;  /* 0x0000000404197981 */ /* 0x000168000c1e1500 */
[----:B---3--:R3:W5:Y:S04]  /*28360*/  LDG.E.U16 R14, [R6.64] ;  /* 0x00000004060e7981 */ /* 0x008768000c1e1500 */
[----:B---3--:R-:W3:Y:S01]  /*28370*/  LDL.LU R7, [R1+0x494] ;  /* 0x0004940001077983 */ /* 0x008ee20000300800 */
[----:B0-----:R-:W-:-:S02]  /*28380*/  FADD R5, -R19, R20 ;  /* 0x0000001413057221 */ /* 0x001fc40000000100 */
[----:B------:R-:W3:Y:S02]  /*28390*/  LDL.LU R21, [R1+0x4a0] ;  /* 0x0004a00001157983 */ /* 0x000ee40000300800 */
[----:B------:R-:W3:Y:S01]  /*283a0*/  LDL.LU R20, [R1+0x4a4] ;  /* 0x0004a40001147983 */ /* 0x000ee20000300800 */
[----:B------:R0:W-:Y:S04]  /*283b0*/  STL [R1+0x738], R10 ;  /* 0x0007380a01007387 */ /* 0x0001e80000100800 */
[----:B0-----:R-:W3:Y:S01]  /*283c0*/  LDL.LU R10, [R1+0x480] ;  /* 0x00048000010a7983 */ /* 0x001ee20000300800 */
[----:B------:R-:W3:Y:S02]  /*283d0*/  LDL.LU R9, [R1+0x484] ;  /* 0x0004840001097983 */ /* 0x000ee40000300800 */
[----:B------:R-:W3:Y:S02]  /*283e0*/  LDL.LU R8, [R1+0x4b0] ;  /* 0x0004b00001087983 */ /* 0x000ee40000300800 */
[----:B----4-:R-:W-:-:S02]  /*283f0*/  FFMA R13, R2, R13, R0 ;  /* 0x0000000d020d7223 */ /* 0x010fc40000000000 */
[----:B------:R-:W-:Y:S01]  /*28400*/  FADD R4, -R15, R18 ;  /* 0x000000120f047221 */ /* 0x000fe20000000100 */
[----:B------:R0:W4:Y:S04]  /*28410*/  LDS R0, [R29.X8+0x20200] ;  /* 0x020200001d007984 */ /* 0x0001280000008800 */
[----:B------:R-:W-:Y:S01]  /*28420*/  STL [R1+0x8a4], R13 ;  /* 0x0008a40d01007387 */ /* 0x000fe20000100800 */
[----:B------:R-:W4:Y:S02]  /*28430*/  LDL.LU R6, [R1+0x4b4] ;  /* 0x0004b40001067983 */ /* 0x000f240000300800 */
[----:B------:R-:W4:Y:S02]  /*28440*/  LDL.LU R15, [R1+0x1a0] ;  /* 0x0001a000010f7983 */ /* 0x000f240000300800 */
[----:B--2---:R-:W-:Y:S02]  /*28450*/  STL [R1+0x734], R28 ;  /* 0x0007341c01007387 */ /* 0x004fe40000100800 */
[C---:B-----5:R-:W-:Y:S01]  /*28460*/  FMUL R11, R2.reuse, R11 ;  /* 0x0000000b020b7220 */ /* 0x060fe20000400000 */
[----:B0-----:R-:W2:Y:S01]  /*28470*/  LDL R29, [R1+0x834] ;  /* 0x00083400011d7983 */ /* 0x001ea20000100800 */
[----:B------:R-:W-:Y:S02]  /*28480*/  STL [R1+0x730], R27 ;  /* 0x0007301b01007387 */ /* 0x000fe40000100800 */
[----:B------:R-:W-:Y:S02]  /*28490*/  STL [R1+0x72c], R26 ;  /* 0x00072c1a01007387 */ /* 0x000fe40000100800 */
[----:B------:R-:W5:Y:S01]  /*284a0*/  LDL.LU R23, [R1+0x4c0] ;  /* 0x0004c00001177983 */ /* 0x000f620000300800 */
[----:B------:R-:W-:Y:S01]  /*284b0*/  STL [R1+0x60], R11 ;  /* 0x0000600b01007387 */ /* 0x000fe20000100800 */
[----:B------:R-:W2:Y:S02]  /*284c0*/  LDL.LU R22, [R1+0x4c4] ;  /* 0x0004c40001167983 */ /* 0x000ea40000300800 */
[----:B---3--:R-:W-:-:S05]  /*284d0*/  FMUL R7, R2, R7 ;  /* 0x0000000702077220 */ /* 0x008fca0000400000 */
[----:B------:R-:W-:Y:S01]  /*284e0*/  STL [R1+0x64], R7 ;  /* 0x0000640701007387 */ /* 0x000fe20000100800 */
[----:B------:R-:W3:Y:S02]  /*284f0*/  LDL.LU R19, [R1+0x4d0] ;  /* 0x0004d00001137983 */ /* 0x000ee40000300800 */
[----:B------:R-:W-:Y:S02]  /*28500*/  STL [R1+0x728], R25 ;  /* 0x0007281901007387 */ /* 0x000fe40000100800 */
[----:B------:R-:W3:Y:S01]  /*28510*/  LDL.LU R18, [R1+0x4d4] ;  /* 0x0004d40001127983 */ /* 0x000ee20000300800 */
[----:B------:R0:W-:Y:S01]  /*28520*/  STL [R1+0x724], R14 ;  /* 0x0007240e01007387 */ /* 0x0001e20000100800 */
[C---:B------:R-:W-:Y:S02]  /*28530*/  FMUL R21, R2.reuse, R21 ;  /* 0x0000001502157220 */ /* 0x040fe40000400000 */
[C---:B------:R-:W-:Y:S01]  /*28540*/  FMUL R20, R2.reuse, R20 ;  /* 0x0000001402147220 */ /* 0x040fe20000400000 */
[----:B0-----:R-:W3:Y:S01]  /*28550*/  LDL.LU R14, [R1+0x4e0] ;  /* 0x0004e000010e7983 */ /* 0x001ee20000300800 */
[----:B------:R0:W-:Y:S02]  /*28560*/  STL [R1+0x720], R24 ;  /* 0x0007201801007387 */ /* 0x0001e40000100800 */
[----:B------:R-:W3:Y:S02]  /*28570*/  LDL.LU R13, [R1+0x4e4] ;  /* 0x0004e400010d7983 */ /* 0x000ee40000300800 */
[----:B------:R-:W3:Y:S01]  /*28580*/  LDL.LU R11, [R1+0x4f0] ;  /* 0x0004f000010b7983 */ /* 0x000ee20000300800 */
[----:B------:R-:W3:Y:S01]  /*28590*/  LDL.LU R7, [R1+0x4f4] ;  /* 0x0004f40001077983 */ /* 0x000ee20000300800 */
[----:B------:R-:W-:Y:S02]  /*285a0*/  STL [R1+0x50], R21 ;  /* 0x0000501501007387 */ /* 0x000fe40000100800 */
[----:B------:R1:W-:Y:S02]  /*285b0*/  STL [R1+0x54], R20 ;  /* 0x0000541401007387 */ /* 0x0003e40000100800 */
[----:B------:R-:W-:-:S02]  /*285c0*/  FMUL R25, R2, R9 ;  /* 0x0000000902197220 */ /* 0x000fc40000400000 */
[C---:B0-----:R-:W-:Y:S02]  /*285d0*/  FMUL R24, R2.reuse, R10 ;  /* 0x0000000a02187220 */ /* 0x041fe40000400000 */
[----:B------:R-:W3:Y:S01]  /*285e0*/  LDL.LU R10, [R1+0x498] ;  /* 0x00049800010a7983 */ /* 0x000ee20000300800 */
[----:B------:R-:W3:Y:S02]  /*285f0*/  LDL.LU R9, [R1+0x49c] ;  /* 0x00049c0001097983 */ /* 0x000ee40000300800 */
[C---:B-1----:R-:W-:Y:S02]  /*28600*/  FMUL R20, R2.reuse, R8 ;  /* 0x0000000802147220 */ /* 0x042fe40000400000 */
[----:B------:R-:W3:Y:S01]  /*28610*/  LDL.LU R8, [R1+0x4a8] ;  /* 0x0004a80001087983 */ /* 0x000ee20000300800 */
[----:B----4-:R-:W-:-:S03]  /*28620*/  FMUL R21, R2, R6 ;  /* 0x0000000602157220 */ /* 0x010fc60000400000 */
[----:B------:R-:W4:Y:S01]  /*28630*/  LDL.LU R6, [R1+0x4ac] ;  /* 0x0004ac0001067983 */ /* 0x000f220000300800 */
[----:B------:R-:W-:-:S06]  /*28640*/  FMUL R5, R5, 1.4426950216293334961 ;  /* 0x3fb8aa3b05057820 */ /* 0x000fcc0000400000 */
[----:B------:R-:W0:Y:S01]  /*28650*/  MUFU.EX2 R5, R5 ;  /* 0x0000000500057308 */ /* 0x000e220000000800 */
[C---:B-----5:R-:W-:Y:S02]  /*28660*/  FMUL R23, R2.reuse, R23 ;  /* 0x0000001702177220 */ /* 0x060fe40000400000 */
[----:B--2---:R-:W-:-:S03]  /*28670*/  FMUL R22, R2, R22 ;  /* 0x0000001602167220 */ /* 0x004fc60000400000 */
[----:B------:R-:W-:Y:S02]  /*28680*/  STL [R1+0x1c0], R23 ;  /* 0x0001c01701007387 */ /* 0x000fe40000100800 */
[----:B------:R-:W-:Y:S02]  /*28690*/  STL [R1+0x1c4], R22 ;  /* 0x0001c41601007387 */ /* 0x000fe40000100800 */
[C---:B---3--:R-:W-:Y:S02]  /*286a0*/  FMUL R19, R2.reuse, R19 ;  /* 0x0000001302137220 */ /* 0x048fe40000400000 */
[----:B------:R-:W-:-:S03]  /*286b0*/  FMUL R18, R2, R18 ;  /* 0x0000001202127220 */ /* 0x000fc60000400000 */
[----:B------:R1:W-:Y:S02]  /*286c0*/  STL [R1+0x230], R19 ;  /* 0x0002301301007387 */ /* 0x0003e40000100800 */
[----:B------:R-:W-:Y:S02]  /*286d0*/  STL [R1+0x234], R18 ;  /* 0x0002341201007387 */ /* 0x000fe40000100800 */
[C---:B------:R-:W-:Y:S02]  /*286e0*/  FMUL R14, R2.reuse, R14 ;  /* 0x0000000e020e7220 */ /* 0x040fe40000400000 */
[C---:B------:R-:W-:Y:S02]  /*286f0*/  FMUL R13, R2.reuse, R13 ;  /* 0x0000000d020d7220 */ /* 0x040fe40000400000 */
[C---:B------:R-:W-:Y:S02]  /*28700*/  FMUL R11, R2.reuse, R11 ;  /* 0x0000000b020b7220 */ /* 0x040fe40000400000 */
[----:B------:R-:W-:Y:S01]  /*28710*/  FMUL R7, R2, R7 ;  /* 0x0000000702077220 */ /* 0x000fe20000400000 */
[----:B------:R-:W-:Y:S01]  /*28720*/  STL [R1+0x290], R14 ;  /* 0x0002900e01007387 */ /* 0x000fe20000100800 */
[----:B------:R-:W-:Y:S02]  /*28730*/  STL [R1+0x294], R13 ;  /* 0x0002940d01007387 */ /* 0x000fe40000100800 */
[----:B------:R-:W-:Y:S02]  /*28740*/  STL [R1+0x2b0], R11 ;  /* 0x0002b00b01007387 */ /* 0x000fe40000100800 */
[----:B-1----:R-:W2:Y:S01]  /*28750*/  LDL.LU R19, [R1+0x488] ;  /* 0x0004880001137983 */ /* 0x002ea20000300800 */
[----:B------:R1:W-:Y:S01]  /*28760*/  STL [R1+0x2b4], R7 ;  /* 0x0002b40701007387 */ /* 0x0003e20000100800 */
[----:B0-----:R-:W-:-:S02]  /*28770*/  FMUL R10, R5, R10 ;  /* 0x0000000a050a7220 */ /* 0x001fc40000400000 */
[C---:B------:R-:W-:Y:S02]  /*28780*/  FMUL R9, R5.reuse, R9 ;  /* 0x0000000905097220 */ /* 0x040fe40000400000 */
[----:B------:R-:W-:Y:S01]  /*28790*/  FADD R2, -R16, R17 ;  /* 0x0000001110027221 */ /* 0x000fe20000000100 */
[----:B-1----:R-:W3:Y:S01]  /*287a0*/  LDL.LU R7, [R1+0x48c] ;  /* 0x00048c0001077983 */ /* 0x002ee20000300800 */
[----:B------:R-:W5:Y:S02]  /*287b0*/  LDL.LU R18, [R1+0x4b8] ;  /* 0x0004b80001127983 */ /* 0x000f640000300800 */
[----:B------:R-:W-:Y:S02]  /*287c0*/  STL [R1+0x68], R10 ;  /* 0x0000680a01007387 */ /* 0x000fe40000100800 */
[----:B------:R-:W5:Y:S01]  /*287d0*/  LDL.LU R17, [R1+0x4bc] ;  /* 0x0004bc0001117983 */ /* 0x000f620000300800 */
[----:B------:R0:W-:Y:S01]  /*287e0*/  STL [R1+0x6c], R9 ;  /* 0x00006c0901007387 */ /* 0x0001e20000100800 */
[----:B------:R-:W5:Y:S02]  /*287f0*/  LDL.LU R16, [R1+0x4c8] ;  /* 0x0004c80001107983 */ /* 0x000f640000300800 */
[----:B0-----:R-:W-:-:S05]  /*28800*/  FMUL R9, R5, R8 ;  /* 0x0000000805097220 */ /* 0x001fca0000400000 */
[----:B------:R0:W-:Y:S01]  /*28810*/  STL [R1+0x58], R9 ;  /* 0x0000580901007387 */ /* 0x0001e20000100800 */
[----:B----4-:R-:W-:-:S03]  /*28820*/  FMUL R8, R5, R6 ;  /* 0x0000000605087220 */ /* 0x010fc60000400000 */
[----:B------:R-:W4:Y:S02]  /*28830*/  LDL.LU R6, [R1+0x4cc] ;  /* 0x0004cc0001067983 */ /* 0x000f240000300800 */
[----:B------:R1:W-:Y:S02]  /*28840*/  STL [R1+0x5c], R8 ;  /* 0x00005c0801007387 */ /* 0x0003e40000100800 */
[----:B------:R-:W4:Y:S02]  /*28850*/  LDL.LU R14, [R1+0x4d8] ;  /* 0x0004d800010e7983 */ /* 0x000f240000300800 */
[----:B------:R-:W4:Y:S01]  /*28860*/  LDL.LU R13, [R1+0x4dc] ;  /* 0x0004dc00010d7983 */ /* 0x000f220000300800 */
[----:B------:R-:W4:Y:S01]  /*28870*/  LDL.LU R11, [R1+0x4e8] ;  /* 0x0004e800010b7983 */ /* 0x000f220000300800 */
[----:B------:R-:W4:Y:S02]  /*28880*/  LDL.LU R10, [R1+0x4ec] ;  /* 0x0004ec00010a7983 */ /* 0x000f240000300800 */
[----:B0-----:R-:W4:Y:S01]  /*28890*/  LDL.LU R9, [R1+0x4f8] ;  /* 0x0004f80001097983 */ /* 0x001f220000300800 */
[----:B-1----:R-:W4:Y:S01]  /*288a0*/  LDL.LU R8, [R1+0x4fc] ;  /* 0x0004fc0001087983 */ /* 0x002f220000300800 */
[----:B--2---:R-:W-:-:S02]  /*288b0*/  FMUL R26, R5, R19 ;  /* 0x00000013051a7220 */ /* 0x004fc40000400000 */
[C---:B---3--:R-:W-:Y:S02]  /*288c0*/  FMUL R27, R5.reuse, R7 ;  /* 0x00000007051b7220 */ /* 0x048fe40000400000 */
[----:B------:R-:W2:Y:S01]  /*288d0*/  LDL.LU R7, [R1+0x8a8] ;  /* 0x0008a80001077983 */ /* 0x000ea20000300800 */
[C---:B-----5:R-:W-:Y:S02]  /*288e0*/  FMUL R22, R5.reuse, R18 ;  /* 0x0000001205167220 */ /* 0x060fe40000400000 */
[C---:B------:R-:W-:Y:S02]  /*288f0*/  FMUL R23, R5.reuse, R17 ;  /* 0x0000001105177220 */ /* 0x040fe40000400000 */
[----:B------:R-:W-:Y:S02]  /*28900*/  STL.64 [R1+0x20b0], R26 ;  /* 0x0020b01a01007387 */ /* 0x000fe40000100a00 */
[C---:B------:R-:W-:Y:S01]  /*28910*/  FMUL R17, R5.reuse, R16 ;  /* 0x0000001005117220 */ /* 0x040fe20000400000 */
[----:B------:R-:W-:Y:S01]  /*28920*/  STL.64 [R1+0x20a8], R24 ;  /* 0x0020a81801007387 */ /* 0x000fe20000100a00 */
[----:B------:R-:W-:Y:S02]  /*28930*/  STL.64 [R1+0x20a0], R22 ;  /* 0x0020a01601007387 */ /* 0x000fe40000100a00 */
[----:B------:R-:W-:Y:S02]  /*28940*/  STL.64 [R1+0x2098], R20 ;  /* 0x0020981401007387 */ /* 0x000fe40000100a00 */
[----:B----4-:R-:W-:-:S02]  /*28950*/  FMUL R16, R5, R6 ;  /* 0x0000000605107220 */ /* 0x010fc40000400000 */
[C---:B------:R-:W-:Y:S02]  /*28960*/  FMUL R14, R5.reuse, R14 ;  /* 0x0000000e050e7220 */ /* 0x040fe40000400000 */
[C---:B------:R-:W-:Y:S01]  /*28970*/  FMUL R13, R5.reuse, R13 ;  /* 0x0000000d050d7220 */ /* 0x040fe20000400000 */
[----:B------:R-:W3:Y:S01]  /*28980*/  LDL.LU R6, [R1+0x8ac] ;  /* 0x0008ac0001067983 */ /* 0x000ee20000300800 */
[----:B------:R-:W-:Y:S02]  /*28990*/  STL [R1+0x1c8], R17 ;  /* 0x0001c81101007387 */ /* 0x000fe40000100800 */
[C---:B------:R-:W-:Y:S02]  /*289a0*/  FMUL R11, R5.reuse, R11 ;  /* 0x0000000b050b7220 */ /* 0x040fe40000400000 */
[----:B------:R-:W-:Y:S01]  /*289b0*/  STL [R1+0x1cc], R16 ;  /* 0x0001cc1001007387 */ /* 0x000fe20000100800 */
[----:B------:R-:W-:Y:S01]  /*289c0*/  STL [R1+0x238], R14 ;  /* 0x0002380e01007387 */ /* 0x000fe20000100800 */
[----:B------:R0:W-:Y:S02]  /*289d0*/  STL [R1+0x23c], R13 ;  /* 0x00023c0d01007387 */ /* 0x0001e40000100800 */
[----:B------:R1:W-:Y:S02]  /*289e0*/  STL [R1+0x298], R11 ;  /* 0x0002980b01007387 */ /* 0x0003e40000100800 */
[----:B0-----:R-:W-:-:S02]  /*289f0*/  FMUL R13, R5, R10 ;  /* 0x0000000a050d7220 */ /* 0x001fc40000400000 */
[C---:B-1----:R-:W-:Y:S02]  /*28a00*/  FMUL R11, R5.reuse, R9 ;  /* 0x00000009050b7220 */ /* 0x042fe40000400000 */
[----:B------:R-:W-:Y:S01]  /*28a10*/  FMUL R10, R5, R8 ;  /* 0x00000008050a7220 */ /* 0x000fe20000400000 */
[----:B------:R-:W-:Y:S01]  /*28a20*/  STL [R1+0x29c], R13 ;  /* 0x00029c0d01007387 */ /* 0x000fe20000100800 */
[----:B------:R-:W4:Y:S02]  /*28a30*/  LDL.LU R9, [R1+0x3a0] ;  /* 0x0003a00001097983 */ /* 0x000f240000300800 */
[----:B------:R-:W-:Y:S02]  /*28a40*/  STL [R1+0x2b8], R11 ;  /* 0x0002b80b01007387 */ /* 0x000fe40000100800 */
[----:B------:R-:W5:Y:S01]  /*28a50*/  LDL.LU R8, [R1+0x3a4] ;  /* 0x0003a40001087983 */ /* 0x000f620000300800 */
[----:B------:R-:W0:Y:S01]  /*28a60*/  S2R R25, SR_TID.X ;  /* 0x0000000000197919 */ /* 0x000e220000002100 */
[----:B------:R-:W-:-:S03]  /*28a70*/  FMUL R4, R4, 1.4426950216293334961 ;  /* 0x3fb8aa3b04047820 */ /* 0x000fc60000400000 */
[----:B------:R1:W-:Y:S03]  /*28a80*/  STL [R1+0x2bc], R10 ;  /* 0x0002bc0a01007387 */ /* 0x0003e60000100800 */
[----:B------:R-:W3:Y:S01]  /*28a90*/  MUFU.EX2 R4, R4 ;  /* 0x0000000400047308 */ /* 0x000ee20000000800 */
[----:B0-----:R-:W-:Y:S01]  /*28aa0*/  STL [R1+0x20d8], R25 ;  /* 0x0020d81901007387 */ /* 0x001fe20000100800 */
[----:B------:R-:W4:Y:S02]  /*28ab0*/  LDL.LU R24, [R1+0x390] ;  /* 0x0003900001187983 */ /* 0x000f240000300800 */
[----:B--2---:R-:W-:Y:S01]  /*28ac0*/  FFMA R7, R5, R7, R3 ;  /* 0x0000000705077223 */ /* 0x004fe20000000003 */
[----:B-1----:R-:W2:Y:S04]  /*28ad0*/  LDL.LU R10, [R1+0x380] ;  /* 0x00038000010a7983 */ /* 0x002ea80000300800 */
[----:B------:R0:W-:Y:S01]  /*28ae0*/  STL [R1+0x8a8], R7 ;  /* 0x0008a80701007387 */ /* 0x0001e20000100800 */
[----:B------:R-:W2:Y:S02]  /*28af0*/  LDL.LU R23, [R1+0x394] ;  /* 0x0003940001177983 */ /* 0x000ea40000300800 */
[----:B------:R-:W-:-:S02]  /*28b00*/  FADD R3, -R29, R15 ;  /* 0x0000000f1d037221 */ /* 0x000fc40000000100 */
[----:B------:R-:W-:Y:S01]  /*28b10*/  FMUL R5, R2, 1.4426950216293334961 ;  /* 0x3fb8aa3b02057820 */ /* 0x000fe20000400000 */
[----:B0-----:R-:W2:Y:S01]  /*28b20*/  LDL.LU R7, [R1+0x384] ;  /* 0x0003840001077983 */ /* 0x001ea20000300800 */
[----:B------:R-:W2:Y:S02]  /*28b30*/  LDL.LU R17, [R1+0x1a4] ;  /* 0x0001a40001117983 */ /* 0x000ea40000300800 */
[----:B---3--:R-:W-:-:S05]  /*28b40*/  FFMA R6, R4, R6, R0 ;  /* 0x0000000604067223 */ /* 0x008fca0000000000 */
[----:B------:R0:W-:Y:S01]  /*28b50*/  STL [R1+0x8ac], R6 ;  /* 0x0008ac0601007387 */ /* 0x0001e20000100800 */
[----:B------:R-:W3:Y:S02]  /*28b60*/  LDL R16, [R1+0x830] ;  /* 0x0008300001107983 */ /* 0x000ee40000100800 */
[----:B------:R-:W3:Y:S02]  /*28b70*/  LDL.LU R15, [R1+0x1a8] ;  /* 0x0001a800010f7983 */ /* 0x000ee40000300800 */
[----:B------:R-:W3:Y:S01]  /*28b80*/  LDL R29, [R1+0x82c] ;  /* 0x00082c00011d7983 */ /* 0x000ee20000100800 */
[----:B------:R-:W3:Y:S01]  /*28b90*/  LDL.LU R22, [R1+0x370] ;  /* 0x0003700001167983 */ /* 0x000ee20000300800 */
[----:B0-----:R-:W-:Y:S02]  /*28ba0*/  FMUL R6, R3, 1.4426950216293334961 ;  /* 0x3fb8aa3b03067820 */ /* 0x001fe40000400000 */
[----:B------:R4:W0:Y:S01]  /*28bb0*/  MUFU.EX2 R3, R5 ;  /* 0x0000000500037308 */ /* 0x0008220000000800 */
[----:B-----5:R-:W-:-:S02]  /*28bc0*/  FMUL R0, R4, R8 ;  /* 0x0000000804007220 */ /* 0x020fc40000400000 */
[----:B----4-:R-:W-:-:S05]  /*28bd0*/  FMUL R5, R4, R9 ;  /* 0x0000000904057220 */ /* 0x010fca0000400000 */
[----:B------:R-:W-:Y:S01]  /*28be0*/  STL [R1+0x1d0], R5 ;  /* 0x0001d00501007387 */ /* 0x000fe20000100800 */
[----:B------:R-:W4:Y:S02]  /*28bf0*/  LDL.LU R21, [R1+0x374] ;  /* 0x0003740001157983 */ /* 0x000f240000300800 */
[----:B------:R1:W-:Y:S02]  /*28c00*/  STL [R1+0x1d4], R0 ;  /* 0x0001d40001007387 */ /* 0x0003e40000100800 */
[----:B------:R-:W5:Y:S01]  /*28c10*/  LDL.LU R20, [R1+0x3b0] ;  /* 0x0003b00001147983 */ /* 0x000f620000300800 */
[----:B-1----:R-:W5:Y:S01]  /*28c20*/  LDL.LU R0, [R1+0x3b4] ;  /* 0x0003b40001007983 */ /* 0x002f620000300800 */
[----:B------:R-:W5:Y:S02]  /*28c30*/  LDL.LU R19, [R1+0x3f0] ;  /* 0x0003f00001137983 */ /* 0x000f640000300800 */
[----:B------:R-:W5:Y:S02]  /*28c40*/  LDL.LU R18, [R1+0x3f4] ;  /* 0x0003f40001127983 */ /* 0x000f640000300800 */
[----:B------:R-:W5:Y:S01]  /*28c50*/  LDL.LU R14, [R1+0x460] ;  /* 0x00046000010e7983 */ /* 0x000f620000300800 */
[----:B------:R-:W5:Y:S01]  /*28c60*/  LDL.LU R13, [R1+0x464] ;  /* 0x00046400010d7983 */ /* 0x000f620000300800 */
[----:B------:R-:W5:Y:S02]  /*28c70*/  LDL.LU R11, [R1+0x470] ;  /* 0x00047000010b7983 */ /* 0x000f640000300800 */
[----:B------:R-:W5:Y:S02]  /*28c80*/  LDL.LU R5, [R1+0x474] ;  /* 0x0004740001057983 */ /* 0x000f640000300800 */
[----:B------:R-:W5:Y:S01]  /*28c90*/  LDL.64 R8, [R1+0xb20] ;  /* 0x000b200001087983 */ /* 0x000f620000100a00 */
[----:B------:R-:W-:Y:S01]  /*28ca0*/  LOP3.LUT R26, R25, 0x1c, RZ, 0xc0, !PT ;  /* 0x0000001c191a7812 */ /* 0x000fe200078ec0ff */
[----:B------:R-:W-:-:S02]  /*28cb0*/  FMUL R27, R4, R24 ;  /* 0x00000018041b7220 */ /* 0x000fc40000400000 */
[C---:B--2---:R-:W-:Y:S02]  /*28cc0*/  FMUL R24, R4.reuse, R10 ;  /* 0x0000000a04187220 */ /* 0x044fe40000400000 */
[C---:B------:R-:W-:Y:S01]  /*28cd0*/  FMUL R25, R4.reuse, R23 ;  /* 0x0000001704197220 */ /* 0x040fe20000400000 */
[----:B------:R-:W-:Y:S04]  /*28ce0*/  STL [R1+0x200], R27 ;  /* 0x0002001b01007387 */ /* 0x000fe80000100800 */
[----:B------:R-:W1:Y:S04]  /*28cf0*/  LDS R2, [R26.X8+0x20300] ;  /* 0x020300001a027984 */ /* 0x000e680000008800 */
[----:B------:R-:W-:Y:S01]  /*28d00*/  STL [R1+0x204], R25 ;  /* 0x0002041901007387 */ /* 0x000fe20000100800 */
[----:B------:R-:W0:Y:S02]  /*28d10*/  LDL.LU R10, [R1+0x3a8] ;  /* 0x0003a800010a7983 */ /* 0x000e240000300800 */
[----:B------:R-:W-:Y:S02]  /*28d20*/  STL [R1+0x220], R24 ;  /* 0x0002201801007387 */ /* 0x000fe40000100800 */
[----:B------:R-:W-:-:S02]  /*28d30*/  FMUL R23, R4, R7 ;  /* 0x0000000704177220 */ /* 0x000fc40000400000 */
[----:B------:R-:W2:Y:S03]  /*28d40*/  LDL.LU R7, [R1+0x3ac] ;  /* 0x0003ac0001077983 */ /* 0x000ea60000300800 */
[----:B------:R3:W-:Y:S02]  /*28d50*/  STL [R1+0x224], R23 ;  /* 0x0002241701007387 */ /* 0x0007e40000100800 */
[----:B---3--:R-:W-:-:S05]  /*28d60*/  FMUL R23, R4, R22 ;  /* 0x0000001604177220 */ /* 0x008fca0000400000 */
[----:B------:R-:W-:Y:S01]  /*28d70*/  STL [R1+0x250], R23 ;  /* 0x0002501701007387 */ /* 0x000fe20000100800 */
[C---:B----4-:R-:W-:Y:S02]  /*28d80*/  FMUL R22, R4.reuse, R21 ;  /* 0x0000001504167220 */ /* 0x050fe40000400000 */
[----:B-----5:R-:W-:-:S03]  /*28d90*/  FMUL R20, R4, R20 ;  /* 0x0000001404147220 */ /* 0x020fc60000400000 */
[----:B------:R-:W-:Y:S04]  /*28da0*/  STL [R1+0x254], R22 ;  /* 0x0002541601007387 */ /* 0x000fe80000100800 */
[----:B------:R3:W-:Y:S01]  /*28db0*/  STL [R1+0x280], R20 ;  /* 0x0002801401007387 */ /* 0x0007e20000100800 */
[----:B------:R-:W-:-:S03]  /*28dc0*/  FMUL R21, R4, R0 ;  /* 0x0000000004157220 */ /* 0x000fc60000400000 */
[----:B------:R-:W4:Y:S01]  /*28dd0*/  LDS R0, [R26.X8+0x20400] ;  /* 0x020400001a007984 */ /* 0x000f220000008800 */
[C---:B---3--:R-:W-:Y:S02]  /*28de0*/  FMUL R20, R4.reuse, R19 ;  /* 0x0000001304147220 */ /* 0x048fe40000400000 */
[C---:B------:R-:W-:Y:S02]  /*28df0*/  FMUL R19, R4.reuse, R18 ;  /* 0x0000001204137220 */ /* 0x040fe40000400000 */
[C---:B------:R-:W-:Y:S02]  /*28e00*/  FMUL R18, R4.reuse, R14 ;  /* 0x0000000e04127220 */ /* 0x040fe40000400000 */
[C---:B------:R-:W-:Y:S01]  /*28e10*/  FMUL R14, R4.reuse, R13 ;  /* 0x0000000d040e7220 */ /* 0x040fe20000400000 */
[----:B------:R-:W-:Y:S01]  /*28e20*/  STL [R1+0x284], R21 ;  /* 0x0002841501007387 */ /* 0x000fe20000100800 */
[C---:B------:R-:W-:Y:S02]  /*28e30*/  FMUL R13, R4.reuse, R11 ;  /* 0x0000000b040d7220 */ /* 0x040fe40000400000 */
[----:B------:R-:W-:Y:S02]  /*28e40*/  STL [R1+0x2a0], R20 ;  /* 0x0002a01401007387 */ /* 0x000fe40000100800 */
[----:B------:R-:W-:Y:S01]  /*28e50*/  STL [R1+0x2a4], R19 ;  /* 0x0002a41301007387 */ /* 0x000fe20000100800 */
[----:B------:R-:W-:Y:S01]  /*28e60*/  STL [R1+0x2c0], R18 ;  /* 0x0002c01201007387 */ /* 0x000fe20000100800 */
[----:B------:R-:W-:-:S02]  /*28e70*/  FMUL R11, R4, R5 ;  /* 0x00000005040b7220 */ /* 0x000fc40000400000 */
[----:B------:R-:W-:Y:S02]  /*28e80*/  STL [R1+0x2c4], R14 ;  /* 0x0002c40e01007387 */ /* 0x000fe40000100800 */
[----:B------:R-:W-:Y:S01]  /*28e90*/  IMAD.WIDE R4, R12, 0x2, R8 ;  /* 0x000000020c047825 */ /* 0x000fe200078e0208 */
[----:B------:R-:W-:Y:S03]  /*28ea0*/  STL [R1+0x3c0], R13 ;  /* 0x0003c00d01007387 */ /* 0x000fe60000100800 */
[----:B------:R-:W3:Y:S02]  /*28eb0*/  LDL.LU R9, [R1+0x398] ;  /* 0x0003980001097983 */ /* 0x000ee40000300800 */
[----:B------:R-:W-:Y:S02]  /*28ec0*/  STL [R1+0x3c4], R11 ;  /* 0x0003c40b01007387 */ /* 0x000fe40000100800 */
[----:B------:R-:W5:Y:S02]  /*28ed0*/  LDL.LU R8, [R1+0x39c] ;  /* 0x00039c0001087983 */ /* 0x000f640000300800 */
[C---:B0-----:R-:W-:Y:S01]  /*28ee0*/  FMUL R10, R3.reuse, R10 ;  /* 0x0000000a030a7220 */ /* 0x041fe20000400000 */
[----:B------:R-:W4:Y:S01]  /*28ef0*/  LDL.LU R28, [R1+0x388] ;  /* 0x00038800011c7983 */ /* 0x000f220000300800 */
[----:B--2---:R-:W-:-:S03]  /*28f00*/  FMUL R7, R3, R7 ;  /* 0x0000000703077220 */ /* 0x004fc60000400000 */
[----:B------:R-:W-:Y:S01]  /*28f10*/  STL [R1+0x1d8], R10 ;  /* 0x0001d80a01007387 */ /* 0x000fe20000100800 */
[----:B------:R-:W2:Y:S03]  /*28f20*/  LDL.LU R27, [R1+0x38c] ;  /* 0x00038c00011b7983 */ /* 0x000ea60000300800 */
[----:B------:R0:W-:Y:S01]  /*28f30*/  STL [R1+0x1dc], R7 ;  /* 0x0001dc0701007387 */ /* 0x0001e20000100800 */
[----:B------:R-:W2:Y:S03]  /*28f40*/  LDL.LU R25, [R1+0x378] ;  /* 0x0003780001197983 */ /* 0x000ea60000300800 */
[----:B------:R-:W2:Y:S01]  /*28f50*/  LDL.LU R24, [R1+0x37c] ;  /* 0x00037c0001187983 */ /* 0x000ea20000300800 */
[----:B------:R-:W2:Y:S03]  /*28f60*/  LDL.LU R23, [R1+0x3b8] ;  /* 0x0003b80001177983 */ /* 0x000ea60000300800 */
[----:B0-----:R-:W2:Y:S01]  /*28f70*/  LDL.LU R7, [R1+0x3bc] ;  /* 0x0003bc0001077983 */ /* 0x001ea20000300800 */
[----:B------:R-:W2:Y:S02]  /*28f80*/  LDL.LU R22, [R1+0x3f8] ;  /* 0x0003f80001167983 */ /* 0x000ea40000300800 */
[----:B------:R-:W2:Y:S02]  /*28f90*/  LDL.LU R21, [R1+0x3fc] ;  /* 0x0003fc0001157983 */ /* 0x000ea40000300800 */
[----:B------:R-:W2:Y:S01]  /*28fa0*/  LDL.LU R20, [R1+0x468] ;  /* 0x0004680001147983 */ /* 0x000ea20000300800 */
[----:B------:R-:W2:Y:S01]  /*28fb0*/  LDL.LU R19, [R1+0x46c] ;  /* 0x00046c0001137983 */ /* 0x000ea20000300800 */
[----:B------:R-:W2:Y:S02]  /*28fc0*/  LDL.LU R18, [R1+0x478] ;  /* 0x0004780001127983 */ /* 0x000ea40000300800 */
[----:B------:R-:W2:Y:S02]  /*28fd0*/  LDL.LU R14, [R1+0x47c] ;  /* 0x00047c00010e7983 */ /* 0x000ea40000300800 */
[----:B------:R-:W1:Y:S01]  /*28fe0*/  LDL.LU R13, [R1+0x8b0] ;  /* 0x0008b000010d7983 */ /* 0x000e620000300800 */
[----:B------:R-:W2:Y:S01]  /*28ff0*/  LDL.64 R10, [R1+0xb18] ;  /* 0x000b1800010a7983 */ /* 0x000ea20000100a00 */
[----:B---3--:R-:W-:-:S05]  /*29000*/  FMUL R9, R3, R9 ;  /* 0x0000000903097220 */ /* 0x008fca0000400000 */
[----:B------:R5:W-:Y:S02]  /*29010*/  STL [R1+0x208], R9 ;  /* 0x0002080901007387 */ /* 0x000be40000100800 */
[----:B-----5:R-:W-:-:S05]  /*29020*/  FMUL R9, R3, R8 ;  /* 0x0000000803097220 */ /* 0x020fca0000400000 */
[----:B------:R0:W-:Y:S04]  /*29030*/  STL [R1+0x20c], R9 ;  /* 0x00020c0901007387 */ /* 0x0001e80000100800 */
[----:B0-----:R-:W3:Y:S01]  /*29040*/  LDL.64 R8, [R1+0xb10] ;  /* 0x000b100001087983 */ /* 0x001ee20000100a00 */
[----:B----4-:R-:W-:-:S05]  /*29050*/  FMUL R28, R3, R28 ;  /* 0x0000001c031c7220 */ /* 0x010fca0000400000 */
[----:B------:R2:W-:Y:S02]  /*29060*/  STL [R1+0x228], R28 ;  /* 0x0002281c01007387 */ /* 0x0005e40000100800 */
[C---:B--2---:R-:W-:Y:S02]  /*29070*/  FMUL R28, R3.reuse, R27 ;  /* 0x0000001b031c7220 */ /* 0x044fe40000400000 */
[C---:B------:R-:W-:Y:S02]  /*29080*/  FMUL R27, R3.reuse, R25 ;  /* 0x00000019031b7220 */ /* 0x040fe40000400000 */
[C---:B------:R-:W-:Y:S02]  /*29090*/  FMUL R25, R3.reuse, R24 ;  /* 0x0000001803197220 */ /* 0x040fe40000400000 */
[C---:B------:R-:W-:Y:S01]  /*290a0*/  FMUL R24, R3.reuse, R23 ;  /* 0x0000001703187220 */ /* 0x040fe20000400000 */
[----:B------:R-:W-:Y:S01]  /*290b0*/  STL [R1+0x22c], R28 ;  /* 0x00022c1c01007387 */ /* 0x000fe20000100800 */
[----:B------:R-:W-:Y:S02]  /*290c0*/  STL [R1+0x258], R27 ;  /* 0x0002581b01007387 */ /* 0x000fe40000100800 */
[----:B------:R-:W-:-:S02]  /*290d0*/  FMUL R23, R3, R7 ;  /* 0x0000000703177220 */ /* 0x000fc40000400000 */
[----:B------:R-:W-:Y:S01]  /*290e0*/  STL [R1+0x25c], R25 ;  /* 0x00025c1901007387 */ /* 0x000fe20000100800 */
[----:B------:R-:W2:Y:S01]  /*290f0*/  LDL.LU R7, [R1+0x8b4] ;  /* 0x0008b40001077983 */ /* 0x000ea20000300800 */
[C---:B------:R-:W-:Y:S02]  /*29100*/  FMUL R22, R3.reuse, R22 ;  /* 0x0000001603167220 */ /* 0x040fe40000400000 */
[C---:B------:R-:W-:Y:S02]  /*29110*/  FMUL R21, R3.reuse, R21 ;  /* 0x0000001503157220 */ /* 0x040fe40000400000 */
[C---:B------:R-:W-:Y:S01]  /*29120*/  FMUL R20, R3.reuse, R20 ;  /* 0x0000001403147220 */ /* 0x040fe20000400000 */
[----:B------:R0:W-:Y:S01]  /*29130*/  STL [R1+0x288], R24 ;  /* 0x0002881801007387 */ /* 0x0001e20000100800 */
[C---:B------:R-:W-:Y:S02]  /*29140*/  FMUL R19, R3.reuse, R19 ;  /* 0x0000001303137220 */ /* 0x040fe40000400000 */
[----:B------:R-:W-:Y:S02]  /*29150*/  STL [R1+0x28c], R23 ;  /* 0x00028c1701007387 */ /* 0x000fe40000100800 */
[C---:B------:R-:W-:Y:S01]  /*29160*/  FMUL R18, R3.reuse, R18 ;  /* 0x0000001203127220 */ /* 0x040fe20000400000 */
[----:B------:R-:W-:Y:S01]  /*29170*/  STL [R1+0x2a8], R22 ;  /* 0x0002a81601007387 */ /* 0x000fe20000100800 */
[----:B------:R-:W-:-:S02]  /*29180*/  FMUL R14, R3, R14 ;  /* 0x0000000e030e7220 */ /* 0x000fc40000400000 */
[----:B------:R4:W-:Y:S02]  /*29190*/  STL [R1+0x2ac], R21 ;  /* 0x0002ac1501007387 */ /* 0x0009e40000100800 */
[----:B-1----:R-:W-:Y:S01]  /*291a0*/  FFMA R13, R3, R13, R2 ;  /* 0x0000000d030d7223 */ /* 0x002fe20000000002 */
[----:B------:R-:W-:Y:S01]  /*291b0*/  STL [R1+0x2c8], R20 ;  /* 0x0002c81401007387 */ /* 0x000fe20000100800 */
[----:B------:R-:W-:Y:S02]  /*291c0*/  STL [R1+0x2cc], R19 ;  /* 0x0002cc1301007387 */ /* 0x000fe40000100800 */
[----:B------:R-:W-:Y:S02]  /*291d0*/  STL [R1+0x3c8], R18 ;  /* 0x0003c81201007387 */ /* 0x000fe40000100800 */
[----:B------:R-:W-:Y:S01]  /*291e0*/  STL [R1+0x3cc], R14 ;  /* 0x0003cc0e01007387 */ /* 0x000fe20000100800 */
[----:B0-----:R3:W5:Y:S04]  /*291f0*/  LDG.E.U16 R24, [R4.64] ;  /* 0x0000000404187981 */ /* 0x001768000c1e1500 */
[----:B------:R-:W-:Y:S01]  /*29200*/  STL [R1+0x8b0], R13 ;  /* 0x0008b00d01007387 */ /* 0x000fe20000100800 */
[----:B----4-:R-:W4:Y:S01]  /*29210*/  LDL.LU R21, [R1+0x360] ;  /* 0x0003600001157983 */ /* 0x010f220000300800 */
[----:B------:R-:W2:Y:S01]  /*29220*/  MUFU.EX2 R6, R6 ;  /* 0x0000000600067308 */ /* 0x000ea20000000800 */
[----:B---3--:R-:W-:-:S02]  /*29230*/  IMAD.WIDE R4, R12, 0x2, R8 ;  /* 0x000000020c047825 */ /* 0x008fc400078e0208 */
[----:B------:R-:W3:Y:S02]  /*29240*/  LDL.LU R9, [R1+0x364] ;  /* 0x0003640001097983 */ /* 0x000ee40000300800 */
[----:B------:R-:W-:Y:S02]  /*29250*/  IMAD.WIDE R2, R12, 0x2, R10 ;  /* 0x000000020c027825 */ /* 0x000fe400078e020a */
[----:B------:R0:W5:Y:S04]  /*29260*/  LDG.E.U16 R23, [R4.64] ;  /* 0x0000000404177981 */ /* 0x000168000c1e1500 */
[----:B------:R1:W5:Y:S01]  /*29270*/  LDG.E.U16 R22, [R2.64] ;  /* 0x0000000402167981 */ /* 0x000362000c1e1500 */
[----:B--2---:R-:W-:-:S03]  /*29280*/  FFMA R7, R6, R7, R0 ;  /* 0x0000000706077223 */ /* 0x004fc60000000000 */
[----:B-1----:R-:W1:Y:S04]  /*29290*/  LDS R3, [R26.X8+0x20500] ;  /* 0x020500001a037984 */ /* 0x002e680000008800 */
[----:B------:R2:W-:Y:S04]  /*292a0*/  STL [R1+0x8b4], R7 ;  /* 0x0008b40701007387 */ /* 0x0005e80000100800 */
[----:B--2---:R-:W2:Y:S01]  /*292b0*/  LDL.LU R7, [R1+0x350] ;  /* 0x0003500001077983 */ /* 0x004ea20000300800 */
[----:B0-----:R-:W2:Y:S02]  /*292c0*/  LDL.LU R5, [R1+0x354] ;  /* 0x0003540001057983 */ /* 0x001ea40000300800 */
[----:B------:R-:W2:Y:S02]  /*292d0*/  LDL.LU R20, [R1+0x340] ;  /* 0x0003400001147983 */ /* 0x000ea40000300800 */
[----:B------:R-:W-:Y:S01]  /*292e0*/  FADD R2, -R16, R17 ;  /* 0x0000001110027221 */ /* 0x000fe20000000100 */
[----:B------:R-:W2:Y:S01]  /*292f0*/  LDL.LU R19, [R1+0x344] ;  /* 0x0003440001137983 */ /* 0x000ea20000300800 */
[----:B------:R-:W2:Y:S02]  /*29300*/  LDL.LU R18, [R1+0x310] ;  /* 0x0003100001127983 */ /* 0x000ea40000300800 */
[----:B------:R-:W2:Y:S02]  /*29310*/  LDL.LU R17, [R1+0x314] ;  /* 0x0003140001117983 */ /* 0x000ea40000300800 */
[----:B------:R-:W2:Y:S02]  /*29320*/  LDL.LU R16, [R1+0x2e0] ;  /* 0x0002e00001107983 */ /* 0x000ea40000300800 */
[----:B------:R-:W-:Y:S01]  /*29330*/  FMUL R4, R2, 1.4426950216293334961 ;  /* 0x3fb8aa3b02047820 */ /* 0x000fe20000400000 */
[----:B------:R-:W2:Y:S01]  /*29340*/  LDL.LU R14, [R1+0x2e4] ;  /* 0x0002e400010e7983 */ /* 0x000ea20000300800 */
[----:B------:R-:W2:Y:S02]  /*29350*/  LDL.LU R13, [R1+0x300] ;  /* 0x00030000010d7983 */ /* 0x000ea40000300800 */
[----:B------:R-:W2:Y:S02]  /*29360*/  LDL.LU R11, [R1+0x304] ;  /* 0x00030400010b7983 */ /* 0x000ea40000300800 */
[----:B------:R-:W2:Y:S02]  /*29370*/  LDL.LU R10, [R1+0x2f0] ;  /* 0x0002f000010a7983 */ /* 0x000ea40000300800 */
[----:B------:R-:W-:Y:S01]  /*29380*/  FADD R2, -R29, R15 ;  /* 0x0000000f1d027221 */ /* 0x000fe20000000100 */
[----:B------:R-:W2:Y:S01]  /*29390*/  LDL.LU R8, [R1+0x2f4] ;  /* 0x0002f40001087983 */ /* 0x000ea20000300800 */
[----:B------:R4:W0:Y:S01]  /*293a0*/  MUFU.EX2 R0, R4 ;  /* 0x0000000400007308 */ /* 0x0008220000000800 */
[----:B------:R-:W2:Y:S02]  /*293b0*/  LDL.LU R15, [R1+0x1ac] ;  /* 0x0001ac00010f7983 */ /* 0x000ea40000300800 */
[----:B------:R-:W2:Y:S02]  /*293c0*/  LDL R29, [R1+0x828] ;  /* 0x00082800011d7983 */ /* 0x000ea40000100800 */
[----:B----4-:R-:W-:-:S02]  /*293d0*/  FMUL R4, R6, R21 ;  /* 0x0000001506047220 */ /* 0x010fc40000400000 */
[C---:B---3--:R-:W-:Y:S02]  /*293e0*/  FMUL R21, R6.reuse, R9 ;  /* 0x0000000906157220 */ /* 0x048fe40000400000 */
[----:B------:R-:W3:Y:S01]  /*293f0*/  LDL.LU R9, [R1+0x2d0] ;  /* 0x0002d00001097983 */ /* 0x000ee20000300800 */
[----:B------:R4:W-:Y:S02]  /*29400*/  STL [R1+0x1e0], R4 ;  /* 0x0001e00401007387 */ /* 0x0009e40000100800 */
[----:B-----5:R-:W-:Y:S01]  /*29410*/  STL [R1+0x33c], R24 ;  /* 0x00033c1801007387 */ /* 0x020fe20000100800 */
[----:B----4-:R-:W4:Y:S01]  /*29420*/  LDL.LU R4, [R1+0x2d4] ;  /* 0x0002d40001047983 */ /* 0x010f220000300800 */
[----:B------:R-:W-:Y:S02]  /*29430*/  STL [R1+0x1e4], R21 ;  /* 0x0001e41501007387 */ /* 0x000fe40000100800 */
[----:B------:R2:W-:Y:S02]  /*29440*/  STL [R1+0x338], R22 ;  /* 0x0003381601007387 */ /* 0x0005e40000100800 */
[----:B--2---:R-:W-:-:S02]  /*29450*/  FMUL R22, R6, R7 ;  /* 0x0000000706167220 */ /* 0x004fc40000400000 */
[----:B------:R-:W0:Y:S01]  /*29460*/  LDL.LU R7, [R1+0x368] ;  /* 0x0003680001077983 */ /* 0x000e220000300800 */
[----:B------:R-:W-:Y:S02]  /*29470*/  STL [R1+0x334], R23 ;  /* 0x0003341701007387 */ /* 0x000fe40000100800 */
[C---:B------:R-:W-:Y:S02]  /*29480*/  FMUL R21, R6.reuse, R5 ;  /* 0x0000000506157220 */ /* 0x040fe40000400000 */
[----:B------:R-:W-:Y:S01]  /*29490*/  STL [R1+0x1f0], R22 ;  /* 0x0001f01601007387 */ /* 0x000fe20000100800 */
[----:B------:R-:W2:Y:S02]  /*294a0*/  LDL.LU R5, [R1+0x36c] ;  /* 0x00036c0001057983 */ /* 0x000ea40000300800 */
[----:B------:R5:W-:Y:S02]  /*294b0*/  STL [R1+0x1f4], R21 ;  /* 0x0001f41501007387 */ /* 0x000be40000100800 */
[----:B-----5:R-:W-:-:S02]  /*294c0*/  FMUL R21, R6, R20 ;  /* 0x0000001406157220 */ /* 0x020fc40000400000 */
[C---:B------:R-:W-:Y:S02]  /*294d0*/  FMUL R20, R6.reuse, R19 ;  /* 0x0000001306147220 */ /* 0x040fe40000400000 */
[C---:B------:R-:W-:Y:S02]  /*294e0*/  FMUL R19, R6.reuse, R18 ;  /* 0x0000001206137220 */ /* 0x040fe40000400000 */
[C---:B------:R-:W-:Y:S02]  /*294f0*/  FMUL R18, R6.reuse, R17 ;  /* 0x0000001106127220 */ /* 0x040fe40000400000 */
[C---:B------:R-:W-:Y:S01]  /*29500*/  FMUL R17, R6.reuse, R16 ;  /* 0x0000001006117220 */ /* 0x040fe20000400000 */
[----:B------:R-:W-:Y:S01]  /*29510*/  STL [R1+0x210], R21 ;  /* 0x0002101501007387 */ /* 0x000fe20000100800 */
[C---:B------:R-:W-:Y:S02]  /*29520*/  FMUL R16, R6.reuse, R14 ;  /* 0x0000000e06107220 */ /* 0x040fe40000400000 */
[----:B------:R-:W-:Y:S02]  /*29530*/  STL [R1+0x214], R20 ;  /* 0x0002141401007387 */ /* 0x000fe40000100800 */
[C---:B------:R-:W-:Y:S01]  /*29540*/  FMUL R14, R6.reuse, R13 ;  /* 0x0000000d060e7220 */ /* 0x040fe20000400000 */
[----:B------:R-:W-:Y:S01]  /*29550*/  STL [R1+0x240], R19 ;  /* 0x0002401301007387 */ /* 0x000fe20000100800 */
[----:B------:R-:W-:-:S02]  /*29560*/  FMUL R13, R6, R11 ;  /* 0x0000000b060d7220 */ /* 0x000fc40000400000 */
[----:B------:R-:W-:Y:S02]  /*29570*/  STL [R1+0x244], R18 ;  /* 0x0002441201007387 */ /* 0x000fe40000100800 */
[C---:B------:R-:W-:Y:S01]  /*29580*/  FMUL R11, R6.reuse, R10 ;  /* 0x0000000a060b7220 */ /* 0x040fe20000400000 */
[----:B------:R-:W-:Y:S01]  /*29590*/  STL [R1+0x2e0], R17 ;  /* 0x0002e01101007387 */ /* 0x000fe20000100800 */
[C---:B------:R-:W-:Y:S02]  /*295a0*/  FMUL R10, R6.reuse, R8 ;  /* 0x00000008060a7220 */ /* 0x040fe40000400000 */
[----:B------:R-:W-:Y:S02]  /*295b0*/  STL [R1+0x2e4], R16 ;  /* 0x0002e41001007387 */ /* 0x000fe40000100800 */
[----:B------:R-:W-:Y:S01]  /*295c0*/  STL [R1+0x390], R14 ;  /* 0x0003900e01007387 */ /* 0x000fe20000100800 */
[----:B------:R-:W-:Y:S01]  /*295d0*/  STL [R1+0x394], R13 ;  /* 0x0003940d01007387 */ /* 0x000fe20000100800 */
[----:B------:R5:W-:Y:S02]  /*295e0*/  STL [R1+0x3b0], R11 ;  /* 0x0003b00b01007387 */ /* 0x000be40000100800 */
[----:B------:R1:W-:Y:S01]  /*295f0*/  STL [R1+0x3b4], R10 ;  /* 0x0003b40a01007387 */ /* 0x0003e20000100800 */
[----:B------:R-:W0:Y:S04]  /*29600*/  LDS R8, [R26.X8+0x20600] ;  /* 0x020600001a087984 */ /* 0x000e280000008800 */
[----:B-----5:R-:W5:Y:S01]  /*29610*/  LDL.LU R11, [R1+0x358] ;  /* 0x00035800010b7983 */ /* 0x020f620000300800 */
[----:B---3--:R-:W-:-:S05]  /*29620*/  FMUL R9, R6, R9 ;  /* 0x0000000906097220 */ /* 0x008fca0000400000 */
[----:B------:R-:W-:Y:S01]  /*29630*/  STL [R1+0x3f0], R9 ;  /* 0x0003f00901007387 */ /* 0x000fe20000100800 */
[----:B-1----:R-:W3:Y:S02]  /*29640*/  LDL.LU R10, [R1+0x35c] ;  /* 0x00035c00010a7983 */ /* 0x002ee40000300800 */
[----:B----4-:R-:W-:-:S05]  /*29650*/  FMUL R4, R6, R4 ;  /* 0x0000000406047220 */ /* 0x010fca0000400000 */
[----:B------:R1:W-:Y:S01]  /*29660*/  STL [R1+0x3f4], R4 ;  /* 0x0003f40401007387 */ /* 0x0003e20000100800 */
[----:B------:R-:W4:Y:S02]  /*29670*/  LDL.LU R23, [R1+0x348] ;  /* 0x0003480001177983 */ /* 0x000f240000300800 */
[----:B-1----:R-:W-:Y:S02]  /*29680*/  FMUL R4, R2, 1.4426950216293334961 ;  /* 0x3fb8aa3b02047820 */ /* 0x002fe40000400000 */
[C---:B0-----:R-:W-:Y:S02]  /*29690*/  FMUL R6, R0.reuse, R7 ;  /* 0x0000000700067220 */ /* 0x041fe40000400000 */
[----:B--2---:R-:W-:-:S03]  /*296a0*/  FMUL R2, R0, R5 ;  /* 0x0000000500027220 */ /* 0x004fc60000400000 */
[----:B------:R0:W-:Y:S01]  /*296b0*/  STL [R1+0x1e8], R6 ;  /* 0x0001e80601007387 */ /* 0x0001e20000100800 */
[----:B------:R-:W2:Y:S03]  /*296c0*/  LDL.LU R22, [R1+0x34c] ;  /* 0x00034c0001167983 */ /* 0x000ea60000300800 */
[----:B------:R1:W-:Y:S01]  /*296d0*/  STL [R1+0x1ec], R2 ;  /* 0x0001ec0201007387 */ /* 0x0003e20000100800 */
        /* <DEDUP_REMOVED lines=10> */
[----:B-1----:R-:W2:Y:S02]  /*29780*/  LDL.LU R2, [R1+0x8b8] ;  /* 0x0008b80001027983 */ /* 0x002ea40000300800 */
[----:B------:R-:W2:Y:S02]  /*29790*/  LDL.64 R16, [R1+0xb08] ;  /* 0x000b080001107983 */ /* 0x000ea40000100a00 */
[----:B-----5:R-:W-:-:S02]  /*297a0*/  FMUL R25, R0, R11 ;  /* 0x0000000b00197220 */ /* 0x020fc40000400000 */
[C---:B---3--:R-:W-:Y:S02]  /*297b0*/  FMUL R24, R0.reuse, R10 ;  /* 0x0000000a00187220 */ /* 0x048fe40000400000 */
[----:B------:R-:W3:Y:S01]  /*297c0*/  LDL.64 R10, [R1+0xb00] ;  /* 0x000b0000010a7983 */ /* 0x000ee20000100a00 */
[----:B------:R4:W-:Y:S02]  /*297d0*/  STL [R1+0x1f8], R25 ;  /* 0x0001f81901007387 */ /* 0x0009e40000100800 */
[----:B------:R2:W-:Y:S02]  /*297e0*/  STL [R1+0x1fc], R24 ;  /* 0x0001fc1801007387 */ /* 0x0005e40000100800 */
[----:B----4-:R-:W-:-:S05]  /*297f0*/  FMUL R25, R0, R23 ;  /* 0x0000001700197220 */ /* 0x010fca0000400000 */
[----:B------:R-:W-:Y:S01]  /*29800*/  STL [R1+0x218], R25 ;  /* 0x0002181901007387 */ /* 0x000fe20000100800 */
[C---:B--2---:R-:W-:Y:S02]  /*29810*/  FMUL R24, R0.reuse, R22 ;  /* 0x0000001600187220 */ /* 0x044fe40000400000 */
[----:B------:R-:W-:-:S03]  /*29820*/  FMUL R23, R0, R7 ;  /* 0x0000000700177220 */ /* 0x000fc60000400000 */
[----:B------:R-:W-:Y:S01]  /*29830*/  STL [R1+0x21c], R24 ;  /* 0x00021c1801007387 */ /* 0x000fe20000100800 */
[C---:B------:R-:W-:Y:S02]  /*29840*/  FMUL R22, R0.reuse, R6 ;  /* 0x0000000600167220 */ /* 0x040fe40000400000 */
[C---:B------:R-:W-:Y:S02]  /*29850*/  FMUL R21, R0.reuse, R21 ;  /* 0x0000001500157220 */ /* 0x040fe40000400000 */
[C---:B------:R-:W-:Y:S01]  /*29860*/  FMUL R20, R0.reuse, R20 ;  /* 0x0000001400147220 */ /* 0x040fe20000400000 */
[----:B------:R-:W2:Y:S01]  /*29870*/  LDL.64 R6, [R1+0xaf8] ;  /* 0x000af80001067983 */ /* 0x000ea20000100a00 */
[C---:B------:R-:W-:Y:S02]  /*29880*/  FMUL R19, R0.reuse, R19 ;  /* 0x0000001300137220 */ /* 0x040fe40000400000 */
[----:B------:R-:W-:Y:S02]  /*29890*/  STL [R1+0x248], R23 ;  /* 0x0002481701007387 */ /* 0x000fe40000100800 */
[C---:B------:R-:W-:Y:S01]  /*298a0*/  FMUL R18, R0.reuse, R18 ;  /* 0x0000001200127220 */ /* 0x040fe20000400000 */
[----:B------:R-:W-:Y:S01]  /*298b0*/  STL [R1+0x24c], R22 ;  /* 0x00024c1601007387 */ /* 0x000fe20000100800 */
[----:B------:R-:W-:-:S02]  /*298c0*/  FMUL R14, R0, R14 ;  /* 0x0000000e000e7220 */ /* 0x000fc40000400000 */
[----:B------:R-:W-:Y:S02]  /*298d0*/  STL [R1+0x2e8], R21 ;  /* 0x0002e81501007387 */ /* 0x000fe40000100800 */
[C---:B------:R-:W-:Y:S01]  /*298e0*/  FMUL R13, R0.reuse, R13 ;  /* 0x0000000d000d7220 */ /* 0x040fe20000400000 */
[----:B------:R0:W-:Y:S01]  /*298f0*/  STL [R1+0x2ec], R20 ;  /* 0x0002ec1401007387 */ /* 0x0001e20000100800 */
[C---:B------:R-:W-:Y:S02]  /*29900*/  FMUL R9, R0.reuse, R9 ;  /* 0x0000000900097220 */ /* 0x040fe40000400000 */
[----:B------:R-:W-:Y:S02]  /*29910*/  STL [R1+0x398], R19 ;  /* 0x0003981301007387 */ /* 0x000fe40000100800 */
[C---:B------:R-:W-:Y:S01]  /*29920*/  FFMA R2, R0.reuse, R2, R3 ;  /* 0x0000000200027223 */ /* 0x040fe20000000003 */
[----:B------:R-:W-:Y:S01]  /*29930*/  STL [R1+0x39c], R18 ;  /* 0x00039c1201007387 */ /* 0x000fe20000100800 */
[----:B------:R-:W-:-:S02]  /*29940*/  FMUL R5, R0, R5 ;  /* 0x0000000500057220 */ /* 0x000fc40000400000 */
[----:B------:R1:W-:Y:S02]  /*29950*/  STL [R1+0x3b8], R14 ;  /* 0x0003b80e01007387 */ /* 0x0003e40000100800 */
[----:B------:R4:W-:Y:S01]  /*29960*/  STL [R1+0x3bc], R13 ;  /* 0x0003bc0d01007387 */ /* 0x0009e20000100800 */
[----:B------:R-:W-:Y:S01]  /*29970*/  STL [R1+0x3f8], R9 ;  /* 0x0003f80901007387 */ /* 0x000fe20000100800 */
[----:B------:R-:W-:Y:S02]  /*29980*/  STL [R1+0x8b8], R2 ;  /* 0x0008b80201007387 */ /* 0x000fe40000100800 */
[----:B------:R3:W-:Y:S02]  /*29990*/  STL [R1+0x3fc], R5 ;  /* 0x0003fc0501007387 */ /* 0x0007e40000100800 */
[----:B0-----:R-:W5:Y:S01]  /*299a0*/  LDL.LU R20, [R1+0x8bc] ;  /* 0x0008bc0001147983 */ /* 0x001f620000300800 */
[----:B------:R3:W5:Y:S01]  /*299b0*/  MUFU.EX2 R0, R4 ;  /* 0x0000000400007308 */ /* 0x0007620000000800 */
[----:B-1----:R-:W5:Y:S01]  /*299c0*/  LDL.LU R14, [R1+0x450] ;  /* 0x00045000010e7983 */ /* 0x002f620000300800 */
[----:B----4-:R-:W4:Y:S02]  /*299d0*/  LDL.LU R13, [R1+0x454] ;  /* 0x00045400010d7983 */ /* 0x010f240000300800 */
[----:B---3--:R-:W-:-:S02]  /*299e0*/  IMAD.WIDE R4, R12, 0x2, R10 ;  /* 0x000000020c047825 */ /* 0x008fc400078e020a */
[----:B------:R-:W3:Y:S02]  /*299f0*/  LDL.LU R11, [R1+0x440] ;  /* 0x00044000010b7983 */ /* 0x000ee40000300800 */
[----:B------:R-:W3:Y:S02]  /*29a00*/  LDL.LU R10, [R1+0x444] ;  /* 0x00044400010a7983 */ /* 0x000ee40000300800 */
[----:B------:R-:W-:-:S04]  /*29a10*/  IMAD.WIDE R2, R12, 0x2, R16 ;  /* 0x000000020c027825 */ /* 0x000fc800078e0210 */
[----:B------:R-:W3:Y:S01]  /*29a20*/  LDL.LU R19, [R1+0x3d0] ;  /* 0x0003d00001137983 */ /* 0x000ee20000300800 */
[----:B------:R-:W3:Y:S04]  /*29a30*/  LDL.LU R18, [R1+0x3d4] ;  /* 0x0003d40001127983 */ /* 0x000ee80000300800 */
[----:B------:R0:W3:Y:S04]  /*29a40*/  LDG.E.U16 R23, [R2.64] ;  /* 0x0000000402177981 */ /* 0x0000e8000c1e1500 */
[----:B------:R1:W3:Y:S01]  /*29a50*/  LDG.E.U16 R22, [R4.64] ;  /* 0x0000000404167981 */ /* 0x0002e2000c1e1500 */
[----:B------:R-:W3:Y:S02]  /*29a60*/  LDL.LU R17, [R1+0x3e0] ;  /* 0x0003e00001117983 */ /* 0x000ee40000300800 */
[----:B------:R-:W3:Y:S02]  /*29a70*/  LDL.LU R16, [R1+0x3e4] ;  /* 0x0003e40001107983 */ /* 0x000ee40000300800 */
[----:B0-----:R-:W-:Y:S01]  /*29a80*/  FADD R2, -R29, R15 ;  /* 0x0000000f1d027221 */ /* 0x001fe20000000100 */
[----:B------:R-:W0:Y:S04]  /*29a90*/  LDS R3, [R26.X8+0x20700] ;  /* 0x020700001a037984 */ /* 0x000e280000008800 */
[----:B------:R-:W3:Y:S01]  /*29aa0*/  LDL.LU R15, [R1+0x400] ;  /* 0x00040000010f7983 */ /* 0x000ee20000300800 */
[----:B------:R-:W3:Y:S02]  /*29ab0*/  LDL.LU R9, [R1+0x404] ;  /* 0x0004040001097983 */ /* 0x000ee40000300800 */
[----:B--2---:R-:W-:-:S05]  /*29ac0*/  IMAD.WIDE R6, R12, 0x2, R6 ;  /* 0x000000020c067825 */ /* 0x004fca00078e0206 */
[----:B------:R4:W2:Y:S01]  /*29ad0*/  LDG.E.U16 R21, [R6.64] ;  /* 0x0000000406157981 */ /* 0x0008a2000c1e1500 */
[C---:B-----5:R-:W-:Y:S02]  /*29ae0*/  FFMA R20, R0.reuse, R20, R8 ;  /* 0x0000001400147223 */ /* 0x060fe40000000008 */
[C---:B-1----:R-:W-:Y:S02]  /*29af0*/  FMUL R4, R0.reuse, R14 ;  /* 0x0000000e00047220 */ /* 0x042fe40000400000 */
[C---:B----4-:R-:W-:Y:S01]  /*29b00*/  FMUL R6, R0.reuse, R13 ;  /* 0x0000000d00067220 */ /* 0x050fe20000400000 */
[----:B------:R-:W-:Y:S01]  /*29b10*/  STL [R1+0x8bc], R20 ;  /* 0x0008bc1401007387 */ /* 0x000fe20000100800 */
[----:B------:R-:W4:Y:S02]  /*29b20*/  LDL.LU R5, [R1+0x420] ;  /* 0x0004200001057983 */ /* 0x000f240000300800 */
[----:B------:R1:W-:Y:S02]  /*29b30*/  STL [R1+0x260], R4 ;  /* 0x0002600401007387 */ /* 0x0003e40000100800 */
[----:B-1----:R-:W5:Y:S01]  /*29b40*/  LDL.LU R4, [R1+0x424] ;  /* 0x0004240001047983 */ /* 0x002f620000300800 */
[----:B------:R1:W-:Y:S02]  /*29b50*/  STL [R1+0x264], R6 ;  /* 0x0002640601007387 */ /* 0x0003e40000100800 */
[----:B------:R-:W5:Y:S02]  /*29b60*/  LDL.LU R14, [R1+0x410] ;  /* 0x00041000010e7983 */ /* 0x000f640000300800 */
[----:B---3--:R-:W-:-:S02]  /*29b70*/  FMUL R7, R0, R11 ;  /* 0x0000000b00077220 */ /* 0x008fc40000400000 */
[----:B-1----:R-:W-:-:S03]  /*29b80*/  FMUL R6, R0, R10 ;  /* 0x0000000a00067220 */ /* 0x002fc60000400000 */
[----:B------:R1:W-:Y:S01]  /*29b90*/  STL [R1+0x380], R7 ;  /* 0x0003800701007387 */ /* 0x0003e20000100800 */
[----:B------:R-:W3:Y:S02]  /*29ba0*/  LDL.LU R13, [R1+0x414] ;  /* 0x00041400010d7983 */ /* 0x000ee40000300800 */
[----:B------:R0:W-:Y:S02]  /*29bb0*/  STL [R1+0x384], R6 ;  /* 0x0003840601007387 */ /* 0x0001e40000100800 */
[----:B------:R-:W3:Y:S01]  /*29bc0*/  LDL.LU R11, [R1+0x270] ;  /* 0x00027000010b7983 */ /* 0x000ee20000300800 */
[----:B------:R-:W3:Y:S04]  /*29bd0*/  LDL.LU R10, [R1+0x274] ;  /* 0x00027400010a7983 */ /* 0x000ee80000300800 */
[----:B-1----:R-:W3:Y:S01]  /*29be0*/  LDL.LU R7, [R1+0x458] ;  /* 0x0004580001077983 */ /* 0x002ee20000300800 */
[----:B0-----:R-:W3:Y:S02]  /*29bf0*/  LDL.LU R6, [R1+0x45c] ;  /* 0x00045c0001067983 */ /* 0x001ee40000300800 */
[----:B------:R-:W-:-:S02]  /*29c00*/  FMUL R19, R0, R19 ;  /* 0x0000001300137220 */ /* 0x000fc40000400000 */
[C---:B------:R-:W-:Y:S01]  /*29c10*/  FMUL R8, R0.reuse, R18 ;  /* 0x0000001200087220 */ /* 0x040fe20000400000 */
[----:B------:R-:W-:Y:S01]  /*29c20*/  STL [R1+0x330], R23 ;  /* 0x0003301701007387 */ /* 0x000fe20000100800 */
[----:B------:R-:W-:Y:S02]  /*29c30*/  STL [R1+0x32c], R22 ;  /* 0x00032c1601007387 */ /* 0x000fe40000100800 */
[----:B------:R-:W-:Y:S02]  /*29c40*/  FMUL R17, R0, R17 ;  /* 0x0000001100117220 */ /* 0x000fe40000400000 */
[----:B------:R-:W-:Y:S02]  /*29c50*/  FMUL R2, R2, 1.4426950216293334961 ;  /* 0x3fb8aa3b02027820 */ /* 0x000fe40000400000 */
[----:B------:R-:W-:-:S04]  /*29c60*/  FMUL R16, R0, R16 ;  /* 0x0000001000107220 */ /* 0x000fc80000400000 */
[----:B------:R-:W0:Y:S01]  /*29c70*/  MUFU.EX2 R2, R2 ;  /* 0x0000000200027308 */ /* 0x000e220000000800 */
[----:B--2---:R-:W-:Y:S01]  /*29c80*/  STL [R1+0x328], R21 ;  /* 0x0003281501007387 */ /* 0x004fe20000100800 */
[----:B------:R-:W-:Y:S02]  /*29c90*/  STL [R1+0x3d0], R19 ;  /* 0x0003d01301007387 */ /* 0x000fe40000100800 */
[----:B------:R1:W-:Y:S02]  /*29ca0*/  STL [R1+0x3d4], R8 ;  /* 0x0003d40801007387 */ /* 0x0003e40000100800 */
[----:B------:R-:W-:Y:S01]  /*29cb0*/  STL [R1+0x3e0], R17 ;  /* 0x0003e01101007387 */ /* 0x000fe20000100800 */
[----:B------:R4:W-:Y:S01]  /*29cc0*/  STL [R1+0x3e4], R16 ;  /* 0x0003e41001007387 */ /* 0x0009e20000100800 */
[C---:B-1----:R-:W-:Y:S02]  /*29cd0*/  FMUL R8, R0.reuse, R15 ;  /* 0x0000000f00087220 */ /* 0x042fe40000400000 */
[----:B------:R-:W-:-:S02]  /*29ce0*/  FMUL R15, R0, R9 ;  /* 0x00000009000f7220 */ /* 0x000fc40000400000 */
[----:B------:R-:W2:Y:S01]  /*29cf0*/  LDL.LU R9, [R1+0x448] ;  /* 0x0004480001097983 */ /* 0x000ea20000300800 */
[----:B------:R1:W-:Y:S02]  /*29d00*/  STL [R1+0x400], R8 ;  /* 0x0004000801007387 */ /* 0x0003e40000100800 */
[C---:B----4-:R-:W-:Y:S01]  /*29d10*/  FMUL R16, R0.reuse, R5 ;  /* 0x0000000500107220 */ /* 0x050fe20000400000 */
[----:B-1----:R-:W4:Y:S01]  /*29d20*/  LDL.LU R8, [R1+0x44c] ;  /* 0x00044c0001087983 */ /* 0x002f220000300800 */
[----:B------:R5:W-:Y:S02]  /*29d30*/  STL [R1+0x404], R15 ;  /* 0x0004040f01007387 */ /* 0x000be40000100800 */
[----:B------:R-:W4:Y:S01]  /*29d40*/  LDL.LU R5, [R1+0x3d8] ;  /* 0x0003d80001057983 */ /* 0x000f220000300800 */
[----:B------:R-:W-:Y:S01]  /*29d50*/  STL [R1+0x420], R16 ;  /* 0x0004201001007387 */ /* 0x000fe20000100800 */
[----:B-----5:R-:W-:-:S03]  /*29d60*/  FMUL R15, R0, R4 ;  /* 0x00000004000f7220 */ /* 0x020fc60000400000 */
[----:B------:R-:W4:Y:S02]  /*29d70*/  LDL.LU R4, [R1+0x3dc] ;  /* 0x0003dc0001047983 */ /* 0x000f240000300800 */
[----:B------:R1:W-:Y:S02]  /*29d80*/  STL [R1+0x424], R15 ;  /* 0x0004240f01007387 */ /* 0x0003e40000100800 */
[----:B-1----:R-:W-:-:S05]  /*29d90*/  FMUL R15, R0, R14 ;  /* 0x0000000e000f7220 */ /* 0x002fca0000400000 */
[----:B------:R1:W-:Y:S01]  /*29da0*/  STL [R1+0x460], R15 ;  /* 0x0004600f01007387 */ /* 0x0003e20000100800 */
[C---:B---3--:R-:W-:Y:S02]  /*29db0*/  FMUL R14, R0.reuse, R13 ;  /* 0x0000000d000e7220 */ /* 0x048fe40000400000 */
[C---:B------:R-:W-:Y:S02]  /*29dc0*/  FMUL R13, R0.reuse, R11 ;  /* 0x0000000b000d7220 */ /* 0x040fe40000400000 */
[----:B------:R-:W-:Y:S01]  /*29dd0*/  FMUL R11, R0, R10 ;  /* 0x0000000a000b7220 */ /* 0x000fe20000400000 */
[----:B------:R3:W-:Y:S02]  /*29de0*/  STL [R1+0x464], R14 ;  /* 0x0004640e01007387 */ /* 0x0007e40000100800 */
[----:B------:R-:W-:Y:S02]  /*29df0*/  STL [R1+0x480], R13 ;  /* 0x0004800d01007387 */ /* 0x000fe40000100800 */
[----:B------:R3:W-:Y:S02]  /*29e00*/  STL [R1+0x484], R11 ;  /* 0x0004840b01007387 */ /* 0x0007e40000100800 */
[----:B0-----:R-:W-:-:S02]  /*29e10*/  FMUL R10, R2, R7 ;  /* 0x00000007020a7220 */ /* 0x001fc40000400000 */
[C---:B------:R-:W-:Y:S01]  /*29e20*/  FMUL R0, R2.reuse, R6 ;  /* 0x0000000602007220 */ /* 0x040fe20000400000 */
[----:B------:R-:W5:Y:S02]  /*29e30*/  LDL.LU R7, [R1+0x3e8] ;  /* 0x0003e80001077983 */ /* 0x000f640000300800 */
[----:B------:R0:W-:Y:S02]  /*29e40*/  STL [R1+0x268], R10 ;  /* 0x0002680a01007387 */ /* 0x0001e40000100800 */
[----:B------:R-:W5:Y:S01]  /*29e50*/  LDL.LU R6, [R1+0x3ec] ;  /* 0x0003ec0001067983 */ /* 0x000f620000300800 */
[----:B------:R4:W-:Y:S01]  /*29e60*/  STL [R1+0x26c], R0 ;  /* 0x00026c0001007387 */ /* 0x0009e20000100800 */
[----:B-1----:R-:W5:Y:S02]  /*29e70*/  LDL.LU R15, [R1+0x408] ;  /* 0x00040800010f7983 */ /* 0x002f640000300800 */
[----:B---3--:R-:W3:Y:S02]  /*29e80*/  LDL.LU R14, [R1+0x40c] ;  /* 0x00040c00010e7983 */ /* 0x008ee40000300800 */
[----:B------:R-:W3:Y:S01]  /*29e90*/  LDL.LU R11, [R1+0x428] ;  /* 0x00042800010b7983 */ /* 0x000ee20000300800 */
[----:B0-----:R-:W3:Y:S01]  /*29ea0*/  LDL.LU R10, [R1+0x42c] ;  /* 0x00042c00010a7983 */ /* 0x001ee20000300800 */
[----:B------:R-:W3:Y:S02]  /*29eb0*/  LDL.LU R18, [R1+0x418] ;  /* 0x0004180001127983 */ /* 0x000ee40000300800 */
[----:B--2---:R-:W-:-:S05]  /*29ec0*/  FMUL R9, R2, R9 ;  /* 0x0000000902097220 */ /* 0x004fca0000400000 */
[----:B------:R-:W-:Y:S01]  /*29ed0*/  STL [R1+0x388], R9 ;  /* 0x0003880901007387 */ /* 0x000fe20000100800 */
[----:B------:R-:W2:Y:S02]  /*29ee0*/  LDL.LU R17, [R1+0x41c] ;  /* 0x00041c0001117983 */ /* 0x000ea40000300800 */
[C---:B----4-:R-:W-:Y:S02]  /*29ef0*/  FMUL R0, R2.reuse, R8 ;  /* 0x0000000802007220 */ /* 0x050fe40000400000 */
[----:B------:R-:W-:-:S03]  /*29f00*/  FMUL R5, R2, R5 ;  /* 0x0000000502057220 */ /* 0x000fc60000400000 */
[----:B------:R0:W-:Y:S01]  /*29f10*/  STL [R1+0x38c], R0 ;  /* 0x00038c0001007387 */ /* 0x0001e20000100800 */
[----:B------:R-:W4:Y:S02]  /*29f20*/  LDL.LU R16, [R1+0x278] ;  /* 0x0002780001107983 */ /* 0x000f240000300800 */
[----:B------:R-:W-:Y:S02]  /*29f30*/  STL [R1+0x3d8], R5 ;  /* 0x0003d80501007387 */ /* 0x000fe40000100800 */
[----:B------:R-:W4:Y:S02]  /*29f40*/  LDL.LU R13, [R1+0x27c] ;  /* 0x00027c00010d7983 */ /* 0x000f240000300800 */
[----:B0-----:R-:W-:-:S05]  /*29f50*/  FMUL R0, R2, R4 ;  /* 0x0000000402007220 */ /* 0x001fca0000400000 */
[----:B------:R0:W-:Y:S04]  /*29f60*/  STL [R1+0x3dc], R0 ;  /* 0x0003dc0001007387 */ /* 0x0001e80000100800 */
[----:B0-----:R-:W4:Y:S01]  /*29f70*/  LDL.LU R0, [R1+0x8c0] ;  /* 0x0008c00001007983 */ /* 0x001f220000300800 */
[----:B------:R-:W4:Y:S02]  /*29f80*/  LDL.64 R8, [R1+0xaf0] ;  /* 0x000af00001087983 */ /* 0x000f240000100a00 */
[----:B------:R-:W4:Y:S02]  /*29f90*/  LDL.64 R4, [R1+0xae8] ;  /* 0x000ae80001047983 */ /* 0x000f240000100a00 */
[C---:B-----5:R-:W-:Y:S02]  /*29fa0*/  FMUL R19, R2.reuse, R7 ;  /* 0x0000000702137220 */ /* 0x060fe40000400000 */
[----:B------:R-:W-:-:S02]  /*29fb0*/  FMUL R20, R2, R6 ;  /* 0x0000000602147220 */ /* 0x000fc40000400000 */
[----:B------:R-:W5:Y:S01]  /*29fc0*/  LDL.64 R6, [R1+0xae0] ;  /* 0x000ae00001067983 */ /* 0x000f620000100a00 */
[----:B------:R0:W-:Y:S02]  /*29fd0*/  STL [R1+0x3e8], R19 ;  /* 0x0003e81301007387 */ /* 0x0001e40000100800 */
[----:B------:R-:W-:Y:S02]  /*29fe0*/  STL [R1+0x3ec], R20 ;  /* 0x0003ec1401007387 */ /* 0x000fe40000100800 */
[C---:B0-----:R-:W-:Y:S02]  /*29ff0*/  FMUL R19, R2.reuse, R15 ;  /* 0x0000000f02137220 */ /* 0x041fe40000400000 */
[C---:B---3--:R-:W-:Y:S02]  /*2a000*/  FMUL R15, R2.reuse, R14 ;  /* 0x0000000e020f7220 */ /* 0x048fe40000400000 */
[C---:B------:R-:W-:Y:S01]  /*2a010*/  FMUL R14, R2.reuse, R11 ;  /* 0x0000000b020e7220 */ /* 0x040fe20000400000 */
[----:B------:R0:W-:Y:S02]  /*2a020*/  STL [R1+0x408], R19 ;  /* 0x0004081301007387 */ /* 0x0001e40000100800 */
[----:B------:R-:W-:Y:S02]  /*2a030*/  STL [R1+0x40c], R15 ;  /* 0x00040c0f01007387 */ /* 0x000fe40000100800 */
[----:B0-----:R-:W-:-:S02]  /*2a040*/  FMUL R19, R2, R10 ;  /* 0x0000000a02137220 */ /* 0x001fc40000400000 */
[----:B------:R-:W3:Y:S01]  /*2a050*/  LDL.64 R10, [R1+0xad8] ;  /* 0x000ad800010a7983 */ /* 0x000ee20000100a00 */
[C---:B------:R-:W-:Y:S02]  /*2a060*/  FMUL R18, R2.reuse, R18 ;  /* 0x0000001202127220 */ /* 0x040fe40000400000 */
[----:B------:R0:W-:Y:S02]  /*2a070*/  STL [R1+0x428], R14 ;  /* 0x0004280e01007387 */ /* 0x0001e40000100800 */
[----:B0-----:R-:W5:Y:S01]  /*2a080*/  LDL.64 R14, [R1+0xad0] ;  /* 0x000ad000010e7983 */ /* 0x001f620000100a00 */
[----:B------:R-:W-:Y:S02]  /*2a090*/  STL [R1+0x42c], R19 ;  /* 0x00042c1301007387 */ /* 0x000fe40000100800 */
[----:B------:R-:W5:Y:S02]  /*2a0a0*/  LDL.64 R20, [R1+0xac8] ;  /* 0x000ac80001147983 */ /* 0x000f640000100a00 */
[----:B------:R0:W-:Y:S02]  /*2a0b0*/  STL [R1+0x468], R18 ;  /* 0x0004681201007387 */ /* 0x0001e40000100800 */
[----:B--2---:R-:W-:-:S05]  /*2a0c0*/  FMUL R17, R2, R17 ;  /* 0x0000001102117220 */ /* 0x004fca0000400000 */
[----:B------:R-:W-:Y:S01]  /*2a0d0*/  STL [R1+0x46c], R17 ;  /* 0x00046c1101007387 */ /* 0x000fe20000100800 */
[C---:B----4-:R-:W-:Y:S02]  /*2a0e0*/  FMUL R16, R2.reuse, R16 ;  /* 0x0000001002107220 */ /* 0x050fe40000400000 */
[----:B------:R-:W-:-:S03]  /*2a0f0*/  FMUL R13, R2, R13 ;  /* 0x0000000d020d7220 */ /* 0x000fc60000400000 */
[----:B------:R1:W-:Y:S02]  /*2a100*/  STL [R1+0x488], R16 ;  /* 0x0004881001007387 */ /* 0x0003e40000100800 */
[----:B------:R-:W-:Y:S02]  /*2a110*/  STL [R1+0x48c], R13 ;  /* 0x00048c0d01007387 */ /* 0x000fe40000100800 */
[----:B------:R-:W-:Y:S02]  /*2a120*/  FFMA R0, R2, R0, R3 ;  /* 0x0000000002007223 */ /* 0x000fe40000000003 */
[C---:B------:R-:W-:Y:S02]  /*2a130*/  IMAD.WIDE R2, R12.reuse, 0x2, R8 ;  /* 0x000000020c027825 */ /* 0x040fe400078e0208 */
[----:B------:R-:W2:Y:S02]  /*2a140*/  LDL.64 R8, [R1+0xac0] ;  /* 0x000ac00001087983 */ /* 0x000ea40000100a00 */
[----:B------:R4:W-:Y:S02]  /*2a150*/  STL [R1+0x8c0], R0 ;  /* 0x0008c00001007387 */ /* 0x0009e40000100800 */
[----:B0-----:R-:W2:Y:S01]  /*2a160*/  LDL.64 R18, [R1+0xab8] ;  /* 0x000ab80001127983 */ /* 0x001ea20000100a00 */
[----:B-1----:R-:W2:Y:S04]  /*2a170*/  LDL.64 R16, [R1+0xab0] ;  /* 0x000ab00001107983 */ /* 0x002ea80000100a00 */
[----:B------:R3:W2:Y:S02]  /*2a180*/  LDG.E.U16 R24, [R2.64] ;  /* 0x0000000402187981 */ /* 0x0006a4000c1e1500 */
[----:B---3--:R-:W-:-:S02]  /*2a190*/  IMAD.WIDE R2, R12, 0x2, R10 ;  /* 0x000000020c027825 */ /* 0x008fc400078e020a */
[----:B------:R-:W3:Y:S02]  /*2a1a0*/  LDL.64 R10, [R1+0xaa8] ;  /* 0x000aa800010a7983 */ /* 0x000ee40000100a00 */
[----:B------:R-:W-:-:S04]  /*2a1b0*/  IMAD.WIDE R4, R12, 0x2, R4 ;  /* 0x000000020c047825 */ /* 0x000fc800078e0204 */
[C---:B-----5:R-:W-:Y:S01]  /*2a1c0*/  IMAD.WIDE R6, R12.reuse, 0x2, R6 ;  /* 0x000000020c067825 */ /* 0x060fe200078e0206 */
[----:B----4-:R2:W4:Y:S04]  /*2a1d0*/  LDG.E.U16 R0, [R2.64] ;  /* 0x0000000402007981 */ /* 0x010528000c1e1500 */
[----:B------:R0:W5:Y:S04]  /*2a1e0*/  LDG.E.U16 R25, [R4.64] ;  /* 0x0000000404197981 */ /* 0x000168000c1e1500 */
[----:B------:R1:W4:Y:S01]  /*2a1f0*/  LDG.E.U16 R13, [R6.64] ;  /* 0x00000004060d7981 */ /* 0x000322000c1e1500 */
[----:B0-----:R-:W-:-:S03]  /*2a200*/  IMAD.WIDE R4, R12, 0x2, R14 ;  /* 0x000000020c047825 */ /* 0x001fc600078e020e */
[----:B------:R-:W4:Y:S01]  /*2a210*/  LDL.64 R14, [R1+0xaa0] ;  /* 0x000aa000010e7983 */ /* 0x000f220000100a00 */
[----:B-1----:R-:W-:-:S04]  /*2a220*/  IMAD.WIDE R6, R12, 0x2, R20 ;  /* 0x000000020c067825 */ /* 0x002fc800078e0214 */
[----:B------:R-:W5:Y:S01]  /*2a230*/  LDL.64 R20, [R1+0xa98] ;  /* 0x000a980001147983 */ /* 0x000f620000100a00 */
[----:B------:R0:W5:Y:S04]  /*2a240*/  LDG.E.U16 R22, [R4.64] ;  /* 0x0000000404167981 */ /* 0x000168000c1e1500 */
[----:B------:R1:W5:Y:S01]  /*2a250*/  LDG.E.U16 R23, [R6.64] ;  /* 0x0000000406177981 */ /* 0x000362000c1e1500 */
[----:B--2---:R-:W-:-:S04]  /*2a260*/  IMAD.WIDE R2, R12, 0x2, R8 ;  /* 0x000000020c027825 */ /* 0x004fc800078e0208 */
[C---:B0-----:R-:W-:Y:S01]  /*2a270*/  IMAD.WIDE R4, R12.reuse, 0x2, R18 ;  /* 0x000000020c047825 */ /* 0x041fe200078e0212 */
[----:B------:R-:W2:Y:S04]  /*2a280*/  LDL.64 R8, [R1+0xa90] ;  /* 0x000a900001087983 */ /* 0x000ea80000100a00 */
[----:B------:R-:W2:Y:S01]  /*2a290*/  LDL.64 R18, [R1+0xa88] ;  /* 0x000a880001127983 */ /* 0x000ea20000100a00 */
[----:B-1----:R-:W-:-:S04]  /*2a2a0*/  IMAD.WIDE R6, R12, 0x2, R16 ;  /* 0x000000020c067825 */ /* 0x002fc800078e0210 */
[----:B------:R-:W2:Y:S01]  /*2a2b0*/  LDL.64 R16, [R1+0xa80] ;  /* 0x000a800001107983 */ /* 0x000ea20000100a00 */
[----:B------:R3:W2:Y:S04]  /*2a2c0*/  LDG.E.U16 R28, [R2.64] ;  /* 0x00000004021c7981 */ /* 0x0006a8000c1e1500 */
[----:B------:R4:W2:Y:S04]  /*2a2d0*/  LDG.E.U16 R29, [R4.64] ;  /* 0x00000004041d7981 */ /* 0x0008a8000c1e1500 */
[----:B------:R5:W2:Y:S01]  /*2a2e0*/  LDG.E.U16 R27, [R6.64] ;  /* 0x00000004061b7981 */ /* 0x000aa2000c1e1500 */
[----:B---3--:R-:W-:-:S03]  /*2a2f0*/  IMAD.WIDE R2, R12, 0x2, R10 ;  /* 0x000000020c027825 */ /* 0x008fc600078e020a */
[----:B------:R-:W3:Y:S01]  /*2a300*/  LDL.64 R10, [R1+0xa78] ;  /* 0x000a7800010a7983 */ /* 0x000ee20000100a00 */
[----:B----4-:R-:W-:-:S03]  /*2a310*/  IMAD.WIDE R4, R12, 0x2, R14 ;  /* 0x000000020c047825 */ /* 0x010fc600078e020e */
[----:B------:R-:W4:Y:S01]  /*2a320*/  LDL.64 R14, [R1+0xa70] ;  /* 0x000a7000010e7983 */ /* 0x000f220000100a00 */
[----:B-----5:R-:W-:-:S04]  /*2a330*/  IMAD.WIDE R6, R12, 0x2, R20 ;  /* 0x000000020c067825 */ /* 0x020fc800078e0214 */
[----:B------:R-:W5:Y:S02]  /*2a340*/  LDL.64 R20, [R1+0xa68] ;  /* 0x000a680001147983 */ /* 0x000f640000100a00 */
[----:B------:R0:W-:Y:S01]  /*2a350*/  STL [R1+0x324], R24 ;  /* 0x0003241801007387 */ /* 0x0001e20000100800 */
[----:B------:R1:W-:Y:S01]  /*2a360*/  STL [R1+0x320], R25 ;  /* 0x0003201901007387 */ /* 0x0003e20000100800 */
[----:B------:R1:W-:Y:S03]  /*2a370*/  STL [R1+0x31c], R13 ;  /* 0x00031c0d01007387 */ /* 0x0003e60000100800 */
[----:B0-----:R2:W5:Y:S04]  /*2a380*/  LDG.E.U16 R24, [R2.64] ;  /* 0x0000000402187981 */ /* 0x001568000c1e1500 */
[----:B-1----:R0:W5:Y:S04]  /*2a390*/  LDG.E.U16 R25, [R4.64] ;  /* 0x0000000404197981 */ /* 0x002168000c1e1500 */
[----:B------:R1:W5:Y:S01]  /*2a3a0*/  LDG.E.U16 R13, [R6.64] ;  /* 0x00000004060d7981 */ /* 0x000362000c1e1500 */
[----:B--2---:R-:W-:-:S04]  /*2a3b0*/  IMAD.WIDE R2, R12, 0x2, R8 ;  /* 0x000000020c027825 */ /* 0x004fc800078e0208 */
[C---:B0-----:R-:W-:Y:S01]  /*2a3c0*/  IMAD.WIDE R4, R12.reuse, 0x2, R18 ;  /* 0x000000020c047825 */ /* 0x041fe200078e0212 */
[----:B------:R-:W2:Y:S04]  /*2a3d0*/  LDL.64 R8, [R1+0xa60] ;  /* 0x000a600001087983 */ /* 0x000ea80000100a00 */
[----:B------:R-:W2:Y:S01]  /*2a3e0*/  LDL.64 R18, [R1+0xa58] ;  /* 0x000a580001127983 */ /* 0x000ea20000100a00 */
[----:B-1----:R-:W-:-:S04]  /*2a3f0*/  IMAD.WIDE R6, R12, 0x2, R16 ;  /* 0x000000020c067825 */ /* 0x002fc800078e0210 */
[----:B------:R-:W2:Y:S02]  /*2a400*/  LDL.64 R16, [R1+0xa50] ;  /* 0x000a500001107983 */ /* 0x000ea40000100a00 */
[----:B------:R0:W-:Y:S01]  /*2a410*/  STL [R1+0x318], R0 ;  /* 0x0003180001007387 */ /* 0x0001e20000100800 */
[----:B------:R1:W-:Y:S01]  /*2a420*/  STL [R1+0x314], R22 ;  /* 0x0003141601007387 */ /* 0x0003e20000100800 */
[----:B------:R1:W-:Y:S03]  /*2a430*/  STL [R1+0x310], R23 ;  /* 0x0003101701007387 */ /* 0x0003e60000100800 */
[----:B0-----:R3:W2:Y:S04]  /*2a440*/  LDG.E.U16 R0, [R2.64] ;  /* 0x0000000402007981 */ /* 0x0016a8000c1e1500 */
[----:B-1----:R4:W2:Y:S04]  /*2a450*/  LDG.E.U16 R22, [R4.64] ;  /* 0x0000000404167981 */ /* 0x0028a8000c1e1500 */
[----:B------:R5:W2:Y:S01]  /*2a460*/  LDG.E.U16 R23, [R6.64] ;  /* 0x0000000406177981 */ /* 0x000aa2000c1e1500 */
[----:B---3--:R-:W-:-:S03]  /*2a470*/  IMAD.WIDE R2, R12, 0x2, R10 ;  /* 0x000000020c027825 */ /* 0x008fc600078e020a */
[----:B------:R-:W3:Y:S01]  /*2a480*/  LDL.64 R10, [R1+0xa48] ;  /* 0x000a4800010a7983 */ /* 0x000ee20000100a00 */
[----:B----4-:R-:W-:-:S03]  /*2a490*/  IMAD.WIDE R4, R12, 0x2, R14 ;  /* 0x000000020c047825 */ /* 0x010fc600078e020e */
[----:B------:R-:W4:Y:S01]  /*2a4a0*/  LDL.64 R14, [R1+0xa40] ;  /* 0x000a4000010e7983 */ /* 0x000f220000100a00 */
[----:B-----5:R-:W-:-:S03]  /*2a4b0*/  IMAD.WIDE R6, R12, 0x2, R20 ;  /* 0x000000020c067825 */ /* 0x020fc600078e0214 */
[----:B------:R-:W5:Y:S01]  /*2a4c0*/  LDL.64 R20, [R1+0xa38] ;  /* 0x000a380001147983 */ /* 0x000f620000100a00 */
[----:B------:R0:W-:Y:S03]  /*2a4d0*/  STL [R1+0x30c], R28 ;  /* 0x00030c1c01007387 */ /* 0x0001e60000100800 */
        /* <DEDUP_REMOVED lines=10> */
[----:B------:R0:W-:Y:S02]  /*2a580*/  STL [R1+0x300], R24 ;  /* 0x0003001801007387 */ /* 0x0001e40000100800 */
[----:B------:R-:W2:Y:S01]  /*2a590*/  LDL.64 R16, [R1+0xa20] ;  /* 0x000a200001107983 */ /* 0x000ea20000100a00 */
        /* <DEDUP_REMOVED lines=9> */
[----:B------:R0:W-:Y:S02]  /*2a630*/  STL [R1+0x2f4], R0 ;  /* 0x0002f40001007387 */ /* 0x0001e40000100800 */
[----:B------:R-:W-:Y:S02]  /*2a640*/  STL [R1+0x2dc], R23 ;  /* 0x0002dc1701007387 */ /* 0x000fe40000100800 */
[----:B------:R1:W-:Y:S02]  /*2a650*/  STL [R1+0x2f0], R22 ;  /* 0x0002f01601007387 */ /* 0x0003e40000100800 */
[C---:B-----5:R-:W-:Y:S01]  /*2a660*/  IMAD.WIDE R6, R12.reuse, 0x2, R20 ;  /* 0x000000020c067825 */ /* 0x060fe200078e0214 */
[----:B0-----:R2:W5:Y:S04]  /*2a670*/  LDG.E.U16 R0, [R2.64] ;  /* 0x0000000402007981 */ /* 0x001568000c1e1500 */
[----:B-1----:R-:W5:Y:S01]  /*2a680*/  LDL.64 R22, [R1+0xa08] ;  /* 0x000a080001167983 */ /* 0x002f620000100a00 */
[----:B------:R0:W-:Y:S02]  /*2a690*/  STL [R1+0x2d8], R28 ;  /* 0x0002d81c01007387 */ /* 0x0001e40000100800 */
[----:B------:R1:W-:Y:S02]  /*2a6a0*/  STL [R1+0x2d4], R29 ;  /* 0x0002d41d01007387 */ /* 0x0003e40000100800 */
[----:B------:R-:W5:Y:S01]  /*2a6b0*/  LDL.64 R20, [R1+0x9f8] ;  /* 0x0009f80001147983 */ /* 0x000f620000100a00 */
[----:B0-----:R0:W5:Y:S04]  /*2a6c0*/  LDG.E.U16 R28, [R4.64] ;  /* 0x00000004041c7981 */ /* 0x001168000c1e1500 */
[----:B-1----:R1:W5:Y:S01]  /*2a6d0*/  LDG.E.U16 R29, [R6.64] ;  /* 0x00000004061d7981 */ /* 0x002362000c1e1500 */
[----:B--2---:R-:W-:-:S04]  /*2a6e0*/  IMAD.WIDE R2, R12, 0x2, R8 ;  /* 0x000000020c027825 */ /* 0x004fc800078e0208 */
[C---:B0-----:R-:W-:Y:S01]  /*2a6f0*/  IMAD.WIDE R4, R12.reuse, 0x2, R18 ;  /* 0x000000020c047825 */ /* 0x041fe200078e0212 */
[----:B------:R-:W2:Y:S04]  /*2a700*/  LDL.64 R8, [R1+0xa00] ;  /* 0x000a000001087983 */ /* 0x000ea80000100a00 */
[----:B------:R-:W2:Y:S01]  /*2a710*/  LDL.64 R18, [R1+0x9f0] ;  /* 0x0009f00001127983 */ /* 0x000ea20000100a00 */
[----:B------:R0:W-:Y:S03]  /*2a720*/  STL [R1+0x2d0], R27 ;  /* 0x0002d01b01007387 */ /* 0x0001e60000100800 */
[----:B------:R1:W-:Y:S04]  /*2a730*/  STL [R1+0x27c], R24 ;  /* 0x00027c1801007387 */ /* 0x0003e80000100800 */
[----:B0-----:R3:W2:Y:S01]  /*2a740*/  LDG.E.U16 R27, [R2.64] ;  /* 0x00000004021b7981 */ /* 0x0016a2000c1e1500 */
[----:B------:R0:W-:Y:S02]  /*2a750*/  STL [R1+0x278], R25 ;  /* 0x0002781901007387 */ /* 0x0001e40000100800 */
[----:B-1----:R-:W-:-:S02]  /*2a760*/  IMAD.WIDE R6, R12, 0x2, R16 ;  /* 0x000000020c067825 */ /* 0x002fc400078e0210 */
[----:B------:R-:W2:Y:S04]  /*2a770*/  LDL.64 R16, [R1+0x9e0] ;  /* 0x0009e00001107983 */ /* 0x000ea80000100a00 */
[----:B------:R4:W2:Y:S04]  /*2a780*/  LDG.E.U16 R24, [R4.64] ;  /* 0x0000000404187981 */ /* 0x0008a8000c1e1500 */
[----:B0-----:R0:W2:Y:S01]  /*2a790*/  LDG.E.U16 R25, [R6.64] ;  /* 0x0000000406197981 */ /* 0x0010a2000c1e1500 */
[----:B---3--:R-:W-:-:S03]  /*2a7a0*/  IMAD.WIDE R2, R12, 0x2, R10 ;  /* 0x000000020c027825 */ /* 0x008fc600078e020a */
[----:B------:R-:W3:Y:S01]  /*2a7b0*/  LDL.64 R10, [R1+0x9e8] ;  /* 0x0009e800010a7983 */ /* 0x000ee20000100a00 */
[----:B----4-:R-:W-:-:S03]  /*2a7c0*/  IMAD.WIDE R4, R12, 0x2, R14 ;  /* 0x000000020c047825 */ /* 0x010fc600078e020e */
[----:B------:R-:W4:Y:S01]  /*2a7d0*/  LDL.64 R14, [R1+0x9d8] ;  /* 0x0009d800010e7983 */ /* 0x000f220000100a00 */
[----:B------:R1:W-:Y:S03]  /*2a7e0*/  STL [R1+0x274], R13 ;  /* 0x0002740d01007387 */ /* 0x0003e60000100800 */
[----:B-----5:R5:W-:Y:S01]  /*2a7f0*/  STL [R1+0x270], R0 ;  /* 0x0002700001007387 */ /* 0x020be20000100800 */
[----:B0-----:R-:W-:-:S03]  /*2a800*/  IMAD.WIDE R6, R12, 0x2, R22 ;  /* 0x000000020c067825 */ /* 0x001fc600078e0216 */
[----:B-1----:R2:W4:Y:S04]  /*2a810*/  LDG.E.U16 R13, [R2.64] ;  /* 0x00000004020d7981 */ /* 0x002528000c1e1500 */
[----:B-----5:R0:W5:Y:S04]  /*2a820*/  LDG.E.U16 R0, [R4.64] ;  /* 0x0000000404007981 */ /* 0x020168000c1e1500 */
[----:B------:R1:W-:Y:S01]  /*2a830*/  STL [R1+0x1bc], R28 ;  /* 0x0001bc1c01007387 */ /* 0x0003e20000100800 */
[----:B0-----:R-:W-:-:S03]  /*2a840*/  IMAD.WIDE R4, R12, 0x2, R20 ;  /* 0x000000020c047825 */ /* 0x001fc600078e0214 */
[----:B-1----:R0:W5:Y:S04]  /*2a850*/  LDG.E.U16 R28, [R6.64] ;  /* 0x00000004061c7981 */ /* 0x002168000c1e1500 */
[----:B------:R-:W5:Y:S04]  /*2a860*/  LDL.64 R20, [R1+0x9c8] ;  /* 0x0009c80001147983 */ /* 0x000f680000100a00 */
[----:B------:R1:W5:Y:S01]  /*2a870*/  LDG.E.U16 R23, [R4.64] ;  /* 0x0000000404177981 */ /* 0x000362000c1e1500 */
[----:B--2---:R-:W-:-:S04]  /*2a880*/  IMAD.WIDE R2, R12, 0x2, R8 ;  /* 0x000000020c027825 */ /* 0x004fc800078e0208 */
[C---:B0-----:R-:W-:Y:S01]  /*2a890*/  IMAD.WIDE R6, R12.reuse, 0x2, R18 ;  /* 0x000000020c067825 */ /* 0x041fe200078e0212 */
[----:B------:R-:W2:Y:S04]  /*2a8a0*/  LDL.64 R8, [R1+0x9d0] ;  /* 0x0009d00001087983 */ /* 0x000ea80000100a00 */
[----:B------:R3:W2:Y:S04]  /*2a8b0*/  LDG.E.U16 R22, [R2.64] ;  /* 0x0000000402167981 */ /* 0x0006a8000c1e1500 */
[----:B------:R-:W2:Y:S01]  /*2a8c0*/  LDL.64 R18, [R1+0x9c0] ;  /* 0x0009c00001127983 */ /* 0x000ea20000100a00 */
[----:B------:R0:W-:Y:S03]  /*2a8d0*/  STL [R1+0x1b8], R29 ;  /* 0x0001b81d01007387 */ /* 0x0001e60000100800 */
[----:B0-----:R4:W2:Y:S01]  /*2a8e0*/  LDG.E.U16 R29, [R6.64] ;  /* 0x00000004061d7981 */ /* 0x0018a2000c1e1500 */
[----:B---3--:R-:W-:-:S03]  /*2a8f0*/  IMAD.WIDE R2, R12, 0x2, R10 ;  /* 0x000000020c027825 */ /* 0x008fc600078e020a */
[----:B------:R-:W3:Y:S01]  /*2a900*/  LDL.64 R10, [R1+0x9b8] ;  /* 0x0009b800010a7983 */ /* 0x000ee20000100a00 */
[----:B------:R0:W-:Y:S03]  /*2a910*/  STL [R1+0x1b4], R27 ;  /* 0x0001b41b01007387 */ /* 0x0001e60000100800 */
[----:B0-----:R2:W3:Y:S01]  /*2a920*/  LDG.E.U16 R27, [R2.64] ;  /* 0x00000004021b7981 */ /* 0x0014e2000c1e1500 */
[----:B------:R-:W-:Y:S02]  /*2a930*/  STL [R1+0x1ac], R25 ;  /* 0x0001ac1901007387 */ /* 0x000fe40000100800 */
[----:B-1----:R-:W-:-:S04]  /*2a940*/  IMAD.WIDE R4, R12, 0x2, R16 ;  /* 0x000000020c047825 */ /* 0x002fc800078e0210 */
[----:B------:R0:W-:Y:S01]  /*2a950*/  STL [R1+0x1b0], R24 ;  /* 0x0001b01801007387 */ /* 0x0001e20000100800 */
[----:B------:R-:W3:Y:S01]  /*2a960*/  LDL.64 R16, [R1+0x9a8] ;  /* 0x0009a80001107983 */ /* 0x000ee20000100a00 */
[----:B----4-:R-:W-:-:S03]  /*2a970*/  IMAD.WIDE R6, R12, 0x2, R14 ;  /* 0x000000020c067825 */ /* 0x010fc600078e020e */
[----:B0-----:R-:W4:Y:S04]  /*2a980*/  LDL.64 R24, [R1+0x9b0] ;  /* 0x0009b00001187983 */ /* 0x001f280000100a00 */
[----:B------:R0:W-:Y:S04]  /*2a990*/  STL [R1+0x1a8], R13 ;  /* 0x0001a80d01007387 */ /* 0x0001e80000100800 */
[----:B-----5:R1:W-:Y:S01]  /*2a9a0*/  STL [R1+0x1a4], R0 ;  /* 0x0001a40001007387 */ /* 0x0203e20000100800 */
[----:B------:R-:W5:Y:S03]  /*2a9b0*/  LDL.64 R14, [R1+0x9a0] ;  /* 0x0009a000010e7983 */ /* 0x000f660000100a00 */
[----:B0-----:R0:W5:Y:S04]  /*2a9c0*/  LDG.E.U16 R13, [R4.64] ;  /* 0x00000004040d7981 */ /* 0x001168000c1e1500 */
[----:B-1----:R1:W5:Y:S01]  /*2a9d0*/  LDG.E.U16 R0, [R6.64] ;  /* 0x0000000406007981 */ /* 0x002362000c1e1500 */
[----:B0-----:R-:W-:-:S04]  /*2a9e0*/  IMAD.WIDE R4, R12, 0x2, R20 ;  /* 0x000000020c047825 */ /* 0x001fc800078e0214 */
[C---:B--2---:R-:W-:Y:S02]  /*2a9f0*/  IMAD.WIDE R2, R12.reuse, 0x2, R8 ;  /* 0x000000020c027825 */ /* 0x044fe400078e0208 */
[----:B------:R-:W2:Y:S02]  /*2aa00*/  LDL.64 R8, [R1+0x998] ;  /* 0x0009980001087983 */ /* 0x000ea40000100a00 */
[----:B------:R0:W-:Y:S02]  /*2aa10*/  STL [R1+0x1a0], R28 ;  /* 0x0001a01c01007387 */ /* 0x0001e40000100800 */
[----:B------:R-:W-:Y:S02]  /*2aa20*/  STL [R1+0x198], R23 ;  /* 0x0001981701007387 */ /* 0x000fe40000100800 */
[----:B------:R1:W-:Y:S01]  /*2aa30*/  STL [R1+0x19c], R22 ;  /* 0x00019c1601007387 */ /* 0x0003e20000100800 */
[----:B0-----:R0:W2:Y:S04]  /*2aa40*/  LDG.E.U16 R28, [R2.64] ;  /* 0x00000004021c7981 */ /* 0x0010a8000c1e1500 */
[----:B-1----:R-:W2:Y:S01]  /*2aa50*/  LDL.64 R22, [R1+0x990] ;  /* 0x0009900001167983 */ /* 0x002ea20000100a00 */
[----:B------:R1:W-:Y:S02]  /*2aa60*/  STL [R1+0x194], R29 ;  /* 0x0001941d01007387 */ /* 0x0003e40000100800 */
[C---:B------:R-:W-:Y:S01]  /*2aa70*/  IMAD.WIDE R6, R12.reuse, 0x2, R18 ;  /* 0x000000020c067825 */ /* 0x040fe200078e0212 */
[----:B-1----:R4:W2:Y:S04]  /*2aa80*/  LDG.E.U16 R29, [R4.64] ;  /* 0x00000004041d7981 */ /* 0x0028a8000c1e1500 */
[----:B---3--:R1:W-:Y:S01]  /*2aa90*/  STL [R1+0x190], R27 ;  /* 0x0001901b01007387 */ /* 0x0083e20000100800 */
[----:B------:R-:W3:Y:S02]  /*2aaa0*/  LDL.64 R20, [R1+0x988] ;  /* 0x0009880001147983 */ /* 0x000ee40000100a00 */
[----:B0-----:R-:W-:-:S04]  /*2aab0*/  IMAD.WIDE R2, R12, 0x2, R10 ;  /* 0x000000020c027825 */ /* 0x001fc800078e020a */
[----:B------:R-:W3:Y:S01]  /*2aac0*/  LDL.64 R18, [R1+0x980] ;  /* 0x0009800001127983 */ /* 0x000ee20000100a00 */
[----:B------:R-:W3:Y:S04]  /*2aad0*/  LDL.64 R10, [R1+0x978] ;  /* 0x00097800010a7983 */ /* 0x000ee80000100a00 */
[----:B-1----:R0:W3:Y:S01]  /*2aae0*/  LDG.E.U16 R27, [R6.64] ;  /* 0x00000004061b7981 */ /* 0x0020e2000c1e1500 */
[----:B----4-:R-:W-:-:S03]  /*2aaf0*/  IMAD.WIDE R4, R12, 0x2, R24 ;  /* 0x000000020c047825 */ /* 0x010fc600078e0218 */
[----:B------:R1:W4:Y:S01]  /*2ab00*/  LDG.E.U16 R24, [R2.64] ;  /* 0x0000000402187981 */ /* 0x000322000c1e1500 */
[----:B0-----:R-:W-:-:S03]  /*2ab10*/  IMAD.WIDE R6, R12, 0x2, R16 ;  /* 0x000000020c067825 */ /* 0x001fc600078e0210 */
[----:B-----5:R0:W-:Y:S01]  /*2ab20*/  STL [R1+0x8c], R13 ;  /* 0x00008c0d01007387 */ /* 0x0201e20000100800 */
[----:B-1----:R-:W-:-:S03]  /*2ab30*/  IMAD.WIDE R2, R12, 0x2, R14 ;  /* 0x000000020c027825 */ /* 0x002fc600078e020e */
[----:B------:R1:W-:Y:S04]  /*2ab40*/  STL [R1+0x88], R0 ;  /* 0x0000880001007387 */ /* 0x0003e80000100800 */
[----:B0-----:R2:W5:Y:S01]  /*2ab50*/  LDG.E.U16 R13, [R4.64] ;  /* 0x00000004040d7981 */ /* 0x001562000c1e1500 */
[----:B------:R-:W4:Y:S02]  /*2ab60*/  LDL.64 R16, [R1+0x970] ;  /* 0x0009700001107983 */ /* 0x000f240000100a00 */
[----:B------:R-:W5:Y:S01]  /*2ab70*/  LDL.64 R14, [R1+0x968] ;  /* 0x00096800010e7983 */ /* 0x000f620000100a00 */
[----:B-1----:R0:W5:Y:S01]  /*2ab80*/  LDG.E.U16 R0, [R6.64] ;  /* 0x0000000406007981 */ /* 0x002162000c1e1500 */
[----:B--2---:R-:W-:-:S03]  /*2ab90*/  IMAD.WIDE R4, R12, 0x2, R8 ;  /* 0x000000020c047825 */ /* 0x004fc600078e0208 */
[----:B------:R-:W2:Y:S04]  /*2aba0*/  LDL.64 R8, [R1+0x960] ;  /* 0x0009600001087983 */ /* 0x000ea80000100a00 */
[----:B------:R1:W-:Y:S01]  /*2abb0*/  STL [R1+0x84], R28 ;  /* 0x0000841c01007387 */ /* 0x0003e20000100800 */
[----:B0-----:R-:W-:-:S03]  /*2abc0*/  IMAD.WIDE R6, R12, 0x2, R22 ;  /* 0x000000020c067825 */ /* 0x001fc600078e0216 */
[----:B-1----:R3:W5:Y:S04]  /*2abd0*/  LDG.E.U16 R28, [R2.64] ;  /* 0x00000004021c7981 */ /* 0x002768000c1e1500 */
[----:B------:R0:W-:Y:S04]  /*2abe0*/  STL [R1+0x80], R29 ;  /* 0x0000801d01007387 */ /* 0x0001e80000100800 */
[----:B0-----:R0:W5:Y:S01]  /*2abf0*/  LDG.E.U16 R29, [R4.64] ;  /* 0x00000004041d7981 */ /* 0x001162000c1e1500 */
[----:B---3--:R-:W-:-:S05]  /*2ac00*/  IMAD.WIDE R2, R12, 0x2, R20 ;  /* 0x000000020c027825 */ /* 0x008fca00078e0214 */
[----:B------:R4:W3:Y:S01]  /*2ac10*/  LDG.E.U16 R25, [R2.64] ;  /* 0x0000000402197981 */ /* 0x0008e2000c1e1500 */
[----:B0-----:R-:W-:-:S03]  /*2ac20*/  IMAD.WIDE R4, R12, 0x2, R18 ;  /* 0x000000020c047825 */ /* 0x001fc600078e0212 */
[----:B------:R0:W-:Y:S01]  /*2ac30*/  STL [R1+0x7c], R27 ;  /* 0x00007c1b01007387 */ /* 0x0001e20000100800 */
[----:B------:R-:W5:Y:S02]  /*2ac40*/  LDL.64 R20, [R1+0x958] ;  /* 0x0009580001147983 */ /* 0x000f640000100a00 */
[----:B------:R-:W5:Y:S01]  /*2ac50*/  LDL.64 R18, [R1+0x950] ;  /* 0x0009500001127983 */ /* 0x000f620000100a00 */
[----:B0-----:R0:W5:Y:S02]  /*2ac60*/  LDG.E.U16 R27, [R6.64] ;  /* 0x00000004061b7981 */ /* 0x001164000c1e1500 */
[C---:B0-----:R-:W-:Y:S02]  /*2ac70*/  IMAD.WIDE R6, R12.reuse, 0x2, R10 ;  /* 0x000000020c067825 */ /* 0x041fe400078e020a */
[----:B------:R-:W5:Y:S04]  /*2ac80*/  LDL.64 R10, [R1+0x948] ;  /* 0x00094800010a7983 */ /* 0x000f680000100a00 */
[----:B------:R2:W5:Y:S01]  /*2ac90*/  LDG.E.U16 R23, [R6.64] ;  /* 0x0000000406177981 */ /* 0x000562000c1e1500 */
[----:B----4-:R-:W-:-:S04]  /*2aca0*/  IMAD.WIDE R2, R12, 0x2, R16 ;  /* 0x000000020c027825 */ /* 0x010fc800078e0210 */
[C---:B--2---:R-:W-:Y:S01]  /*2acb0*/  IMAD.WIDE R6, R12.reuse, 0x2, R8 ;  /* 0x000000020c067825 */ /* 0x044fe200078e0208 */
[----:B---3--:R-:W-:Y:S03]  /*2acc0*/  STL [R1+0x20dc], R25 ;  /* 0x0020dc1901007387 */ /* 0x008fe60000100800 */
[----:B------:R0:W-:Y:S02]  /*2acd0*/  STL [R1+0x78], R24 ;  /* 0x0000781801007387 */ /* 0x0001e40000100800 */
[----:B-----5:R1:W-:Y:S01]  /*2ace0*/  STL [R1+0x74], R13 ;  /* 0x0000740d01007387 */ /* 0x0203e20000100800 */
[----:B------:R-:W2:Y:S04]  /*2acf0*/  LDL.64 R16, [R1+0x940] ;  /* 0x0009400001107983 */ /* 0x000ea80000100a00 */
[----:B------:R-:W3:Y:S04]  /*2ad00*/  LDL.64 R8, [R1+0x930] ;  /* 0x0009300001087983 */ /* 0x000ee80000100a00 */
[----:B0-----:R0:W4:Y:S04]  /*2ad10*/  LDG.E.U16 R24, [R4.64] ;  /* 0x0000000404187981 */ /* 0x001128000c1e1500 */
[----:B-1----:R1:W5:Y:S01]  /*2ad20*/  LDG.E.U16 R13, [R2.64] ;  /* 0x00000004020d7981 */ /* 0x002362000c1e1500 */
[----:B0-----:R-:W-:-:S03]  /*2ad30*/  IMAD.WIDE R4, R12, 0x2, R14 ;  /* 0x000000020c047825 */ /* 0x001fc600078e020e */
[----:B------:R-:W2:Y:S01]  /*2ad40*/  LDL.64 R14, [R1+0x938] ;  /* 0x00093800010e7983 */ /* 0x000ea20000100a00 */
[----:B------:R0:W-:Y:S03]  /*2ad50*/  STL [R1+0x70], R0 ;  /* 0x0000700001007387 */ /* 0x0001e60000100800 */
[----:B------:R0:W2:Y:S01]  /*2ad60*/  LDG.E.U16 R22, [R4.64] ;  /* 0x0000000404167981 */ /* 0x0000a2000c1e1500 */
[----:B------:R0:W-:Y:S02]  /*2ad70*/  STL [R1+0x4c], R28 ;  /* 0x00004c1c01007387 */ /* 0x0001e40000100800 */
[C---:B-1----:R-:W-:Y:S01]  /*2ad80*/  IMAD.WIDE R2, R12.reuse, 0x2, R20 ;  /* 0x000000020c027825 */ /* 0x042fe200078e0214 */
[----:B0-----:R0:W2:Y:S04]  /*2ad90*/  LDG.E.U16 R0, [R6.64] ;  /* 0x0000000406007981 */ /* 0x0010a8000c1e1500 */
[----:B------:R-:W2:Y:S01]  /*2ada0*/  LDL.LU R28, [R1+0x870] ;  /* 0x00087000011c7983 */ /* 0x000ea20000300800 */
[----:B------:R-:W-:-:S04]  /*2adb0*/  IMAD.WIDE R4, R12, 0x2, R18 ;  /* 0x000000020c047825 */ /* 0x000fc800078e0212 */
[----:B------:R1:W-:Y:S02]  /*2adc0*/  STL [R1+0x48], R29 ;  /* 0x0000481d01007387 */ /* 0x0003e40000100800 */
[----:B------:R-:W2:Y:S01]  /*2add0*/  LDL.64 R20, [R1+0x920] ;  /* 0x0009200001147983 */ /* 0x000ea20000100a00 */
[----:B------:R-:W2:Y:S01]  /*2ade0*/  LDG.E.U16 R25, [R4.64] ;  /* 0x0000000404197981 */ /* 0x000ea2000c1e1500 */
[----:B0-----:R-:W-:-:S03]  /*2adf0*/  IMAD.WIDE R6, R12, 0x2, R10 ;  /* 0x000000020c067825 */ /* 0x001fc600078e020a */
[----:B------:R-:W2:Y:S04]  /*2ae00*/  LDL.64 R10, [R1+0x918] ;  /* 0x00091800010a7983 */ /* 0x000ea80000100a00 */
[----:B-1----:R-:W2:Y:S01]  /*2ae10*/  LDL R29, [R1+0x824] ;  /* 0x00082400011d7983 */ /* 0x002ea20000100800 */
[----:B------:R0:W-:Y:S03]  /*2ae20*/  STL [R1+0x44], R27 ;  /* 0x0000441b01007387 */ /* 0x0001e60000100800 */
[----:B0-----:R-:W2:Y:S04]  /*2ae30*/  LDG.E.U16 R27, [R2.64] ;  /* 0x00000004021b7981 */ /* 0x001ea8000c1e1500 */
[----:B--2---:R-:W-:Y:S01]  /*2ae40*/  STL [R1+0x20e0], R27 ;  /* 0x0020e01b01007387 */ /* 0x004fe20000100800 */
[----:B------:R-:W-:Y:S02]  /*2ae50*/  STL [R1+0x2158], R25 ;  /* 0x0021581901007387 */ /* 0x000fe40000100800 */
[----:B----4-:R0:W-:Y:S02]  /*2ae60*/  STL [R1+0x3c], R24 ;  /* 0x00003c1801007387 */ /* 0x0101e40000100800 */
[----:B0-----:R-:W2:Y:S01]  /*2ae70*/  LDG.E.U16 R24, [R6.64] ;  /* 0x0000000406187981 */ /* 0x001ea2000c1e1500 */
[----:B------:R-:W-:-:S04]  /*2ae80*/  IMAD.WIDE R2, R12, 0x2, R16 ;  /* 0x000000020c027825 */ /* 0x000fc800078e0210 */
[C---:B------:R-:W-:Y:S01]  /*2ae90*/  IMAD.WIDE R4, R12.reuse, 0x2, R14 ;  /* 0x000000020c047825 */ /* 0x040fe200078e020e */
[----:B--2---:R0:W-:Y:S03]  /*2aea0*/  STL [R1+0x20e4], R24 ;  /* 0x0020e41801007387 */ /* 0x0041e60000100800 */
[----:B------:R-:W2:Y:S01]  /*2aeb0*/  LDL.64 R18, [R1+0x910] ;  /* 0x0009100001127983 */ /* 0x000ea20000100a00 */
[----:B0-----:R0:W4:Y:S04]  /*2aec0*/  LDG.E.U16 R24, [R2.64] ;  /* 0x0000000402187981 */ /* 0x001128000c1e1500 */
[----:B0-----:R-:W2:Y:S04]  /*2aed0*/  LDL.64 R2, [R1+0x928] ;  /* 0x0009280001027983 */ /* 0x001ea80000100a00 */
[----:B----4-:R-:W-:Y:S01]  /*2aee0*/  STL [R1+0x215c], R24 ;  /* 0x00215c1801007387 */ /* 0x010fe20000100800 */
[----:B------:R0:W-:Y:S03]  /*2aef0*/  STL [R1+0x38], R23 ;  /* 0x0000381701007387 */ /* 0x0001e60000100800 */
[----:B0-----:R-:W4:Y:S01]  /*2af00*/  LDG.E.U16 R23, [R4.64] ;  /* 0x0000000404177981 */ /* 0x001f22000c1e1500 */
[----:B--2---:R-:W-:-:S04]  /*2af10*/  IMAD.WIDE R2, R12, 0x2, R2 ;  /* 0x000000020c027825 */ /* 0x004fc800078e0202 */
[C---:B---3--:R-:W-:Y:S02]  /*2af20*/  IMAD.WIDE R6, R12.reuse, 0x2, R8 ;  /* 0x000000020c067825 */ /* 0x048fe400078e0208 */
[----:B------:R-:W0:Y:S04]  /*2af30*/  LDS R8, [R26.X8+0x20800] ;  /* 0x020800001a087984 */ /* 0x000e280000008800 */
[----:B----4-:R-:W-:Y:S01]  /*2af40*/  STL [R1+0x20e8], R23 ;  /* 0x0020e81701007387 */ /* 0x010fe20000100800 */
[----:B-----5:R1:W-:Y:S02]  /*2af50*/  STL [R1+0x34], R13 ;  /* 0x0000340d01007387 */ /* 0x0203e40000100800 */
[----:B------:R-:W2:Y:S02]  /*2af60*/  LDL.64 R16, [R1+0x908] ;  /* 0x0009080001107983 */ /* 0x000ea40000100a00 */
[----:B------:R-:W3:Y:S01]  /*2af70*/  LDL.64 R14, [R1+0x900] ;  /* 0x00090000010e7983 */ /* 0x000ee20000100a00 */
[----:B------:R4:W-:Y:S01]  /*2af80*/  STL [R1+0x30], R22 ;  /* 0x0000301601007387 */ /* 0x0009e20000100800 */
[----:B------:R-:W-:-:S05]  /*2af90*/  IMAD.WIDE R4, R12, 0x2, R20 ;  /* 0x000000020c047825 */ /* 0x000fca00078e0214 */
[----:B------:R3:W5:Y:S04]  /*2afa0*/  LDG.E.U16 R9, [R4.64] ;  /* 0x0000000404097981 */ /* 0x000768000c1e1500 */
[----:B-1----:R1:W5:Y:S04]  /*2afb0*/  LDG.E.U16 R13, [R6.64] ;  /* 0x00000004060d7981 */ /* 0x002368000c1e1500 */
[----:B----4-:R4:W5:Y:S02]  /*2afc0*/  LDG.E.U16 R22, [R2.64] ;  /* 0x0000000402167981 */ /* 0x010964000c1e1500 */
[----:B----4-:R-:W-:-:S04]  /*2afd0*/  IMAD.WIDE R2, R12, 0x2, R18 ;  /* 0x000000020c027825 */ /* 0x010fc800078e0212 */
[----:B-1----:R-:W-:Y:S02]  /*2afe0*/  IMAD.WIDE R6, R12, 0x2, R10 ;  /* 0x000000020c067825 */ /* 0x002fe400078e020a */
[----:B------:R-:W4:Y:S04]  /*2aff0*/  LDL.64 R10, [R1+0x8f8] ;  /* 0x0008f800010a7983 */ /* 0x000f280000100a00 */
[----:B------:R2:W4:Y:S04]  /*2b000*/  LDG.E.U16 R19, [R2.64] ;  /* 0x0000000402137981 */ /* 0x000528000c1e1500 */
[----:B------:R-:W4:Y:S01]  /*2b010*/  LDG.E.U16 R20, [R6.64] ;  /* 0x0000000406147981 */ /* 0x000f22000c1e1500 */
[----:B------:R1:W-:Y:S02]  /*2b020*/  STL [R1+0x2c], R0 ;  /* 0x00002c0001007387 */ /* 0x0003e40000100800 */
[----:B-1----:R-:W-:-:S02]  /*2b030*/  FADD R0, -R29, R28 ;  /* 0x0000001c1d007221 */ /* 0x002fc40000000100 */
[----:B--2---:R-:W-:-:S04]  /*2b040*/  IMAD.WIDE R2, R12, 0x2, R16 ;  /* 0x000000020c027825 */ /* 0x004fc800078e0210 */
[C---:B---3--:R-:W-:Y:S01]  /*2b050*/  IMAD.WIDE R4, R12.reuse, 0x2, R14 ;  /* 0x000000020c047825 */ /* 0x048fe200078e020e */
[----:B------:R4:W2:Y:S04]  /*2b060*/  LDG.E.U16 R21, [R2.64] ;  /* 0x0000000402157981 */ /* 0x0008a8000c1e1500 */
[----:B------:R-:W3:Y:S04]  /*2b070*/  LDG.E.U16 R29, [R4.64] ;  /* 0x00000004041d7981 */ /* 0x000ee8000c1e1500 */
[----:B-----5:R1:W-:Y:S01]  /*2b080*/  STL [R1+0x20ec], R22 ;  /* 0x0020ec1601007387 */ /* 0x0203e20000100800 */
[----:B----4-:R-:W-:-:S03]  /*2b090*/  IMAD.WIDE R2, R12, 0x2, R10 ;  /* 0x000000020c027825 */ /* 0x010fc600078e020a */
[----:B------:R-:W-:Y:S01]  /*2b0a0*/  STL [R1+0x20f0], R20 ;  /* 0x0020f01401007387 */ /* 0x000fe20000100800 */
[----:B------:R-:W0:Y:S02]  /*2b0b0*/  LDL.LU R6, [R1+0x8c4] ;  /* 0x0008c40001067983 */ /* 0x000e240000300800 */
[----:B------:R-:W4:Y:S02]  /*2b0c0*/  LDL.LU R16, [R1+0x874] ;  /* 0x0008740001107983 */ /* 0x000f240000300800 */
[----:B------:R-:W4:Y:S01]  /*2b0d0*/  LDL R15, [R1+0x820] ;  /* 0x00082000010f7983 */ /* 0x000f220000100800 */
[----:B------:R5:W4:Y:S04]  /*2b0e0*/  LDG.E.U16 R28, [R2.64] ;  /* 0x00000004021c7981 */ /* 0x000b28000c1e1500 */
[----:B--2---:R2:W-:Y:S01]  /*2b0f0*/  STL [R1+0x20f4], R21 ;  /* 0x0020f41501007387 */ /* 0x0045e20000100800 */
[----:B---3--:R-:W-:Y:S02]  /*2b100*/  STL [R1+0x214c], R29 ;  /* 0x00214c1d01007387 */ /* 0x008fe40000100800 */
[----:B------:R-:W3:Y:S02]  /*2b110*/  LDL.LU R24, [R1+0x570] ;  /* 0x0005700001187983 */ /* 0x000ee40000300800 */
[----:B------:R-:W3:Y:S01]  /*2b120*/  LDL.LU R23, [R1+0x574] ;  /* 0x0005740001177983 */ /* 0x000ee20000300800 */
[----:B-1----:R-:W3:Y:S01]  /*2b130*/  LDL.LU R22, [R1+0x560] ;  /* 0x0005600001167983 */ /* 0x002ee20000300800 */
[----:B------:R1:W-:Y:S03]  /*2b140*/  STL [R1+0x14], R13 ;  /* 0x0000140d01007387 */ /* 0x0003e60000100800 */
[----:B--2---:R-:W2:Y:S01]  /*2b150*/  LDL.LU R21, [R1+0x564] ;  /* 0x0005640001157983 */ /* 0x004ea20000300800 */
[----:B------:R-:W2:Y:S02]  /*2b160*/  LDL.LU R5, [R1+0x550] ;  /* 0x0005500001057983 */ /* 0x000ea40000300800 */
[----:B------:R-:W2:Y:S02]  /*2b170*/  LDL.LU R4, [R1+0x554] ;  /* 0x0005540001047983 */ /* 0x000ea40000300800 */
[----:B-----5:R-:W5:Y:S02]  /*2b180*/  LDL.64 R2, [R1+0x8f0] ;  /* 0x0008f00001027983 */ /* 0x020f640000100a00 */
[----:B------:R-:W-:-:S06]  /*2b190*/  FMUL R0, R0, 1.4426950216293334961 ;  /* 0x3fb8aa3b00007820 */ /* 0x000fcc0000400000 */
[----:B------:R-:W0:Y:S01]  /*2b1a0*/  MUFU.EX2 R0, R0 ;  /* 0x0000000000007308 */ /* 0x000e220000000800 */
[----:B----4-:R-:W-:Y:S01]  /*2b1b0*/  STL [R1+0x20f8], R28 ;  /* 0x0020f81c01007387 */ /* 0x010fe20000100800 */
[----:B------:R-:W4:Y:S02]  /*2b1c0*/  LDL.LU R20, [R1+0x540] ;  /* 0x0005400001147983 */ /* 0x000f240000300800 */
[----:B------:R-:W2:Y:S02]  /*2b1d0*/  LDL.LU R18, [R1+0x544] ;  /* 0x0005440001127983 */ /* 0x000ea40000300800 */
[----:B------:R-:W2:Y:S01]  /*2b1e0*/  LDL.LU R17, [R1+0x530] ;  /* 0x0005300001117983 */ /* 0x000ea20000300800 */
[----:B------:R1:W-:Y:S01]  /*2b1f0*/  STL [R1+0xc], R9 ;  /* 0x00000c0901007387 */ /* 0x0003e20000100800 */
[----:B0-----:R-:W-:-:S05]  /*2b200*/  FFMA R6, R0, R6, R8 ;  /* 0x0000000600067223 */ /* 0x001fca0000000008 */
[----:B------:R0:W-:Y:S01]  /*2b210*/  STL [R1+0x8c4], R6 ;  /* 0x0008c40601007387 */ /* 0x0001e20000100800 */
[----:B------:R-:W4:Y:S02]  /*2b220*/  LDL.LU R14, [R1+0x534] ;  /* 0x00053400010e7983 */ /* 0x000f240000300800 */
[----:B-1----:R-:W4:Y:S02]  /*2b230*/  LDL.LU R13, [R1+0x520] ;  /* 0x00052000010d7983 */ /* 0x002f240000300800 */
[----:B------:R-:W4:Y:S01]  /*2b240*/  LDL.LU R11, [R1+0x524] ;  /* 0x00052400010b7983 */ /* 0x000f220000300800 */
[----:B------:R-:W4:Y:S01]  /*2b250*/  LDL.LU R10, [R1+0x510] ;  /* 0x00051000010a7983 */ /* 0x000f220000300800 */
[----:B------:R-:W4:Y:S02]  /*2b260*/  LDL.LU R9, [R1+0x514] ;  /* 0x0005140001097983 */ /* 0x000f240000300800 */
[----:B------:R-:W4:Y:S02]  /*2b270*/  LDL.LU R7, [R1+0x500] ;  /* 0x0005000001077983 */ /* 0x000f240000300800 */
[----:B------:R1:W-:Y:S01]  /*2b280*/  STL [R1+0x4], R19 ;  /* 0x0000041301007387 */ /* 0x0003e20000100800 */
[----:B0-----:R-:W4:Y:S01]  /*2b290*/  LDL.LU R6, [R1+0x504] ;  /* 0x0005040001067983 */ /* 0x001f220000300800 */
[----:B-----5:R-:W-:-:S05]  /*2b2a0*/  IMAD.WIDE R2, R12, 0x2, R2 ;  /* 0x000000020c027825 */ /* 0x020fca00078e0202 */
[----:B-1----:R0:W5:Y:S01]  /*2b2b0*/  LDG.E.U16 R19, [R2.64] ;  /* 0x0000000402137981 */ /* 0x002162000c1e1500 */
[C---:B---3--:R-:W-:Y:S02]  /*2b2c0*/  FMUL R8, R0.reuse, R23 ;  /* 0x0000001700087220 */ /* 0x048fe40000400000 */
[C---:B0-----:R-:W-:Y:S02]  /*2b2d0*/  FMUL R3, R0.reuse, R24 ;  /* 0x0000001800037220 */ /* 0x041fe40000400000 */
[C---:B------:R-:W-:Y:S02]  /*2b2e0*/  FMUL R2, R0.reuse, R22 ;  /* 0x0000001600027220 */ /* 0x040fe40000400000 */
[C---:B--2---:R-:W-:Y:S02]  /*2b2f0*/  FMUL R5, R0.reuse, R5 ;  /* 0x0000000500057220 */ /* 0x044fe40000400000 */
[C---:B------:R-:W-:Y:S02]  /*2b300*/  FMUL R17, R0.reuse, R17 ;  /* 0x0000001100117220 */ /* 0x040fe40000400000 */
[C---:B----4-:R-:W-:Y:S01]  /*2b310*/  FMUL R11, R0.reuse, R11 ;  /* 0x0000000b000b7220 */ /* 0x050fe20000400000 */
[----:B-----5:R-:W-:Y:S01]  /*2b320*/  STL [R1+0x2150], R19 ;  /* 0x0021501301007387 */ /* 0x020fe20000100800 */
[----:B------:R0:W-:Y:S02]  /*2b330*/  STL [R1+0x170], R3 ;  /* 0x0001700301007387 */ /* 0x0001e40000100800 */
[----:B------:R-:W-:Y:S02]  /*2b340*/  STL [R1+0x174], R8 ;  /* 0x0001740801007387 */ /* 0x000fe40000100800 */
[----:B------:R-:W-:Y:S02]  /*2b350*/  STL [R1+0x160], R2 ;  /* 0x0001600201007387 */ /* 0x000fe40000100800 */
[----:B0-----:R-:W-:-:S05]  /*2b360*/  FMUL R3, R0, R21 ;  /* 0x0000001500037220 */ /* 0x001fca0000400000 */
[----:B------:R0:W-:Y:S04]  /*2b370*/  STL [R1+0x164], R3 ;  /* 0x0001640301007387 */ /* 0x0001e80000100800 */
[----:B0-----:R-:W2:Y:S01]  /*2b380*/  LDL.LU R3, [R1+0x8c8] ;  /* 0x0008c80001037983 */ /* 0x001ea20000300800 */
[C---:B------:R-:W-:Y:S02]  /*2b390*/  FMUL R2, R0.reuse, R4 ;  /* 0x0000000400027220 */ /* 0x040fe40000400000 */
[----:B------:R0:W-:Y:S02]  /*2b3a0*/  STL [R1+0xd0], R5 ;  /* 0x0000d00501007387 */ /* 0x0001e40000100800 */
[C---:B------:R-:W-:Y:S01]  /*2b3b0*/  FMUL R8, R0.reuse, R20 ;  /* 0x0000001400087220 */ /* 0x040fe20000400000 */
[----:B0-----:R-:W3:Y:S01]  /*2b3c0*/  LDL.64 R4, [R1+0x8e8] ;  /* 0x0008e80001047983 */ /* 0x001ee20000100a00 */
[----:B------:R0:W-:Y:S03]  /*2b3d0*/  STL [R1+0xd4], R2 ;  /* 0x0000d40201007387 */ /* 0x0001e60000100800 */
[----:B------:R1:W-:Y:S02]  /*2b3e0*/  STL [R1+0xc0], R8 ;  /* 0x0000c00801007387 */ /* 0x0003e40000100800 */
[----:B0-----:R-:W-:-:S02]  /*2b3f0*/  FMUL R2, R0, R18 ;  /* 0x0000001200027220 */ /* 0x001fc40000400000 */
[----:B-1----:R-:W-:-:S03]  /*2b400*/  FMUL R8, R0, R14 ;  /* 0x0000000e00087220 */ /* 0x002fc60000400000 */
[----:B------:R0:W-:Y:S01]  /*2b410*/  STL [R1+0xc4], R2 ;  /* 0x0000c40201007387 */ /* 0x0001e20000100800 */
[----:B------:R-:W-:Y:S02]  /*2b420*/  STL [R1+0xb0], R17 ;  /* 0x0000b01101007387 */ /* 0x000fe40000100800 */
[----:B------:R1:W-:Y:S02]  /*2b430*/  STL [R1+0xb4], R8 ;  /* 0x0000b40801007387 */ /* 0x0003e40000100800 */
[C---:B0-----:R-:W-:Y:S02]  /*2b440*/  FMUL R2, R0.reuse, R13 ;  /* 0x0000000d00027220 */ /* 0x041fe40000400000 */
[----:B-1----:R-:W-:-:S03]  /*2b450*/  FMUL R8, R0, R10 ;  /* 0x0000000a00087220 */ /* 0x002fc60000400000 */
[----:B------:R0:W-:Y:S01]  /*2b460*/  STL [R1+0xa0], R2 ;  /* 0x0000a00201007387 */ /* 0x0001e20000100800 */
[----:B------:R-:W-:Y:S02]  /*2b470*/  STL [R1+0xa4], R11 ;  /* 0x0000a40b01007387 */ /* 0x000fe40000100800 */
[----:B------:R-:W-:Y:S02]  /*2b480*/  STL [R1+0x90], R8 ;  /* 0x0000900801007387 */ /* 0x000fe40000100800 */
[----:B0-----:R-:W-:-:S05]  /*2b490*/  FMUL R2, R0, R9 ;  /* 0x0000000900027220 */ /* 0x001fca0000400000 */
[----:B------:R-:W-:Y:S02]  /*2b4a0*/  STL [R1+0x94], R2 ;  /* 0x0000940201007387 */ /* 0x000fe40000100800 */
[----:B------:R-:W2:Y:S04]  /*2b4b0*/  LDS R2, [R26.X8+0x20900] ;  /* 0x020900001a027984 */ /* 0x000ea80000008800 */
[C---:B------:R-:W-:Y:S02]  /*2b4c0*/  FMUL R7, R0.reuse, R7 ;  /* 0x0000000700077220 */ /* 0x040fe40000400000 */
[----:B------:R-:W-:-:S03]  /*2b4d0*/  FMUL R0, R0, R6 ;  /* 0x0000000600007220 */ /* 0x000fc60000400000 */
[----:B------:R-:W-:Y:S01]  /*2b4e0*/  STL [R1+0x180], R7 ;  /* 0x0001800701007387 */ /* 0x000fe20000100800 */
[----:B------:R-:W-:Y:S02]  /*2b4f0*/  STL [R1+0x2180], R26 ;  /* 0x0021801a01007387 */ /* 0x000fe40000100800 */
[----:B------:R0:W-:Y:S02]  /*2b500*/  STL [R1+0x184], R0 ;  /* 0x0001840001007387 */ /* 0x0001e40000100800 */
[----:B0-----:R-:W-:-:S04]  /*2b510*/  FADD R0, -R15, R16 ;  /* 0x000000100f007221 */ /* 0x001fc80000000100 */
[----:B------:R-:W-:-:S06]  /*2b520*/  FMUL R0, R0, 1.4426950216293334961 ;  /* 0x3fb8aa3b00007820 */ /* 0x000fcc0000400000 */
[----:B------:R-:W2:Y:S02]  /*2b530*/  MUFU.EX2 R0, R0 ;  /* 0x0000000000007308 */ /* 0x000ea40000000800 */
[----:B--2---:R-:W-:-:S05]  /*2b540*/  FFMA R3, R0, R3, R2 ;  /* 0x0000000300037223 */ /* 0x004fca0000000002 */
[----:B------:R-:W-:Y:S01]  /*2b550*/  STL [R1+0x8c8], R3 ;  /* 0x0008c80301007387 */ /* 0x000fe20000100800 */
[----:B------:R-:W2:Y:S03]  /*2b560*/  LDL.LU R26, [R1+0x568] ;  /* 0x00056800011a7983 */ /* 0x000ea60000300800 */
[----:B--2---:R0:W-:Y:S04]  /*2b570*/  STL [R1+0x2184], R26 ;  /* 0x0021841a01007387 */ /* 0x0041e80000100800 */
[----:B0-----:R-:W2:Y:S01]  /*2b580*/  LDL.LU R26, [R1+0x57c] ;  /* 0x00057c00011a7983 */ /* 0x001ea20000300800 */
[----:B---3--:R-:W-:-:S05]  /*2b590*/  IMAD.WIDE R2, R12, 0x2, R4 ;  /* 0x000000020c027825 */ /* 0x008fca00078e0204 */
[----:B------:R0:W3:Y:S04]  /*2b5a0*/  LDG.E.U16 R18, [R2.64] ;  /* 0x0000000402127981 */ /* 0x0000e8000c1e1500 */
[----:B--2---:R1:W-:Y:S04]  /*2b5b0*/  STL [R1+0x2188], R26 ;  /* 0x0021881a01007387 */ /* 0x0043e80000100800 */
[----:B-1----:R-:W2:Y:S01]  /*2b5c0*/  LDL.LU R26, [R1+0x578] ;  /* 0x00057800011a7983 */ /* 0x002ea20000300800 */
[----:B------:R-:W4:Y:S02]  /*2b5d0*/  LDL.LU R29, [R1+0x548] ;  /* 0x00054800011d7983 */ /* 0x000f240000300800 */
[----:B------:R-:W5:Y:S02]  /*2b5e0*/  LDL.LU R28, [R1+0x54c] ;  /* 0x00054c00011c7983 */ /* 0x000f640000300800 */
[----:B------:R-:W4:Y:S01]  /*2b5f0*/  LDL.LU R21, [R1+0x538] ;  /* 0x0005380001157983 */ /* 0x000f220000300800 */
[----:B------:R-:W4:Y:S01]  /*2b600*/  LDL.LU R20, [R1+0x53c] ;  /* 0x00053c0001147983 */ /* 0x000f220000300800 */
[----:B------:R-:W4:Y:S02]  /*2b610*/  LDL.LU R19, [R1+0x528] ;  /* 0x0005280001137983 */ /* 0x000f240000300800 */
[----:B------:R-:W4:Y:S02]  /*2b620*/  LDL.LU R8, [R1+0x52c] ;  /* 0x00052c0001087983 */ /* 0x000f240000300800 */
[----:B------:R-:W4:Y:S01]  /*2b630*/  LDL.LU R7, [R1+0x518] ;  /* 0x0005180001077983 */ /* 0x000f220000300800 */
[----:B------:R-:W4:Y:S01]  /*2b640*/  LDL.LU R6, [R1+0x51c] ;  /* 0x00051c0001067983 */ /* 0x000f220000300800 */
[----:B------:R-:W4:Y:S02]  /*2b650*/  LDL.LU R5, [R1+0x508] ;  /* 0x0005080001057983 */ /* 0x000f240000300800 */
[----:B------:R-:W4:Y:S02]  /*2b660*/  LDL.LU R4, [R1+0x50c] ;  /* 0x00050c0001047983 */ /* 0x000f240000300800 */
[----:B------:R-:W4:Y:S01]  /*2b670*/  LDL.LU R22, [R1+0x878] ;  /* 0x0008780001167983 */ /* 0x000f220000300800 */
[----:B------:R-:W4:Y:S01]  /*2b680*/  LDL R23, [R1+0x81c] ;  /* 0x00081c0001177983 */ /* 0x000f220000100800 */
[----:B------:R-:W4:Y:S02]  /*2b690*/  LDL.LU R24, [R1+0x120] ;  /* 0x0001200001187983 */ /* 0x000f240000300800 */
[----:B------:R-:W4:Y:S02]  /*2b6a0*/  LDL.LU R16, [R1+0x124] ;  /* 0x0001240001107983 */ /* 0x000f240000300800 */
        /* <DEDUP_REMOVED lines=10> */
[----:B0-----:R-:W4:Y:S02]  /*2b750*/  LDL.LU R2, [R1+0x558] ;  /* 0x0005580001027983 */ /* 0x001f240000300800 */
[----:B------:R-:W4:Y:S02]  /*2b760*/  LDL.LU R3, [R1+0x55c] ;  /* 0x00055c0001037983 */ /* 0x000f240000300800 */
[----:B---3--:R0:W-:Y:S02]  /*2b770*/  STL [R1+0x20fc], R18 ;  /* 0x0020fc1201007387 */ /* 0x0081e40000100800 */
[----:B0-----:R-:W3:Y:S01]  /*2b780*/  LDL.LU R18, [R1+0x56c] ;  /* 0x00056c0001127983 */ /* 0x001ee20000300800 */
[----:B--2---:R-:W-:-:S05]  /*2b790*/  FMUL R26, R0, R26 ;  /* 0x0000001a001a7220 */ /* 0x004fca0000400000 */
[----:B------:R0:W-:Y:S04]  /*2b7a0*/  STL [R1+0x178], R26 ;  /* 0x0001781a01007387 */ /* 0x0001e80000100800 */
[----:B0-----:R-:W2:Y:S02]  /*2b7b0*/  LDL.LU R26, [R1+0x2188] ;  /* 0x00218800011a7983 */ /* 0x001ea40000300800 */
[----:B--2---:R-:W-:-:S05]  /*2b7c0*/  FMUL R26, R0, R26 ;  /* 0x0000001a001a7220 */ /* 0x004fca0000400000 */
[----:B------:R0:W-:Y:S04]  /*2b7d0*/  STL [R1+0x17c], R26 ;  /* 0x00017c1a01007387 */ /* 0x0001e80000100800 */
[----:B0-----:R-:W2:Y:S01]  /*2b7e0*/  LDL.LU R26, [R1+0x2184] ;  /* 0x00218400011a7983 */ /* 0x001ea20000300800 */
[C---:B---3--:R-:W-:Y:S02]  /*2b7f0*/  FMUL R18, R0.reuse, R18 ;  /* 0x0000001200127220 */ /* 0x048fe40000400000 */
[C---:B----4-:R-:W-:Y:S02]  /*2b800*/  FMUL R2, R0.reuse, R2 ;  /* 0x0000000200027220 */ /* 0x050fe40000400000 */
[C---:B------:R-:W-:Y:S02]  /*2b810*/  FMUL R3, R0.reuse, R3 ;  /* 0x0000000300037220 */ /* 0x040fe40000400000 */
[----:B------:R-:W-:-:S02]  /*2b820*/  FMUL R7, R0, R7 ;  /* 0x0000000700077220 */ /* 0x000fc40000400000 */
[C---:B------:R-:W-:Y:S02]  /*2b830*/  FMUL R5, R0.reuse, R5 ;  /* 0x0000000500057220 */ /* 0x040fe40000400000 */
[----:B------:R-:W-:Y:S01]  /*2b840*/  FMUL R4, R0, R4 ;  /* 0x0000000400047220 */ /* 0x000fe20000400000 */
[----:B------:R-:W-:Y:S02]  /*2b850*/  F2FP.PACK_AB R16, R24, R16 ;  /* 0x000000101810723e */ /* 0x000fe400000000ff */
[----:B------:R-:W-:Y:S02]  /*2b860*/  F2FP.PACK_AB R15, R25, R15 ;  /* 0x0000000f190f723e */ /* 0x000fe400000000ff */
[----:B------:R-:W-:Y:S02]  /*2b870*/  F2FP.PACK_AB R14, R27, R14 ;  /* 0x0000000e1b0e723e */ /* 0x000fe400000000ff */
[----:B------:R-:W-:Y:S02]  /*2b880*/  F2FP.PACK_AB R13, R9, R13 ;  /* 0x0000000d090d723e */ /* 0x000fe400000000ff */
[----:B------:R-:W-:Y:S01]  /*2b890*/  F2FP.PACK_AB R12, R10, R12 ;  /* 0x0000000c0a0c723e */ /* 0x000fe200000000ff */
[----:B--2---:R-:W-:-:S05]  /*2b8a0*/  FMUL R26, R0, R26 ;  /* 0x0000001a001a7220 */ /* 0x004fca0000400000 */
[----:B------:R0:W-:Y:S04]  /*2b8b0*/  STL [R1+0x168], R26 ;  /* 0x0001681a01007387 */ /* 0x0001e80000100800 */
[----:B0-----:R-:W2:Y:S01]  /*2b8c0*/  LDL.LU R26, [R1+0x2180] ;  /* 0x00218000011a7983 */ /* 0x001ea20000300800 */
[----:B------:R0:W-:Y:S02]  /*2b8d0*/  STL [R1+0x16c], R18 ;  /* 0x00016c1201007387 */ /* 0x0001e40000100800 */
[----:B------:R5:W-:Y:S02]  /*2b8e0*/  STL [R1+0xd8], R2 ;  /* 0x0000d80201007387 */ /* 0x000be40000100800 */
[----:B------:R1:W-:Y:S02]  /*2b8f0*/  STL [R1+0xdc], R3 ;  /* 0x0000dc0301007387 */ /* 0x0003e40000100800 */
[----:B0-----:R-:W-:-:S02]  /*2b900*/  FMUL R18, R0, R29 ;  /* 0x0000001d00127220 */ /* 0x001fc40000400000 */
[C---:B-----5:R-:W-:Y:S02]  /*2b910*/  FMUL R2, R0.reuse, R28 ;  /* 0x0000001c00027220 */ /* 0x060fe40000400000 */
[C---:B-1----:R-:W-:Y:S01]  /*2b920*/  FMUL R3, R0.reuse, R21 ;  /* 0x0000001500037220 */ /* 0x042fe20000400000 */
[----:B------:R0:W-:Y:S02]  /*2b930*/  STL [R1+0xc8], R18 ;  /* 0x0000c81201007387 */ /* 0x0001e40000100800 */
[----:B------:R1:W-:Y:S02]  /*2b940*/  STL [R1+0xcc], R2 ;  /* 0x0000cc0201007387 */ /* 0x0003e40000100800 */
[----:B------:R3:W-:Y:S02]  /*2b950*/  STL [R1+0xb8], R3 ;  /* 0x0000b80301007387 */ /* 0x0007e40000100800 */
[C---:B0-----:R-:W-:Y:S02]  /*2b960*/  FMUL R18, R0.reuse, R20 ;  /* 0x0000001400127220 */ /* 0x041fe40000400000 */
[----:B-1----:R-:W-:-:S02]  /*2b970*/  FMUL R2, R0, R19 ;  /* 0x0000001300027220 */ /* 0x002fc40000400000 */
[C---:B---3--:R-:W-:Y:S01]  /*2b980*/  FMUL R3, R0.reuse, R8 ;  /* 0x0000000800037220 */ /* 0x048fe20000400000 */
[----:B------:R-:W-:Y:S02]  /*2b990*/  STL [R1+0xbc], R18 ;  /* 0x0000bc1201007387 */ /* 0x000fe40000100800 */
[----:B------:R0:W-:Y:S02]  /*2b9a0*/  STL [R1+0xa8], R2 ;  /* 0x0000a80201007387 */ /* 0x0001e40000100800 */
[----:B------:R1:W-:Y:S02]  /*2b9b0*/  STL [R1+0xac], R3 ;  /* 0x0000ac0301007387 */ /* 0x0003e40000100800 */
[----:B0-----:R-:W-:Y:S01]  /*2b9c0*/  FMUL R2, R0, R6 ;  /* 0x0000000600027220 */ /* 0x001fe20000400000 */
[----:B-1----:R-:W3:Y:S01]  /*2b9d0*/  LDL.LU R3, [R1+0x8cc] ;  /* 0x0008cc0001037983 */ /* 0x002ee20000300800 */
[----:B------:R-:W-:Y:S03]  /*2b9e0*/  STL [R1+0x98], R7 ;  /* 0x0000980701007387 */ /* 0x000fe60000100800 */
[----:B------:R-:W-:Y:S01]  /*2b9f0*/  STL [R1+0x9c], R2 ;  /* 0x00009c0201007387 */ /* 0x000fe20000100800 */
[----:B------:R-:W-:Y:S02]  /*2ba00*/  STL [R1+0x188], R5 ;  /* 0x0001880501007387 */ /* 0x000fe40000100800 */
[----:B------:R-:W-:Y:S02]  /*2ba10*/  STL [R1+0x18c], R4 ;  /* 0x00018c0401007387 */ /* 0x000fe40000100800 */
[----:B------:R-:W-:Y:S01]  /*2ba20*/  STL [R1+0x2100], R16 ;  /* 0x0021001001007387 */ /* 0x000fe20000100800 */
[----:B------:R-:W-:Y:S01]  /*2ba30*/  STL [R1+0x2104], R15 ;  /* 0x0021040f01007387 */ /* 0x000fe20000100800 */
[----:B------:R-:W-:Y:S02]  /*2ba40*/  STL [R1+0x2108], R14 ;  /* 0x0021080e01007387 */ /* 0x000fe40000100800 */
[----:B------:R-:W-:Y:S02]  /*2ba50*/  STL [R1+0x210c], R13 ;  /* 0x00210c0d01007387 */ /* 0x000fe40000100800 */
[----:B------:R-:W-:Y:S01]  /*2ba60*/  STL [R1+0x2110], R12 ;  /* 0x0021100c01007387 */ /* 0x000fe20000100800 */
[----:B------:R-:W4:Y:S01]  /*2ba70*/  LDL.LU R29, [R1+0x5d4] ;  /* 0x0005d400011d7983 */ /* 0x000f220000300800 */
[----:B------:R-:W-:-:S04]  /*2ba80*/  FADD R0, -R23, R22 ;  /* 0x0000001617007221 */ /* 0x000fc80000000100 */
[----:B------:R-:W-:-:S06]  /*2ba90*/  FMUL R0, R0, 1.4426950216293334961 ;  /* 0x3fb8aa3b00007820 */ /* 0x000fcc0000400000 */
[----:B------:R-:W3:Y:S01]  /*2baa0*/  MUFU.EX2 R0, R0 ;  /* 0x0000000000007308 */ /* 0x000ee20000000800 */
[----:B--2---:R-:W3:Y:S02]  /*2bab0*/  LDS R2, [R26.X8+0x20a00] ;  /* 0x020a00001a027984 */ /* 0x004ee40000008800 */
[----:B---3--:R-:W-:Y:S02]  /*2bac0*/  FFMA R3, R0, R3, R2 ;  /* 0x0000000300037223 */ /* 0x008fe40000000002 */
[----:B----4-:R0:W-:Y:S03]  /*2bad0*/  STL [R1+0x216c], R29 ;  /* 0x00216c1d01007387 */ /* 0x0101e60000100800 */
[----:B------:R-:W-:Y:S02]  /*2bae0*/  STL [R1+0x8cc], R3 ;  /* 0x0008cc0301007387 */ /* 0x000fe40000100800 */
[----:B------:R-:W-:-:S02]  /*2baf0*/  FADD R2, -R17, R11 ;  /* 0x0000000b11027221 */ /* 0x000fc40000000100 */
[----:B------:R-:W1:Y:S01]  /*2bb00*/  LDS R3, [R26.X8+0x20b00] ;  /* 0x020b00001a037984 */ /* 0x000e620000008800 */
        /* <DEDUP_REMOVED lines=8> */
[----:B0-----:R-:W2:Y:S01]  /*2bb90*/  LDL.LU R29, [R1+0x5f0] ;  /* 0x0005f000011d7983 */ /* 0x001ea20000300800 */
[----:B------:R-:W3:Y:S02]  /*2bba0*/  LDL.LU R28, [R1+0x5c0] ;  /* 0x0005c000011c7983 */ /* 0x000ee40000300800 */
[----:B------:R-:W4:Y:S02]  /*2bbb0*/  LDL.LU R19, [R1+0x5c4] ;  /* 0x0005c40001137983 */ /* 0x000f240000300800 */
[----:B------:R-:W5:Y:S01]  /*2bbc0*/  LDL.LU R18, [R1+0x5b0] ;  /* 0x0005b00001127983 */ /* 0x000f620000300800 */
[----:B------:R-:W3:Y:S01]  /*2bbd0*/  LDL.LU R17, [R1+0x5b4] ;  /* 0x0005b40001117983 */ /* 0x000ee20000300800 */
[----:B------:R-:W3:Y:S02]  /*2bbe0*/  LDL.LU R16, [R1+0x5a0] ;  /* 0x0005a00001107983 */ /* 0x000ee40000300800 */
[----:B------:R-:W3:Y:S02]  /*2bbf0*/  LDL.LU R15, [R1+0x5a4] ;  /* 0x0005a400010f7983 */ /* 0x000ee40000300800 */
[----:B------:R-:W3:Y:S01]  /*2bc00*/  LDL.LU R14, [R1+0x590] ;  /* 0x00059000010e7983 */ /* 0x000ee20000300800 */
        /* <DEDUP_REMOVED lines=14> */
[----:B------:R-:W3:Y:S02]  /*2bcf0*/  LDL R24, [R1+0x814] ;  /* 0x0008140001187983 */ /* 0x000ee40000100800 */
[----:B------:R-:W3:Y:S01]  /*2bd00*/  LDL.LU R25, [R1+0xe8] ;  /* 0x0000e80001197983 */ /* 0x000ee20000300800 */
[----:B------:R-:W3:Y:S01]  /*2bd10*/  LDL.LU R27, [R1+0xec] ;  /* 0x0000ec00011b7983 */ /* 0x000ee20000300800 */
[----:B--2---:R-:W-:-:S05]  /*2bd20*/  FMUL R29, R0, R29 ;  /* 0x0000001d001d7220 */ /* 0x004fca0000400000 */
[----:B------:R0:W-:Y:S04]  /*2bd30*/  STL [R1+0x150], R29 ;  /* 0x0001501d01007387 */ /* 0x0001e80000100800 */
[----:B0-----:R-:W2:Y:S02]  /*2bd40*/  LDL.LU R29, [R1+0x217c] ;  /* 0x00217c00011d7983 */ /* 0x001ea40000300800 */
        /* <DEDUP_REMOVED lines=14> */
[C---:B-----5:R-:W-:Y:S02]  /*2be30*/  FMUL R18, R0.reuse, R18 ;  /* 0x0000001200127220 */ /* 0x060fe40000400000 */
[----:B------:R-:W-:-:S02]  /*2be40*/  FMUL R17, R0, R17 ;  /* 0x0000001100117220 */ /* 0x000fc40000400000 */
[C---:B------:R-:W-:Y:S02]  /*2be50*/  FMUL R16, R0.reuse, R16 ;  /* 0x0000001000107220 */ /* 0x040fe40000400000 */
[C---:B------:R-:W-:Y:S02]  /*2be60*/  FMUL R15, R0.reuse, R15 ;  /* 0x0000000f000f7220 */ /* 0x040fe40000400000 */
[C---:B------:R-:W-:Y:S02]  /*2be70*/  FMUL R14, R0.reuse, R14 ;  /* 0x0000000e000e7220 */ /* 0x040fe40000400000 */
[C---:B------:R-:W-:Y:S02]  /*2be80*/  FMUL R13, R0.reuse, R13 ;  /* 0x0000000d000d7220 */ /* 0x040fe40000400000 */
[C---:B------:R-:W-:Y:S02]  /*2be90*/  FMUL R12, R0.reuse, R12 ;  /* 0x0000000c000c7220 */ /* 0x040fe40000400000 */
[----:B------:R-:W-:Y:S01]  /*2bea0*/  FMUL R8, R0, R8 ;  /* 0x0000000800087220 */ /* 0x000fe20000400000 */
[----:B------:R-:W-:-:S02]  /*2beb0*/  F2FP.PACK_AB R11, R4, R11 ;  /* 0x0000000b040b723e */ /* 0x000fc400000000ff */
[----:B------:R-:W-:Y:S02]  /*2bec0*/  F2FP.PACK_AB R10, R5, R10 ;  /* 0x0000000a050a723e */ /* 0x000fe400000000ff */
[----:B------:R-:W-:Y:S01]  /*2bed0*/  F2FP.PACK_AB R9, R21, R9 ;  /* 0x000000091509723e */ /* 0x000fe200000000ff */
[----:B--2---:R-:W-:-:S05]  /*2bee0*/  FMUL R29, R0, R29 ;  /* 0x0000001d001d7220 */ /* 0x004fca0000400000 */
        /* <DEDUP_REMOVED lines=14> */
[----:B------:R0:W-:Y:S02]  /*2bfd0*/  STL [R1+0x211c], R9 ;  /* 0x00211c0901007387 */ /* 0x0001e40000100800 */
[----:B------:R-:W-:Y:S01]  /*2bfe0*/  FMUL R2, R2, 1.4426950216293334961 ;  /* 0x3fb8aa3b02027820 */ /* 0x000fe20000400000 */
[----:B------:R-:W-:Y:S01]  /*2bff0*/  F2FP.PACK_AB R7, R7, R22 ;  /* 0x000000160707723e */ /* 0x000fe200000000ff */
[----:B------:R2:W3:Y:S04]  /*2c000*/  LDS R17, [R26.X8+0x20c00] ;  /* 0x020c00001a117984 */ /* 0x0004e80000008800 */
[----:B0-----:R-:W1:Y:S01]  /*2c010*/  LDL.LU R9, [R1+0x8d0] ;  /* 0x0008d00001097983 */ /* 0x001e620000300800 */
[----:B------:R0:W1:Y:S01]  /*2c020*/  MUFU.EX2 R0, R2 ;  /* 0x0000000200007308 */ /* 0x0000620000000800 */
[----:B------:R-:W-:-:S05]  /*2c030*/  F2FP.PACK_AB R8, R20, R6 ;  /* 0x000000061408723e */ /* 0x000fca00000000ff */
[----:B------:R-:W-:Y:S01]  /*2c040*/  STL [R1+0x2120], R8 ;  /* 0x0021200801007387 */ /* 0x000fe20000100800 */
[----:B------:R4:W-:Y:S02]  /*2c050*/  STL [R1+0x2124], R7 ;  /* 0x0021240701007387 */ /* 0x0009e40000100800 */
[----:B------:R-:W5:Y:S02]  /*2c060*/  LDL.LU R29, [R1+0x868] ;  /* 0x00086800011d7983 */ /* 0x000f640000300800 */
[----:B------:R-:W5:Y:S01]  /*2c070*/  LDL.LU R5, [R1+0x86c] ;  /* 0x00086c0001057983 */ /* 0x000f620000300800 */
[----:B------:R-:W3:Y:S01]  /*2c080*/  LDL.LU R4, [R1+0x860] ;  /* 0x0008600001047983 */ /* 0x000ee20000300800 */
[----:B------:R-:W3:Y:S02]  /*2c090*/  LDL.LU R21, [R1+0x864] ;  /* 0x0008640001157983 */ /* 0x000ee40000300800 */
[----:B------:R-:W3:Y:S02]  /*2c0a0*/  LDL.LU R20, [R1+0x858] ;  /* 0x0008580001147983 */ /* 0x000ee40000300800 */
[----:B0-----:R-:W-:Y:S01]  /*2c0b0*/  FADD R2, -R24, R23 ;  /* 0x0000001718027221 */ /* 0x001fe20000000100 */
[----:B------:R-:W-:Y:S01]  /*2c0c0*/  F2FP.PACK_AB R6, R25, R27 ;  /* 0x0000001b1906723e */ /* 0x000fe200000000ff */
[----:B------:R-:W3:Y:S01]  /*2c0d0*/  LDL.LU R22, [R1+0x85c] ;  /* 0x00085c0001167983 */ /* 0x000ee20000300800 */
[----:B------:R-:W3:Y:S02]  /*2c0e0*/  LDL.LU R23, [R1+0x850] ;  /* 0x0008500001177983 */ /* 0x000ee40000300800 */
[----:B------:R-:W3:Y:S02]  /*2c0f0*/  LDL.LU R25, [R1+0x854] ;  /* 0x0008540001197983 */ /* 0x000ee40000300800 */
[----:B------:R-:W3:Y:S01]  /*2c100*/  LDL.LU R24, [R1+0x848] ;  /* 0x0008480001187983 */ /* 0x000ee20000300800 */
[----:B------:R-:W3:Y:S01]  /*2c110*/  LDL.LU R27, [R1+0x84c] ;  /* 0x00084c00011b7983 */ /* 0x000ee20000300800 */
[----:B------:R0:W-:Y:S02]  /*2c120*/  STL [R1+0x2128], R6 ;  /* 0x0021280601007387 */ /* 0x0001e40000100800 */
[----:B--2---:R-:W2:Y:S02]  /*2c130*/  LDL.LU R26, [R1+0x5f8] ;  /* 0x0005f800011a7983 */ /* 0x004ea40000300800 */
[----:B------:R-:W-:-:S04]  /*2c140*/  FMUL R2, R2, 1.4426950216293334961 ;  /* 0x3fb8aa3b02027820 */ /* 0x000fc80000400000 */
[----:B----4-:R4:W0:Y:S01]  /*2c150*/  MUFU.EX2 R7, R2 ;  /* 0x0000000200077308 */ /* 0x0108220000000800 */
[C---:B-1----:R-:W-:Y:S02]  /*2c160*/  FFMA R9, R0.reuse, R9, R3 ;  /* 0x0000000900097223 */ /* 0x042fe40000000003 */
[----:B------:R-:W3:Y:S01]  /*2c170*/  LDL.LU R3, [R1+0x5e8] ;  /* 0x0005e80001037983 */ /* 0x000ee20000300800 */
[----:B------:R-:W3:Y:S02]  /*2c180*/  LDL.LU R28, [R1+0x5ec] ;  /* 0x0005ec00011c7983 */ /* 0x000ee40000300800 */
[----:B------:R1:W-:Y:S02]  /*2c190*/  STL [R1+0x8d0], R9 ;  /* 0x0008d00901007387 */ /* 0x0003e40000100800 */
[----:B------:R-:W5:Y:S01]  /*2c1a0*/  LDL.LU R19, [R1+0x5d8] ;  /* 0x0005d80001137983 */ /* 0x000f620000300800 */
[----:B------:R-:W5:Y:S01]  /*2c1b0*/  LDL.LU R18, [R1+0x5dc] ;  /* 0x0005dc0001127983 */ /* 0x000f620000300800 */
[----:B------:R-:W5:Y:S02]  /*2c1c0*/  LDL.LU R16, [R1+0x5c8] ;  /* 0x0005c80001107983 */ /* 0x000f640000300800 */
[----:B------:R-:W5:Y:S02]  /*2c1d0*/  LDL.LU R15, [R1+0x5cc] ;  /* 0x0005cc00010f7983 */ /* 0x000f640000300800 */
[----:B------:R-:W5:Y:S01]  /*2c1e0*/  LDL.LU R14, [R1+0x5b8] ;  /* 0x0005b800010e7983 */ /* 0x000f620000300800 */
[----:B------:R-:W5:Y:S01]  /*2c1f0*/  LDL.LU R13, [R1+0x5bc] ;  /* 0x0005bc00010d7983 */ /* 0x000f620000300800 */
[----:B------:R-:W5:Y:S02]  /*2c200*/  LDL.LU R12, [R1+0x5a8] ;  /* 0x0005a800010c7983 */ /* 0x000f640000300800 */
[----:B0-----:R-:W5:Y:S02]  /*2c210*/  LDL.LU R6, [R1+0x5ac] ;  /* 0x0005ac0001067983 */ /* 0x001f640000300800 */
[----:B------:R-:W5:Y:S01]  /*2c220*/  LDL.LU R11, [R1+0x598] ;  /* 0x00059800010b7983 */ /* 0x000f620000300800 */
[----:B------:R-:W5:Y:S01]  /*2c230*/  LDL.LU R10, [R1+0x59c] ;  /* 0x00059c00010a7983 */ /* 0x000f620000300800 */
[----:B-1----:R-:W5:Y:S02]  /*2c240*/  LDL.LU R9, [R1+0x588] ;  /* 0x0005880001097983 */ /* 0x002f640000300800 */
[----:B------:R-:W5:Y:S02]  /*2c250*/  LDL.LU R8, [R1+0x58c] ;  /* 0x00058c0001087983 */ /* 0x000f640000300800 */
[----:B----4-:R-:W4:Y:S02]  /*2c260*/  LDL.LU R2, [R1+0x5fc] ;  /* 0x0005fc0001027983 */ /* 0x010f240000300800 */
[----:B--2---:R-:W-:-:S05]  /*2c270*/  FMUL R26, R0, R26 ;  /* 0x0000001a001a7220 */ /* 0x004fca0000400000 */
[----:B------:R0:W-:Y:S04]  /*2c280*/  STL [R1+0x158], R26 ;  /* 0x0001581a01007387 */ /* 0x0001e80000100800 */
[----:B0-----:R-:W2:Y:S01]  /*2c290*/  LDL.LU R26, [R1+0x2168] ;  /* 0x00216800011a7983 */ /* 0x001ea20000300800 */
[C---:B---3--:R-:W-:Y:S02]  /*2c2a0*/  FMUL R28, R0.reuse, R28 ;  /* 0x0000001c001c7220 */ /* 0x048fe40000400000 */
[----:B----4-:R-:W-:-:S05]  /*2c2b0*/  FMUL R2, R0, R2 ;  /* 0x0000000200027220 */ /* 0x010fca0000400000 */
[----:B------:R0:W-:Y:S01]  /*2c2c0*/  STL [R1+0x15c], R2 ;  /* 0x00015c0201007387 */ /* 0x0001e20000100800 */
[----:B------:R-:W-:Y:S02]  /*2c2d0*/  STL [R1+0x510], R7 ;  /* 0x0005100701007387 */ /* 0x000fe40000100800 */
[C---:B0-----:R-:W-:Y:S02]  /*2c2e0*/  FMUL R2, R0.reuse, R3 ;  /* 0x0000000300027220 */ /* 0x041fe40000400000 */
[----:B-----5:R-:W-:-:S03]  /*2c2f0*/  FMUL R3, R0, R19 ;  /* 0x0000001300037220 */ /* 0x020fc60000400000 */
[----:B------:R0:W-:Y:S01]  /*2c300*/  STL [R1+0x148], R2 ;  /* 0x0001480201007387 */ /* 0x0001e20000100800 */
[----:B------:R-:W-:Y:S02]  /*2c310*/  STL [R1+0x14c], R28 ;  /* 0x00014c1c01007387 */ /* 0x000fe40000100800 */
[C---:B------:R-:W-:Y:S02]  /*2c320*/  FMUL R16, R0.reuse, R16 ;  /* 0x0000001000107220 */ /* 0x040fe40000400000 */
[----:B------:R1:W-:Y:S02]  /*2c330*/  STL [R1+0x138], R3 ;  /* 0x0001380301007387 */ /* 0x0003e40000100800 */
[C---:B0-----:R-:W-:Y:S02]  /*2c340*/  FMUL R2, R0.reuse, R18 ;  /* 0x0000001200027220 */ /* 0x041fe40000400000 */
[C---:B------:R-:W-:Y:S02]  /*2c350*/  FMUL R13, R0.reuse, R13 ;  /* 0x0000000d000d7220 */ /* 0x040fe40000400000 */
[C---:B-1----:R-:W-:Y:S01]  /*2c360*/  FMUL R3, R0.reuse, R15 ;  /* 0x0000000f00037220 */ /* 0x042fe20000400000 */
[----:B------:R0:W-:Y:S01]  /*2c370*/  STL [R1+0x13c], R2 ;  /* 0x00013c0201007387 */ /* 0x0001e20000100800 */
[----:B------:R-:W-:Y:S03]  /*2c380*/  STL [R1+0x128], R16 ;  /* 0x0001281001007387 */ /* 0x000fe60000100800 */
[----:B------:R-:W-:Y:S02]  /*2c390*/  STL [R1+0x12c], R3 ;  /* 0x00012c0301007387 */ /* 0x000fe40000100800 */
[----:B0-----:R-:W-:-:S05]  /*2c3a0*/  FMUL R2, R0, R14 ;  /* 0x0000000e00027220 */ /* 0x001fca0000400000 */
[----:B------:R0:W-:Y:S01]  /*2c3b0*/  STL [R1+0x118], R2 ;  /* 0x0001180201007387 */ /* 0x0001e20000100800 */
[----:B------:R-:W-:Y:S02]  /*2c3c0*/  STL [R1+0x11c], R13 ;  /* 0x00011c0d01007387 */ /* 0x000fe40000100800 */
[C---:B0-----:R-:W-:Y:S02]  /*2c3d0*/  FMUL R2, R0.reuse, R6 ;  /* 0x0000000600027220 */ /* 0x041fe40000400000 */
[----:B------:R-:W3:Y:S01]  /*2c3e0*/  LDL.LU R6, [R1+0x8d4] ;  /* 0x0008d40001067983 */ /* 0x000ee20000300800 */
[C---:B------:R-:W-:Y:S02]  /*2c3f0*/  FMUL R3, R0.reuse, R12 ;  /* 0x0000000c00037220 */ /* 0x040fe40000400000 */
[----:B------:R-:W-:Y:S01]  /*2c400*/  FMUL R11, R0, R11 ;  /* 0x0000000b000b7220 */ /* 0x000fe20000400000 */
[----:B------:R-:W-:Y:S02]  /*2c410*/  F2FP.PACK_AB R5, R29, R5 ;  /* 0x000000051d05723e */ /* 0x000fe400000000ff */
[----:B------:R0:W-:Y:S01]  /*2c420*/  STL [R1+0x108], R3 ;  /* 0x0001080301007387 */ /* 0x0001e20000100800 */
[----:B------:R1:W-:Y:S02]  /*2c430*/  STL [R1+0x10c], R2 ;  /* 0x00010c0201007387 */ /* 0x0003e40000100800 */
[----:B------:R-:W-:Y:S01]  /*2c440*/  STL [R1+0xf8], R11 ;  /* 0x0000f80b01007387 */ /* 0x000fe20000100800 */
[----:B------:R-:W-:Y:S01]  /*2c450*/  F2FP.PACK_AB R4, R4, R21 ;  /* 0x000000150404723e */ /* 0x000fe200000000ff */
[----:B0-----:R-:W-:-:S02]  /*2c460*/  FMUL R3, R0, R10 ;  /* 0x0000000a00037220 */ /* 0x001fc40000400000 */
[C---:B-1----:R-:W-:Y:S02]  /*2c470*/  FMUL R2, R0.reuse, R9 ;  /* 0x0000000900027220 */ /* 0x042fe40000400000 */
[----:B------:R-:W-:Y:S01]  /*2c480*/  FMUL R0, R0, R8 ;  /* 0x0000000800007220 */ /* 0x000fe20000400000 */
[----:B------:R0:W-:Y:S02]  /*2c490*/  STL [R1+0xfc], R3 ;  /* 0x0000fc0301007387 */ /* 0x0001e40000100800 */
[----:B------:R1:W-:Y:S02]  /*2c4a0*/  STL [R1+0xe8], R2 ;  /* 0x0000e80201007387 */ /* 0x0003e40000100800 */
[----:B------:R-:W-:Y:S02]  /*2c4b0*/  STL [R1+0x212c], R5 ;  /* 0x00212c0501007387 */ /* 0x000fe40000100800 */
[----:B------:R4:W-:Y:S01]  /*2c4c0*/  STL [R1+0xec], R0 ;  /* 0x0000ec0001007387 */ /* 0x0009e20000100800 */
[----:B------:R-:W-:Y:S01]  /*2c4d0*/  STL [R1+0x2130], R4 ;  /* 0x0021300401007387 */ /* 0x000fe20000100800 */
[----:B0-----:R-:W-:-:S02]  /*2c4e0*/  F2FP.PACK_AB R3, R20, R22 ;  /* 0x000000161403723e */ /* 0x001fc400000000ff */
[----:B-1----:R-:W-:Y:S02]  /*2c4f0*/  F2FP.PACK_AB R2, R23, R25 ;  /* 0x000000191702723e */ /* 0x002fe400000000ff */
[----:B----4-:R-:W-:Y:S01]  /*2c500*/  F2FP.PACK_AB R0, R24, R27 ;  /* 0x0000001b1800723e */ /* 0x010fe200000000ff */
[----:B------:R-:W-:Y:S02]  /*2c510*/  STL [R1+0x2134], R3 ;  /* 0x0021340301007387 */ /* 0x000fe40000100800 */
[----:B------:R0:W-:Y:S02]  /*2c520*/  STL [R1+0x2138], R2 ;  /* 0x0021380201007387 */ /* 0x0001e40000100800 */
[----:B--2---:R-:W1:Y:S04]  /*2c530*/  LDS R3, [R26.X8+0x20d00] ;  /* 0x020d00001a037984 */ /* 0x004e680000008800 */
[----:B------:R-:W-:Y:S02]  /*2c540*/  STL [R1+0x213c], R0 ;  /* 0x00213c0001007387 */ /* 0x000fe40000100800 */
[----:B------:R-:W2:Y:S04]  /*2c550*/  LDS R0, [R26.X8+0x20e00] ;  /* 0x020e00001a007984 */ /* 0x000ea80000008800 */
[----:B------:R-:W4:Y:S02]  /*2c560*/  S2R R25, SR_TID.X ;  /* 0x0000000000197919 */ /* 0x000f240000002100 */
[----:B----4-:R-:W-:-:S02]  /*2c570*/  LOP3.LUT R27, R25, 0xff, RZ, 0xc0, !PT ;  /* 0x000000ff191b7812 */ /* 0x010fc400078ec0ff */
[----:B------:R-:W-:-:S04]  /*2c580*/  LOP3.LUT R29, R25, 0xc0, RZ, 0xc0, !PT ;  /* 0x000000c0191d7812 */ /* 0x000fc800078ec0ff */
[----:B------:R-:W-:Y:S01]  /*2c590*/  SHF.R.U32.HI R29, RZ, 0x2, R29 ;  /* 0x00000002ff1d7819 */ /* 0x000fe2000001161d */
[----:B---3--:R-:W-:-:S05]  /*2c5a0*/  FFMA R6, R7, R6, R17 ;  /* 0x0000000607067223 */ /* 0x008fca0000000011 */
[----:B------:R-:W-:Y:S01]  /*2c5b0*/  STL [R1+0x8d4], R6 ;  /* 0x0008d40601007387 */ /* 0x000fe20000100800 */
[----:B0-----:R-:W3:Y:S02]  /*2c5c0*/  LDL.LU R2, [R1+0x7fc] ;  /* 0x0007fc0001027983 */ /* 0x001ee40000300800 */
[----:B-1----:R0:W-:Y:S02]  /*2c5d0*/  STL [R1+0x850], R3 ;  /* 0x0008500301007387 */ /* 0x0021e40000100800 */
[----:B0-----:R-:W4:Y:S01]  /*2c5e0*/  LDL.LU R3, [R1+0x7f4] ;  /* 0x0007f40001037983 */ /* 0x001f220000300800 */
[----:B--2---:R0:W-:Y:S02]  /*2c5f0*/  STL [R1+0x84c], R0 ;  /* 0x00084c0001007387 */ /* 0x0041e40000100800 */
[----:B------:R-:W2:Y:S02]  /*2c600*/  LDL.LU R4, [R1+0x7ec] ;  /* 0x0007ec0001047983 */ /* 0x000ea40000300800 */
[----:B------:R-:W5:Y:S01]  /*2c610*/  LDL.LU R5, [R1+0x7e4] ;  /* 0x0007e40001057983 */ /* 0x000f620000300800 */
        /* <DEDUP_REMOVED lines=15> */
[----:B------:R-:W2:Y:S02]  /*2c710*/  LDL.LU R20, [R1+0x75c] ;  /* 0x00075c0001147983 */ /* 0x000ea40000300800 */
[----:B------:R-:W-:Y:S01]  /*2c720*/  IMAD.SHL.U32 R17, R27, 0x2, RZ ;  /* 0x000000021b117824 */ /* 0x000fe200078e00ff */
[----:B------:R-:W2:Y:S01]  /*2c730*/  LDL.LU R22, [R1+0x754] ;  /* 0x0007540001167983 */ /* 0x000ea20000300800 */
[----:B------:R-:W2:Y:S02]  /*2c740*/  LDL.LU R23, [R1+0x74c] ;  /* 0x00074c0001177983 */ /* 0x000ea40000300800 */
[----:B------:R-:W2:Y:S02]  /*2c750*/  LDL.LU R24, [R1+0x744] ;  /* 0x0007440001187983 */ /* 0x000ea40000300800 */
[----:B------:R-:W2:Y:S01]  /*2c760*/  LDL.LU R27, [R1+0x73c] ;  /* 0x00073c00011b7983 */ /* 0x000ea20000300800 */
[----:B------:R-:W2:Y:S01]  /*2c770*/  LDL.LU R25, [R1+0x734] ;  /* 0x0007340001197983 */ /* 0x000ea20000300800 */
[----:B0-----:R-:W-:Y:S01]  /*2c780*/  LOP3.LUT R0, R17, R29, RZ, 0x3c, !PT ;  /* 0x0000001d11007212 */ /* 0x001fe200078e3cff */
[----:B------:R0:W-:Y:S02]  /*2c790*/  STL [R1+0x2160], R17 ;  /* 0x0021601101007387 */ /* 0x0001e40000100800 */
[----:B0-----:R-:W2:Y:S01]  /*2c7a0*/  LDL.LU R17, [R1+0x804] ;  /* 0x0008040001117983 */ /* 0x001ea20000300800 */
[----:B------:R-:W-:Y:S02]  /*2c7b0*/  STL [R1+0x2154], R29 ;  /* 0x0021541d01007387 */ /* 0x000fe40000100800 */
[----:B------:R-:W0:Y:S04]  /*2c7c0*/  LDS R29, [R26.X8+0x20f00] ;  /* 0x020f00001a1d7984 */ /* 0x000e280000008800 */
[----:B------:R-:W-:Y:S06]  /*2c7d0*/  BAR.SYNC.DEFER_BLOCKING 0x0 ;  /* 0x0000000000007b1d */ /* 0x000fec0000010000 */
[----:B------:R-:W-:Y:S04]  /*2c7e0*/  STL [R1+0x2140], R26 ;  /* 0x0021401a01007387 */ /* 0x000fe80000100800 */
[----:B0-----:R-:W-:Y:S04]  /*2c7f0*/  STL [R1+0x848], R29 ;  /* 0x0008481d01007387 */ /* 0x001fe80000100800 */
[----:B--2---:R-:W-:Y:S01]  /*2c800*/  STS.U16 [R0+0x20000], R17 ;  /* 0x0200001100007388 */ /* 0x004fe20000000400 */
[----:B---3--:R-:W-:Y:S02]  /*2c810*/  STS.U16 [R0+0x20400], R2 ;  /* 0x0204000200007388 */ /* 0x008fe40000000400 */
[----:B----4-:R-:W-:Y:S02]  /*2c820*/  STS.U16 [R0+0x20800], R3 ;  /* 0x0208000300007388 */ /* 0x010fe40000000400 */
[----:B------:R-:W-:Y:S01]  /*2c830*/  STS.U16 [R0+0x20c00], R4 ;  /* 0x020c000400007388 */ /* 0x000fe20000000400 */
[----:B-----5:R-:W-:Y:S01]  /*2c840*/  STS.U16 [R0+0x21000], R5 ;  /* 0x0210000500007388 */ /* 0x020fe20000000400 */
[----:B------:R-:W-:Y:S02]  /*2c850*/  STS.U16 [R0+0x21400], R6 ;  /* 0x0214000600007388 */ /* 0x000fe40000000400 */
[----:B------:R-:W-:Y:S02]  /*2c860*/  STS.U16 [R0+0x21800], R7 ;  /* 0x0218000700007388 */ /* 0x000fe40000000400 */
[----:B------:R-:W-:Y:S01]  /*2c870*/  STS.U16 [R0+0x21c00], R8 ;  /* 0x021c000800007388 */ /* 0x000fe20000000400 */
[----:B------:R-:W-:Y:S01]  /*2c880*/  STS.U16 [R0+0x22000], R9 ;  /* 0x0220000900007388 */ /* 0x000fe20000000400 */
        /* <DEDUP_REMOVED lines=13> */
[----:B------:R0:W-:Y:S02]  /*2c960*/  STS.U16 [R0+0x25800], R23 ;  /* 0x0258001700007388 */ /* 0x0001e40000000400 */
[----:B------:R-:W-:Y:S01]  /*2c970*/  STS.U16 [R0+0x25c00], R24 ;  /* 0x025c001800007388 */ /* 0x000fe20000000400 */
[----:B------:R1:W-:Y:S04]  /*2c980*/  STS.U16 [R0+0x26000], R27 ;  /* 0x0260001b00007388 */ /* 0x0003e80000000400 */
[----:B0-----:R-:W2:Y:S01]  /*2c990*/  LDL.LU R23, [R1+0x72c] ;  /* 0x00072c0001177983 */ /* 0x001ea20000300800 */
[----:B-1----:R-:W3:Y:S02]  /*2c9a0*/  LDL.LU R27, [R1+0x724] ;  /* 0x00072400011b7983 */ /* 0x002ee40000300800 */
[----:B------:R-:W4:Y:S01]  /*2c9b0*/  LDL.LU R17, [R1+0x334] ;  /* 0x0003340001117983 */ /* 0x000f220000300800 */
[----:B------:R-:W-:Y:S04]  /*2c9c0*/  STS.U16 [R0+0x26400], R25 ;  /* 0x0264001900007388 */ /* 0x000fe80000000400 */
[----:B----4-:R0:W-:Y:S04]  /*2c9d0*/  STL [R1+0x2164], R17 ;  /* 0x0021641101007387 */ /* 0x0101e80000100800 */
[----:B0-----:R-:W4:Y:S01]  /*2c9e0*/  LDL.LU R17, [R1+0x33c] ;  /* 0x00033c0001117983 */ /* 0x001f220000300800 */
[----:B------:R-:W5:Y:S02]  /*2c9f0*/  LDL.LU R24, [R1+0x32c] ;  /* 0x00032c0001187983 */ /* 0x000f640000300800 */
[----:B------:R-:W5:Y:S02]  /*2ca00*/  LDL.LU R25, [R1+0x324] ;  /* 0x0003240001197983 */ /* 0x000f640000300800 */
[----:B------:R-:W5:Y:S01]  /*2ca10*/  LDL.LU R26, [R1+0x31c] ;  /* 0x00031c00011a7983 */ /* 0x000f620000300800 */
[----:B------:R-:W5:Y:S01]  /*2ca20*/  LDL.LU R29, [R1+0x314] ;  /* 0x00031400011d7983 */ /* 0x000f620000300800 */
        /* <DEDUP_REMOVED lines=20> */
[----:B------:R-:W5:Y:S03]  /*2cb70*/  LDL.LU R22, [R1+0x3c] ;  /* 0x00003c0001167983 */ /* 0x000f660000300800 */
[----:B--2---:R0:W-:Y:S01]  /*2cb80*/  STS.U16 [R0+0x26800], R23 ;  /* 0x0268001700007388 */ /* 0x0041e20000000400 */
[----:B---3--:R1:W-:Y:S03]  /*2cb90*/  STS.U16 [R0+0x26c00], R27 ;  /* 0x026c001b00007388 */ /* 0x0083e60000000400 */
[----:B0-----:R-:W2:Y:S01]  /*2cba0*/  LDL.LU R23, [R1+0x34] ;  /* 0x0000340001177983 */ /* 0x001ea20000300800 */
[----:B-1----:R-:W2:Y:S03]  /*2cbb0*/  LDL.LU R27, [R1+0x2c] ;  /* 0x00002c00011b7983 */ /* 0x002ea60000300800 */
[----:B----4-:R0:W-:Y:S04]  /*2cbc0*/  STS.U16 [R0+0x27000], R17 ;  /* 0x0270001100007388 */ /* 0x0101e80000000400 */
[----:B0-----:R-:W4:Y:S04]  /*2cbd0*/  LDL.LU R17, [R1+0x2164] ;  /* 0x0021640001117983 */ /* 0x001f280000300800 */
[----:B----4-:R0:W-:Y:S01]  /*2cbe0*/  STS.U16 [R0+0x27400], R17 ;  /* 0x0274001100007388 */ /* 0x0101e20000000400 */
[----:B-----5:R1:W-:Y:S02]  /*2cbf0*/  STS.U16 [R0+0x27800], R24 ;  /* 0x0278001800007388 */ /* 0x0203e40000000400 */
[----:B------:R4:W-:Y:S02]  /*2cc00*/  STS.U16 [R0+0x27c00], R25 ;  /* 0x027c001900007388 */ /* 0x0009e40000000400 */
[----:B------:R-:W-:Y:S01]  /*2cc10*/  STS.U16 [R0+0x28000], R26 ;  /* 0x0280001a00007388 */ /* 0x000fe20000000400 */
[----:B------:R5:W-:Y:S04]  /*2cc20*/  STS.U16 [R0+0x28400], R29 ;  /* 0x0284001d00007388 */ /* 0x000be80000000400 */
[----:B0-----:R-:W3:Y:S01]  /*2cc30*/  LDL.LU R17, [R1+0x2160] ;  /* 0x0021600001117983 */ /* 0x001ee20000300800 */
[----:B-1----:R-:W3:Y:S02]  /*2cc40*/  LDL.LU R24, [R1+0x215c] ;  /* 0x00215c0001187983 */ /* 0x002ee40000300800 */
[----:B----4-:R-:W4:Y:S01]  /*2cc50*/  LDL.LU R25, [R1+0x2158] ;  /* 0x0021580001197983 */ /* 0x010f220000300800 */
[----:B-----5:R-:W5:Y:S01]  /*2cc60*/  LDL.LU R29, [R1+0x14] ;  /* 0x00001400011d7983 */ /* 0x020f620000300800 */
        /* <DEDUP_REMOVED lines=16> */
[----:B------:R0:W-:Y:S03]  /*2cd70*/  STS.U16 [R0+0x2c800], R19 ;  /* 0x02c8001300007388 */ /* 0x0001e60000000400 */
[----:B0-----:R-:W5:Y:S01]  /*2cd80*/  LDL.LU R19, [R1+0xc] ;  /* 0x00000c0001137983 */ /* 0x001f620000300800 */
        /* <DEDUP_REMOVED lines=13> */
[----:B------:R-:W5:Y:S01]  /*2ce60*/  LDL.LU R14, [R1+0x798] ;  /* 0x00079800010e7983 */ /* 0x000f620000300800 */
[----:B------:R0:W-:Y:S01]  /*2ce70*/  STS.U16 [R0+0x2cc00], R28 ;  /* 0x02cc001c00007388 */ /* 0x0001e20000000400 */
[----:B------:R-:W5:Y:S02]  /*2ce80*/  LDL.LU R15, [R1+0x790] ;  /* 0x00079000010f7983 */ /* 0x000f640000300800 */
[----:B------:R1:W-:Y:S02]  /*2ce90*/  STS.U16 [R0+0x2d000], R21 ;  /* 0x02d0001500007388 */ /* 0x0003e40000000400 */
[----:B------:R-:W5:Y:S01]  /*2cea0*/  LDL.LU R16, [R1+0x788] ;  /* 0x0007880001107983 */ /* 0x000f620000300800 */
[----:B------:R1:W-:Y:S04]  /*2ceb0*/  STS.U16 [R0+0x2d400], R20 ;  /* 0x02d4001400007388 */ /* 0x0003e80000000400 */
[----:B------:R-:W5:Y:S01]  /*2cec0*/  LDL.LU R18, [R1+0x780] ;  /* 0x0007800001127983 */ /* 0x000f620000300800 */
[----:B------:R1:W-:Y:S02]  /*2ced0*/  STS.U16 [R0+0x2d800], R22 ;  /* 0x02d8001600007388 */ /* 0x0003e40000000400 */
[----:B--2---:R2:W-:Y:S02]  /*2cee0*/  STS.U16 [R0+0x2dc00], R23 ;  /* 0x02dc001700007388 */ /* 0x0045e40000000400 */
[----:B------:R-:W-:Y:S01]  /*2cef0*/  STS.U16 [R0+0x2e000], R27 ;  /* 0x02e0001b00007388 */ /* 0x000fe20000000400 */
[----:B0-----:R-:W5:Y:S01]  /*2cf00*/  LDL.LU R28, [R1+0x778] ;  /* 0x00077800011c7983 */ /* 0x001f620000300800 */
[----:B-1----:R-:W5:Y:S03]  /*2cf10*/  LDL.LU R21, [R1+0x770] ;  /* 0x0007700001157983 */ /* 0x002f660000300800 */
[----:B------:R-:W5:Y:S01]  /*2cf20*/  LDL.LU R20, [R1+0x768] ;  /* 0x0007680001147983 */ /* 0x000f620000300800 */
[----:B------:R-:W5:Y:S02]  /*2cf30*/  LDL.LU R22, [R1+0x760] ;  /* 0x0007600001167983 */ /* 0x000f640000300800 */
[----:B--2---:R-:W2:Y:S01]  /*2cf40*/  LDL.LU R23, [R1+0x758] ;  /* 0x0007580001177983 */ /* 0x004ea20000300800 */
[----:B----4-:R-:W-:Y:S01]  /*2cf50*/  STS.U16 [R0+0x2e400], R25 ;  /* 0x02e4001900007388 */ /* 0x010fe20000000400 */
[----:B---3--:R0:W-:Y:S02]  /*2cf60*/  STS.U16 [R0+0x2e800], R24 ;  /* 0x02e8001800007388 */ /* 0x0081e40000000400 */
[----:B-----5:R1:W-:Y:S01]  /*2cf70*/  STS.U16 [R0+0x2ec00], R29 ;  /* 0x02ec001d00007388 */ /* 0x0203e20000000400 */
[----:B0-----:R-:W3:Y:S01]  /*2cf80*/  LDL.LU R24, [R1+0x750] ;  /* 0x0007500001187983 */ /* 0x001ee20000300800 */
[----:B------:R-:W4:Y:S02]  /*2cf90*/  LDL.LU R27, [R1+0x748] ;  /* 0x00074800011b7983 */ /* 0x000f240000300800 */
[----:B------:R-:W5:Y:S01]  /*2cfa0*/  LDL.LU R25, [R1+0x740] ;  /* 0x0007400001197983 */ /* 0x000f620000300800 */
[----:B-1----:R-:W2:Y:S04]  /*2cfb0*/  LDL.LU R29, [R1+0x2154] ;  /* 0x00215400011d7983 */ /* 0x002ea80000300800 */
[----:B------:R0:W-:Y:S04]  /*2cfc0*/  STS.U16 [R0+0x2f000], R19 ;  /* 0x02f0001300007388 */ /* 0x0001e80000000400 */
[----:B0-----:R-:W3:Y:S01]  /*2cfd0*/  LDL.LU R19, [R1+0x2150] ;  /* 0x0021500001137983 */ /* 0x001ee20000300800 */
[----:B--2---:R-:W-:-:S03]  /*2cfe0*/  LOP3.LUT R17, R17, R29, RZ, 0x3c, !PT ;  /* 0x0000001d11117212 */ /* 0x004fc600078e3cff */
[----:B------:R-:W2:Y:S04]  /*2cff0*/  LDL.LU R29, [R1+0x214c] ;  /* 0x00214c00011d7983 */ /* 0x000ea80000300800 */
[----:B------:R-:W-:Y:S04]  /*2d000*/  STS.U16 [R0+0x2f400], R26 ;  /* 0x02f4001a00007388 */ /* 0x000fe80000000400 */
[----:B--2---:R0:W-:Y:S04]  /*2d010*/  STS.U16 [R0+0x2f800], R29 ;  /* 0x02f8001d00007388 */ /* 0x0041e80000000400 */
[----:B0-----:R-:W2:Y:S01]  /*2d020*/  LDL.LU R29, [R1+0x738] ;  /* 0x00073800011d7983 */ /* 0x001ea20000300800 */
[----:B------:R-:W2:Y:S03]  /*2d030*/  LDL.LU R26, [R1+0x720] ;  /* 0x00072000011a7983 */ /* 0x000ea60000300800 */
[----:B--2---:R0:W-:Y:S04]  /*2d040*/  STL [R1+0x2144], R26 ;  /* 0x0021441a01007387 */ /* 0x0041e80000100800 */
[----:B0-----:R-:W2:Y:S01]  /*2d050*/  LDL.LU R26, [R1+0x728] ;  /* 0x00072800011a7983 */ /* 0x001ea20000300800 */
[----:B------:R-:W-:Y:S01]  /*2d060*/  LOP3.LUT R17, R17, 0x40, RZ, 0x3c, !PT ;  /* 0x0000004011117812 */ /* 0x000fe200078e3cff */
[----:B---3--:R-:W-:Y:S04]  /*2d070*/  STS.U16 [R0+0x2fc00], R19 ;  /* 0x02fc001300007388 */ /* 0x008fe80000000400 */
        /* <DEDUP_REMOVED lines=9> */
[----:B------:R-:W-:Y:S03]  /*2d110*/  STS.U16 [R17+0x22600], R11 ;  /* 0x0226000b11007388 */ /* 0x000fe60000000400 */
[----:B--2---:R0:W-:Y:S04]  /*2d120*/  STL [R1+0x2148], R26 ;  /* 0x0021481a01007387 */ /* 0x0041e80000100800 */
[----:B0-----:R-:W2:Y:S01]  /*2d130*/  LDL.LU R26, [R1+0x730] ;  /* 0x00073000011a7983 */ /* 0x001ea20000300800 */
        /* <DEDUP_REMOVED lines=9> */
[----:B------:R-:W3:Y:S01]  /*2d1d0*/  LDL.LU R10, [R1+0x2f0] ;  /* 0x0002f000010a7983 */ /* 0x000ee20000300800 */
[----:B------:R0:W-:Y:S01]  /*2d1e0*/  STS.U16 [R17+0x22a00], R12 ;  /* 0x022a000c11007388 */ /* 0x0001e20000000400 */
[----:B------:R-:W3:Y:S02]  /*2d1f0*/  LDL.LU R11, [R1+0x2d8] ;  /* 0x0002d800010b7983 */ /* 0x000ee40000300800 */
[----:B------:R1:W-:Y:S02]  /*2d200*/  STS.U16 [R17+0x22e00], R13 ;  /* 0x022e000d11007388 */ /* 0x0003e40000000400 */
[----:B------:R1:W-:Y:S01]  /*2d210*/  STS.U16 [R17+0x23200], R14 ;  /* 0x0232000e11007388 */ /* 0x0003e20000000400 */
[----:B------:R4:W-:Y:S01]  /*2d220*/  STS.U16 [R17+0x23600], R15 ;  /* 0x0236000f11007388 */ /* 0x0009e20000000400 */
[----:B------:R5:W-:Y:S02]  /*2d230*/  STS.U16 [R17+0x23a00], R16 ;  /* 0x023a001011007388 */ /* 0x000be40000000400 */
[----:B------:R5:W-:Y:S01]  /*2d240*/  STS.U16 [R17+0x23e00], R18 ;  /* 0x023e001211007388 */ /* 0x000be20000000400 */
[----:B0-----:R-:W3:Y:S01]  /*2d250*/  LDL.LU R12, [R1+0x2d0] ;  /* 0x0002d000010c7983 */ /* 0x001ee20000300800 */
[----:B-1----:R-:W3:Y:S02]  /*2d260*/  LDL.LU R13, [R1+0x278] ;  /* 0x00027800010d7983 */ /* 0x002ee40000300800 */
[----:B------:R-:W3:Y:S01]  /*2d270*/  LDL.LU R14, [R1+0x270] ;  /* 0x00027000010e7983 */ /* 0x000ee20000300800 */
[----:B----4-:R-:W4:Y:S01]  /*2d280*/  LDL.LU R15, [R1+0x1b8] ;  /* 0x0001b800010f7983 */ /* 0x010f220000300800 */
[----:B-----5:R-:W4:Y:S02]  /*2d290*/  LDL.LU R16, [R1+0x1b0] ;  /* 0x0001b00001107983 */ /* 0x020f240000300800 */
[----:B------:R0:W-:Y:S02]  /*2d2a0*/  STS.U16 [R17+0x24200], R28 ;  /* 0x0242001c11007388 */ /* 0x0001e40000000400 */
[----:B------:R-:W3:Y:S01]  /*2d2b0*/  LDL.LU R18, [R1+0x1a8] ;  /* 0x0001a80001127983 */ /* 0x000ee20000300800 */
[----:B------:R1:W-:Y:S01]  /*2d2c0*/  STS.U16 [R17+0x24600], R21 ;  /* 0x0246001511007388 */ /* 0x0003e20000000400 */
[----:B------:R1:W-:Y:S02]  /*2d2d0*/  STS.U16 [R17+0x24a00], R20 ;  /* 0x024a001411007388 */ /* 0x0003e40000000400 */
[----:B------:R1:W-:Y:S02]  /*2d2e0*/  STS.U16 [R17+0x24e00], R22 ;  /* 0x024e001611007388 */ /* 0x0003e40000000400 */
[----:B------:R1:W-:Y:S01]  /*2d2f0*/  STS.U16 [R17+0x25200], R23 ;  /* 0x0252001711007388 */ /* 0x0003e20000000400 */
[----:B------:R1:W-:Y:S04]  /*2d300*/  STS.U16 [R17+0x25600], R24 ;  /* 0x0256001811007388 */ /* 0x0003e80000000400 */
[----:B0-----:R-:W3:Y:S01]  /*2d310*/  LDL.LU R28, [R1+0x1a0] ;  /* 0x0001a000011c7983 */ /* 0x001ee20000300800 */
[----:B-1----:R-:W3:Y:S03]  /*2d320*/  LDL.LU R21, [R1+0x198] ;  /* 0x0001980001157983 */ /* 0x002ee60000300800 */
[----:B------:R-:W3:Y:S04]  /*2d330*/  LDL.LU R20, [R1+0x190] ;  /* 0x0001900001147983 */ /* 0x000ee80000300800 */
[----:B------:R-:W3:Y:S01]  /*2d340*/  LDL.LU R22, [R1+0x88] ;  /* 0x0000880001167983 */ /* 0x000ee20000300800 */
[----:B------:R-:W3:Y:S02]  /*2d350*/  LDL.LU R23, [R1+0x80] ;  /* 0x0000800001177983 */ /* 0x000ee40000300800 */
[----:B------:R0:W-:Y:S02]  /*2d360*/  STS.U16 [R17+0x25a00], R27 ;  /* 0x025a001b11007388 */ /* 0x0001e40000000400 */
[----:B------:R-:W3:Y:S01]  /*2d370*/  LDL.LU R24, [R1+0x78] ;  /* 0x0000780001187983 */ /* 0x000ee20000300800 */
[----:B------:R1:W-:Y:S01]  /*2d380*/  STS.U16 [R17+0x25e00], R25 ;  /* 0x025e001911007388 */ /* 0x0003e20000000400 */
[----:B------:R1:W-:Y:S03]  /*2d390*/  STS.U16 [R17+0x26200], R29 ;  /* 0x0262001d11007388 */ /* 0x0003e60000000400 */
[----:B0-----:R-:W3:Y:S01]  /*2d3a0*/  LDL.LU R27, [R1+0x70] ;  /* 0x00007000011b7983 */ /* 0x001ee20000300800 */
[----:B-1----:R-:W3:Y:S02]  /*2d3b0*/  LDL.LU R25, [R1+0x48] ;  /* 0x0000480001197983 */ /* 0x002ee40000300800 */
[----:B------:R-:W3:Y:S01]  /*2d3c0*/  LDL.LU R19, [R1+0x38] ;  /* 0x0000380001137983 */ /* 0x000ee20000300800 */
[----:B------:R-:W3:Y:S04]  /*2d3d0*/  LDL.LU R29, [R1+0x30] ;  /* 0x00003000011d7983 */ /* 0x000ee80000300800 */
[----:B--2---:R0:W-:Y:S04]  /*2d3e0*/  STS.U16 [R17+0x26600], R26 ;  /* 0x0266001a11007388 */ /* 0x0041e80000000400 */
[----:B0-----:R-:W2:Y:S04]  /*2d3f0*/  LDL.LU R26, [R1+0x2148] ;  /* 0x00214800011a7983 */ /* 0x001ea80000300800 */
[----:B--2---:R0:W-:Y:S04]  /*2d400*/  STS.U16 [R17+0x26a00], R26 ;  /* 0x026a001a11007388 */ /* 0x0041e80000000400 */
[----:B0-----:R-:W2:Y:S04]  /*2d410*/  LDL.LU R26, [R1+0x2144] ;  /* 0x00214400011a7983 */ /* 0x001ea80000300800 */
[----:B--2---:R0:W-:Y:S01]  /*2d420*/  STS.U16 [R17+0x26e00], R26 ;  /* 0x026e001a11007388 */ /* 0x0041e20000000400 */
[----:B---3--:R1:W-:Y:S02]  /*2d430*/  STS.U16 [R17+0x27200], R0 ;  /* 0x0272000011007388 */ /* 0x0083e40000000400 */
[----:B------:R2:W-:Y:S02]  /*2d440*/  STS.U16 [R17+0x27600], R2 ;  /* 0x0276000211007388 */ /* 0x0005e40000000400 */
[----:B------:R3:W-:Y:S01]  /*2d450*/  STS.U16 [R17+0x27a00], R3 ;  /* 0x027a000311007388 */ /* 0x0007e20000000400 */
[----:B------:R4:W-:Y:S01]  /*2d460*/  STS.U16 [R17+0x27e00], R4 ;  /* 0x027e000411007388 */ /* 0x0009e20000000400 */
[----:B------:R4:W-:Y:S03]  /*2d470*/  STS.U16 [R17+0x28200], R5 ;  /* 0x0282000511007388 */ /* 0x0009e60000000400 */
[----:B0-----:R-:W5:Y:S01]  /*2d480*/  LDL.LU R26, [R1+0x2140] ;  /* 0x00214000011a7983 */ /* 0x001f620000300800 */
[----:B-1----:R-:W5:Y:S02]  /*2d490*/  LDL.LU R0, [R1+0x213c] ;  /* 0x00213c0001007983 */ /* 0x002f640000300800 */
[----:B--2---:R-:W2:Y:S02]  /*2d4a0*/  LDL.LU R2, [R1+0x2138] ;  /* 0x0021380001027983 */ /* 0x004ea40000300800 */
[----:B---3--:R-:W3:Y:S01]  /*2d4b0*/  LDL.LU R3, [R1+0x2134] ;  /* 0x0021340001037983 */ /* 0x008ee20000300800 */
[----:B----4-:R-:W4:Y:S01]  /*2d4c0*/  LDL.LU R4, [R1+0x2130] ;  /* 0x0021300001047983 */ /* 0x010f220000300800 */
[----:B------:R-:W2:Y:S03]  /*2d4d0*/  LDL.LU R5, [R1+0x212c] ;  /* 0x00212c0001057983 */ /* 0x000ea60000300800 */
[----:B------:R0:W-:Y:S01]  /*2d4e0*/  STS.U16 [R17+0x28600], R6 ;  /* 0x0286000611007388 */ /* 0x0001e20000000400 */
[----:B------:R1:W-:Y:S02]  /*2d4f0*/  STS.U16 [R17+0x28a00], R7 ;  /* 0x028a000711007388 */ /* 0x0003e40000000400 */
[----:B------:R1:W-:Y:S02]  /*2d500*/  STS.U16 [R17+0x28e00], R8 ;  /* 0x028e000811007388 */ /* 0x0003e40000000400 */
[----:B------:R1:W-:Y:S01]  /*2d510*/  STS.U16 [R17+0x29200], R9 ;  /* 0x0292000911007388 */ /* 0x0003e20000000400 */
[----:B------:R1:W-:Y:S01]  /*2d520*/  STS.U16 [R17+0x29600], R10 ;  /* 0x0296000a11007388 */ /* 0x0003e20000000400 */
[----:B------:R1:W-:Y:S03]  /*2d530*/  STS.U16 [R17+0x29a00], R11 ;  /* 0x029a000b11007388 */ /* 0x0003e60000000400 */
[----:B0-----:R-:W2:Y:S01]  /*2d540*/  LDL.LU R6, [R1+0x2128] ;  /* 0x0021280001067983 */ /* 0x001ea20000300800 */
[----:B-1----:R-:W2:Y:S03]  /*2d550*/  LDL.LU R7, [R1+0x2124] ;  /* 0x0021240001077983 */ /* 0x002ea60000300800 */
[----:B------:R-:W2:Y:S01]  /*2d560*/  LDL.LU R8, [R1+0x2120] ;  /* 0x0021200001087983 */ /* 0x000ea20000300800 */
[----:B------:R-:W2:Y:S03]  /*2d570*/  LDL.LU R9, [R1+0x211c] ;  /* 0x00211c0001097983 */ /* 0x000ea60000300800 */
[----:B------:R-:W2:Y:S01]  /*2d580*/  LDL.LU R10, [R1+0x2118] ;  /* 0x00211800010a7983 */ /* 0x000ea20000300800 */
        /* <DEDUP_REMOVED lines=26> */
[----:B------:R1:W-:Y:S03]  /*2d730*/  STS.U16 [R17+0x2d200], R25 ;  /* 0x02d2001911007388 */ /* 0x0003e60000000400 */
[----:B0-----:R-:W2:Y:S01]  /*2d740*/  LDL.LU R27, [R1+0x20e0] ;  /* 0x0020e000011b7983 */ /* 0x001ea20000300800 */
[----:B-1----:R-:W2:Y:S03]  /*2d750*/  LDL.LU R25, [R1+0x20dc] ;  /* 0x0020dc0001197983 */ /* 0x002ea60000300800 */
[----:B--2---:R0:W-:Y:S04]  /*2d760*/  STS.U16 [R17+0x2d600], R25 ;  /* 0x02d6001911007388 */ /* 0x0041e80000000400 */
[----:B0-----:R-:W2:Y:S01]  /*2d770*/  LDL.LU R25, [R1+0x20d8] ;  /* 0x0020d80001197983 */ /* 0x001ea20000300800 */
[----:B------:R-:W-:Y:S02]  /*2d780*/  STS.U16 [R17+0x2da00], R19 ;  /* 0x02da001311007388 */ /* 0x000fe40000000400 */
[----:B------:R-:W-:Y:S02]  /*2d790*/  STS.U16 [R17+0x2de00], R29 ;  /* 0x02de001d11007388 */ /* 0x000fe40000000400 */
[----:B------:R2:W-:Y:S01]  /*2d7a0*/  STS.U16 [R17+0x2e200], R27 ;  /* 0x02e2001b11007388 */ /* 0x0005e20000000400 */
[----:B------:R-:W-:Y:S01]  /*2d7b0*/  STS.U16 [R17+0x2e600], R24 ;  /* 0x02e6001811007388 */ /* 0x000fe20000000400 */
[----:B------:R-:W-:Y:S02]  /*2d7c0*/  STS.U16 [R17+0x2ea00], R23 ;  /* 0x02ea001711007388 */ /* 0x000fe40000000400 */
[----:B------:R-:W-:Y:S02]  /*2d7d0*/  STS.U16 [R17+0x2ee00], R22 ;  /* 0x02ee001611007388 */ /* 0x000fe40000000400 */
[----:B------:R0:W-:Y:S01]  /*2d7e0*/  STS.U16 [R17+0x2f200], R20 ;  /* 0x02f2001411007388 */ /* 0x0001e20000000400 */
[----:B------:R-:W-:Y:S01]  /*2d7f0*/  STS.U16 [R17+0x2f600], R21 ;  /* 0x02f6001511007388 */ /* 0x000fe20000000400 */
[----:B------:R-:W-:Y:S02]  /*2d800*/  STS.U16 [R17+0x2fa00], R28 ;  /* 0x02fa001c11007388 */ /* 0x000fe40000000400 */
[----:B------:R1:W-:Y:S01]  /*2d810*/  STS.U16 [R17+0x2fe00], R18 ;  /* 0x02fe001211007388 */ /* 0x0003e20000000400 */
[C---:B--2---:R-:W-:Y:S01]  /*2d820*/  LOP3.LUT R27, R25.reuse, 0xe0, RZ, 0xc0, !PT ;  /* 0x000000e0191b7812 */ /* 0x044fe200078ec0ff */
[----:B------:R-:W-:-:S04]  /*2d830*/  SHF.L.U32 R25, R25, 0x2, RZ ;  /* 0x0000000219197819 */ /* 0x000fc800000006ff */
[----:B0-----:R-:W-:Y:S02]  /*2d840*/  LOP3.LUT R20, R25, 0x7c, RZ, 0xc0, !PT ;  /* 0x0000007c19147812 */ /* 0x001fe400078ec0ff */
[----:B------:R-:W-:-:S03]  /*2d850*/  SHF.R.U32.HI R27, RZ, 0x1, R27 ;  /* 0x00000001ff1b7819 */ /* 0x000fc6000001161b */
[----:B-----5:R-:W-:-:S05]  /*2d860*/  IMAD R20, R26, 0x20, R20 ;  /* 0x000000201a147824 */ /* 0x020fca00078e0214 */
[----:B------:R-:W-:Y:S02]  /*2d870*/  LOP3.LUT R20, R20, R27, RZ, 0x3c, !PT ;  /* 0x0000001b14147212 */ /* 0x000fe400078e3cff */
[----:B------:R-:W0:Y:S04]  /*2d880*/  S2R R27, SR_TID.X ;  /* 0x00000000001b7919 */ /* 0x000e280000002100 */
[----:B------:R-:W-:Y:S01]  /*2d890*/  STS [R20+0x30000], R16 ;  /* 0x0300001014007388 */ /* 0x000fe20000000800 */
[----:B------:R-:W-:Y:S02]  /*2d8a0*/  STS [R20+0x30400], R15 ;  /* 0x0304000f14007388 */ /* 0x000fe40000000800 */
[----:B------:R-:W-:Y:S02]  /*2d8b0*/  STS [R20+0x30800], R14 ;  /* 0x0308000e14007388 */ /* 0x000fe40000000800 */
[----:B------:R-:W-:Y:S01]  /*2d8c0*/  STS [R20+0x30c00], R13 ;  /* 0x030c000d14007388 */ /* 0x000fe20000000800 */
[----:B------:R-:W-:Y:S01]  /*2d8d0*/  STS [R20+0x31000], R12 ;  /* 0x0310000c14007388 */ /* 0x000fe20000000800 */
[----:B------:R-:W-:Y:S02]  /*2d8e0*/  STS [R20+0x31400], R11 ;  /* 0x0314000b14007388 */ /* 0x000fe40000000800 */
[----:B------:R-:W-:Y:S02]  /*2d8f0*/  STS [R20+0x31800], R10 ;  /* 0x0318000a14007388 */ /* 0x000fe40000000800 */
[----:B------:R-:W-:Y:S01]  /*2d900*/  STS [R20+0x31c00], R9 ;  /* 0x031c000914007388 */ /* 0x000fe20000000800 */
[----:B------:R-:W-:Y:S01]  /*2d910*/  STS [R20+0x32000], R8 ;  /* 0x0320000814007388 */ /* 0x000fe20000000800 */
[----:B0-----:R-:W-:-:S04]  /*2d920*/  LOP3.LUT R26, R27, 0x7, RZ, 0xc0, !PT ;  /* 0x000000071b1a7812 */ /* 0x001fc800078ec0ff */
[----:B------:R-:W-:Y:S02]  /*2d930*/  SHF.L.U32 R25, R26, 0x4, RZ ;  /* 0x000000041a197819 */ /* 0x000fe400000006ff */
[----:B------:R-:W0:Y:S04]  /*2d940*/  S2R R26, SR_TID.X ;  /* 0x00000000001a7919 */ /* 0x000e280000002100 */
[----:B------:R-:W-:Y:S01]  /*2d950*/  STS [R20+0x32400], R7 ;  /* 0x0324000714007388 */ /* 0x000fe20000000800 */
[----:B------:R-:W-:Y:S02]  /*2d960*/  STS [R20+0x32800], R6 ;  /* 0x0328000614007388 */ /* 0x000fe40000000800 */
[----:B------:R-:W-:Y:S02]  /*2d970*/  STS [R20+0x32c00], R5 ;  /* 0x032c000514007388 */ /* 0x000fe40000000800 */
[----:B----4-:R-:W-:Y:S01]  /*2d980*/  STS [R20+0x33000], R4 ;  /* 0x0330000414007388 */ /* 0x010fe20000000800 */
[----:B---3--:R-:W-:Y:S01]  /*2d990*/  STS [R20+0x33400], R3 ;  /* 0x0334000314007388 */ /* 0x008fe20000000800 */
[----:B------:R-:W-:Y:S02]  /*2d9a0*/  STS [R20+0x33800], R2 ;  /* 0x0338000214007388 */ /* 0x000fe40000000800 */
[----:B------:R-:W-:Y:S02]  /*2d9b0*/  STS [R20+0x33c00], R0 ;  /* 0x033c000014007388 */ /* 0x000fe40000000800 */
[----:B------:R-:W-:Y:S02]  /*2d9c0*/  BAR.SYNC.DEFER_BLOCKING 0x0 ;  /* 0x0000000000007b1d */ /* 0x000fe40000010000 */
[----:B------:R-:W-:-:S05]  /*2d9d0*/  IMAD.SHL.U32 R27, R27, 0x80, RZ ;  /* 0x000000801b1b7824 */ /* 0x000fca00078e00ff */
[----:B-1----:R-:W-:Y:S02]  /*2d9e0*/  LOP3.LUT R18, R25, 0x780, R27, 0xf8, !PT ;  /* 0x0000078019127812 */ /* 0x002fe400078ef81b */
[C---:B0-----:R-:W-:Y:S02]  /*2d9f0*/  LOP3.LUT R27, R26.reuse, 0x7, RZ, 0xc0, !PT ;  /* 0x000000071a1b7812 */ /* 0x041fe400078ec0ff */
[C---:B------:R-:W-:Y:S01]  /*2da00*/  SHF.L.U32 R24, R26.reuse, 0x1, RZ ;  /* 0x000000011a187819 */ /* 0x040fe200000006ff */
[----:B------:R-:W-:-:S03]  /*2da10*/  LOP3.LUT R26, R26, 0xe0, RZ, 0xc0, !PT ;  /* 0x000000e01a1a7812 */ /* 0x000fc600078ec0ff */
[----:B------:R-:W-:Y:S02]  /*2da20*/  LOP3.LUT R28, R25, 0x30, R24, 0x78, !PT ;  /* 0x00000030191c7812 */ /* 0x000fe400078e7818 */
[----:B------:R-:W-:-:S05]  /*2da30*/  IMAD R19, R27, 0x4, R26 ;  /* 0x000000041b137824 */ /* 0x000fca00078e021a */
[----:B------:R-:W-:-:S05]  /*2da40*/  LEA R19, R19, R28, 0x5 ;  /* 0x0000001c13137211 */ /* 0x000fca00078e28ff */
[----:B------:R-:W0:Y:S04]  /*2da50*/  LDSM.16.M88.4 R4, [R19+0x20000] ;  /* 0x020000001304783b */ /* 0x000e280000000200 */
[----:B------:R-:W-:Y:S04]  /*2da60*/  LDSM.16.M88.4 R24, [R19+0x22000] ;  /* 0x022000001318783b */ /* 0x000fe80000000200 */
[----:B------:R-:W-:Y:S04]  /*2da70*/  LDSM.16.M88.4 R20, [R19+0x24000] ;  /* 0x024000001314783b */ /* 0x000fe80000000200 */
[----:B------:R-:W-:Y:S04]  /*2da80*/  LDSM.16.M88.4 R12, [R19+0x28000] ;  /* 0x02800000130c783b */ /* 0x000fe80000000200 */
[----:B0-----:R-:W-:Y:S01]  /*2da90*/  STL.64 [R1+0x20], R4 ;  /* 0x0000200401007387 */ /* 0x001fe20000100a00 */
[----:B------:R-:W-:Y:S02]  /*2daa0*/  STL.64 [R1+0x28], R6 ;  /* 0x0000280601007387 */ /* 0x000fe40000100a00 */
[----:B------:R-:W0:Y:S02]  /*2dab0*/  LDSM.16.M88.4 R4, [R19+0x26000] ;  /* 0x026000001304783b */ /* 0x000e240000000200 */
[----:B0-----:R-:W-:Y:S02]  /*2dac0*/  STL [R1+0x1d4c], R6 ;  /* 0x001d4c0601007387 */ /* 0x001fe40000100800 */
[----:B------:R-:W-:Y:S02]  /*2dad0*/  STL.64 [R1+0x10], R24 ;  /* 0x0000101801007387 */ /* 0x000fe40000100a00 */
[----:B------:R-:W-:Y:S02]  /*2dae0*/  STL.64 [R1+0x18], R26 ;  /* 0x0000181a01007387 */ /* 0x000fe40000100a00 */
[----:B------:R-:W-:Y:S01]  /*2daf0*/  STL.64 [R1+0x20c0], R24 ;  /* 0x0020c01801007387 */ /* 0x000fe20000100a00 */
[----:B------:R-:W-:Y:S01]  /*2db00*/  STL [R1+0x1d48], R7 ;  /* 0x001d480701007387 */ /* 0x000fe20000100800 */
[----:B------:R-:W-:Y:S02]  /*2db10*/  STL.64 [R1], R20 ;  /* 0x0000001401007387 */ /* 0x000fe40000100a00 */
[----:B------:R-:W-:Y:S01]  /*2db20*/  STL.64 [R1+0x8], R22 ;  /* 0x0000081601007387 */ /* 0x000fe20000100a00 */
[----:B------:R-:W0:Y:S01]  /*2db30*/  LDSM.16.M88.4 R24, [R19+0x2a000] ;  /* 0x02a000001318783b */ /* 0x000e220000000200 */
[----:B------:R-:W-:Y:S02]  /*2db40*/  STL.64 [R1+0x20b8], R20 ;  /* 0x0020b81401007387 */ /* 0x000fe40000100a00 */
[----:B------:R-:W1:Y:S04]  /*2db50*/  LDSM.16.M88.4 R20, [R19+0x2c000] ;  /* 0x02c000001314783b */ /* 0x000e680000000200 */
[----:B------:R-:W-:Y:S01]  /*2db60*/  STL.64 [R1+0x40], R12 ;  /* 0x0000400c01007387 */ /* 0x000fe20000100a00 */
[----:B------:R-:W-:Y:S02]  /*2db70*/  STL.64 [R1+0x48], R14 ;  /* 0x0000480e01007387 */ /* 0x000fe40000100a00 */
[----:B------:R-:W2:Y:S02]  /*2db80*/  LDSM.16.M88.4 R12, [R19+0x2e000] ;  /* 0x02e00000130c783b */ /* 0x000ea40000000200 */
[----:B0-----:R0:W-:Y:S02]  /*2db90*/  STL.64 [R1+0x30], R24 ;  /* 0x0000301801007387 */ /* 0x0011e40000100a00 */
[----:B------:R-:W-:Y:S02]  /*2dba0*/  STL.64 [R1+0x38], R26 ;  /* 0x0000381a01007387 */ /* 0x000fe40000100a00 */
[----:B-1----:R1:W-:Y:S02]  /*2dbb0*/  STL.64 [R1+0x70], R20 ;  /* 0x0000701401007387 */ /* 0x0023e40000100a00 */
[----:B------:R3:W-:Y:S01]  /*2dbc0*/  STL.64 [R1+0x78], R22 ;  /* 0x0000781601007387 */ /* 0x0007e20000100a00 */
[----:B--2---:R-:W-:Y:S01]  /*2dbd0*/  STL.64 [R1+0x80], R12 ;  /* 0x0000800c01007387 */ /* 0x004fe20000100a00 */
[----:B------:R-:W-:Y:S03]  /*2dbe0*/  STL.64 [R1+0x88], R14 ;  /* 0x0000880e01007387 */ /* 0x000fe60000100a00 */
[----:B0-----:R-:W2:Y:S01]  /*2dbf0*/  LDL.64 R24, [R1+0x20] ;  /* 0x0000200001187983 */ /* 0x001ea20000100a00 */
[----:B-1----:R-:W4:Y:S02]  /*2dc00*/  LDL.LU R20, [R1+0x50] ;  /* 0x0000500001147983 */ /* 0x002f240000300800 */
[----:B------:R-:W4:Y:S02]  /*2dc10*/  LDL.LU R21, [R1+0x54] ;  /* 0x0000540001157983 */ /* 0x000f240000300800 */
[----:B---3--:R-:W3:Y:S01]  /*2dc20*/  LDL.LU R22, [R1+0x58] ;  /* 0x0000580001167983 */ /* 0x008ee20000300800 */
[----:B------:R-:W3:Y:S04]  /*2dc30*/  LDL.LU R23, [R1+0x5c] ;  /* 0x00005c0001177983 */ /* 0x000ee80000300800 */
[----:B------:R-:W0:Y:S01]  /*2dc40*/  S2R R17, SR_TID.X ;  /* 0x0000000000117919 */ /* 0x000e220000002100 */
[----:B------:R-:W-:Y:S01]  /*2dc50*/  IMAD.MOV.U32 R29, RZ, RZ, R13 ;  /* 0x000000ffff1d7224 */ /* 0x000fe200078e000d */
[----:B------:R-:W-:Y:S01]  /*2dc60*/  MOV R6, R14 ;  /* 0x0000000e00067202 */ /* 0x000fe20000000f00 */
[----:B------:R-:W-:Y:S01]  /*2dc70*/  IMAD.MOV.U32 R7, RZ, RZ, R15 ;  /* 0x000000ffff077224 */ /* 0x000fe200078e000f */
[----:B0-----:R-:W-:-:S05]  /*2dc80*/  LOP3.LUT R18, R18, 0x10, R17, 0x78, !PT ;  /* 0x0000001012127812 */ /* 0x001fca00078e7811 */
[----:B------:R-:W0:Y:S04]  /*2dc90*/  LDSM.16.M88.4 R12, [R18+0x30800] ;  /* 0x03080000120c783b */ /* 0x000e280000000200 */
[----:B------:R-:W1:Y:S01]  /*2dca0*/  S2R R19, SR_TID.X ;  /* 0x0000000000137919 */ /* 0x000e620000002100 */
[----:B------:R-:W-:-:S03]  /*2dcb0*/  IMAD.SHL.U32 R28, R17, 0x80, RZ ;  /* 0x00000080111c7824 */ /* 0x000fc600078e00ff */
[----:B------:R-:W-:Y:S04]  /*2dcc0*/  LDSM.16.M88.4 R8, [R18+0x30000] ;  /* 0x030000001208783b */ /* 0x000fe80000000200 */
[----:B---3--:R-:W-:Y:S01]  /*2dcd0*/  STL.64 [R1+0x20d0], R22 ;  /* 0x0020d01601007387 */ /* 0x008fe20000100a00 */
[----:B----4-:R3:W-:Y:S03]  /*2dce0*/  STL.64 [R1+0x20c8], R20 ;  /* 0x0020c81401007387 */ /* 0x0107e60000100a00 */
[----:B---3--:R-:W2:Y:S01]  /*2dcf0*/  LDL.LU R20, [R1+0x60] ;  /* 0x0000600001147983 */ /* 0x008ea20000300800 */
[----:B------:R-:W2:Y:S02]  /*2dd00*/  LDL.LU R21, [R1+0x64] ;  /* 0x0000640001157983 */ /* 0x000ea40000300800 */
[----:B------:R-:W2:Y:S02]  /*2dd10*/  LDL.LU R22, [R1+0x68] ;  /* 0x0000680001167983 */ /* 0x000ea40000300800 */
[----:B------:R-:W2:Y:S01]  /*2dd20*/  LDL.LU R23, [R1+0x6c] ;  /* 0x00006c0001177983 */ /* 0x000ea20000300800 */
[----:B------:R-:W-:Y:S01]  /*2dd30*/  STL [R1+0x1d5c], R7 ;  /* 0x001d5c0701007387 */ /* 0x000fe20000100800 */
[----:B------:R-:W-:Y:S02]  /*2dd40*/  STL [R1+0x1d58], R6 ;  /* 0x001d580601007387 */ /* 0x000fe40000100800 */
[----:B0-----:R-:W-:Y:S02]  /*2dd50*/  STL.64 [R1+0x2070], R14 ;  /* 0x0020700e01007387 */ /* 0x001fe40000100a00 */
[----:B------:R0:W-:Y:S02]  /*2dd60*/  STL.64 [R1+0x2068], R12 ;  /* 0x0020680c01007387 */ /* 0x0001e40000100a00 */
[----:B0-----:R-:W3:Y:S01]  /*2dd70*/  LDL.64 R12, [R1+0x70] ;  /* 0x00007000010c7983 */ /* 0x001ee20000100a00 */
[----:B-1----:R-:W-:-:S04]  /*2dd80*/  LOP3.LUT R19, R19, 0x7, RZ, 0xc0, !PT ;  /* 0x0000000713137812 */ /* 0x002fc800078ec0ff */
[----:B------:R-:W-:-:S04]  /*2dd90*/  SHF.L.U32 R19, R19, 0x4, RZ ;  /* 0x0000000413137819 */ /* 0x000fc800000006ff */
[----:B------:R-:W-:-:S04]  /*2dda0*/  LOP3.LUT R15, R19, 0x780, R28, 0xf8, !PT ;  /* 0x00000780130f7812 */ /* 0x000fc800078ef81c */
[----:B------:R-:W-:-:S05]  /*2ddb0*/  LOP3.LUT R15, R15, 0x10, R17, 0x78, !PT ;  /* 0x000000100f0f7812 */ /* 0x000fca00078e7811 */
[----:B------:R-:W0:Y:S04]  /*2ddc0*/  LDSM.16.M88.4 R16, [R15+0x31000] ;  /* 0x031000000f10783b */ /* 0x000e280000000200 */
[----:B------:R-:W-:Y:S04]  /*2ddd0*/  STL [R1+0x2090], R15 ;  /* 0x0020900f01007387 */ /* 0x000fe80000100800 */
[----:B---3--:R1:W-:Y:S04]  /*2dde0*/  STL.64 [R1+0x2088], R12 ;  /* 0x0020880c01007387 */ /* 0x0083e80000100a00 */
[----:B-1----:R-:W3:Y:S01]  /*2ddf0*/  LDL.LU R12, [R1+0x1c0] ;  /* 0x0001c000010c7983 */ /* 0x002ee20000300800 */
[----:B------:R-:W3:Y:S02]  /*2de00*/  LDL.LU R13, [R1+0x1c4] ;  /* 0x0001c400010d7983 */ /* 0x000ee40000300800 */
[----:B------:R-:W3:Y:S02]  /*2de10*/  LDL.LU R14, [R1+0x1c8] ;  /* 0x0001c800010e7983 */ /* 0x000ee40000300800 */
[----:B------:R-:W3:Y:S01]  /*2de20*/  LDL.LU R15, [R1+0x1cc] ;  /* 0x0001cc00010f7983 */ /* 0x000ee20000300800 */
[----:B0-----:R-:W-:Y:S01]  /*2de30*/  STL.64 [R1+0x1fe8], R18 ;  /* 0x001fe81201007387 */ /* 0x001fe20000100a00 */
[----:B------:R0:W-:Y:S03]  /*2de40*/  STL.64 [R1+0x1fe0], R16 ;  /* 0x001fe01001007387 */ /* 0x0001e60000100a00 */
[----:B0-----:R-:W4:Y:S01]  /*2de50*/  LDL.LU R16, [R1+0x290] ;  /* 0x0002900001107983 */ /* 0x001f220000300800 */
[----:B------:R-:W4:Y:S02]  /*2de60*/  LDL.LU R17, [R1+0x294] ;  /* 0x0002940001117983 */ /* 0x000f240000300800 */
[----:B------:R-:W5:Y:S02]  /*2de70*/  LDL.LU R18, [R1+0x298] ;  /* 0x0002980001127983 */ /* 0x000f640000300800 */
[----:B------:R-:W5:Y:S01]  /*2de80*/  LDL.LU R19, [R1+0x29c] ;  /* 0x00029c0001137983 */ /* 0x000f620000300800 */
[C---:B--2---:R-:W-:Y:S01]  /*2de90*/  HMMA.16816.F32 R20, R8.reuse, R24, R20 ;  /* 0x000000180814723c */ /* 0x044fe20000001814 */
[----:B------:R-:W-:Y:S01]  /*2dea0*/  MOV R2, R24 ;  /* 0x0000001800027202 */ /* 0x000fe20000000f00 */
[----:B------:R-:W-:Y:S01]  /*2deb0*/  IMAD.MOV.U32 R0, RZ, RZ, R25 ;  /* 0x000000ffff007224 */ /* 0x000fe200078e0019 */
[----:B-----5:R-:W-:Y:S01]  /*2dec0*/  STL.64 [R1+0x2080], R18 ;  /* 0x0020801201007387 */ /* 0x020fe20000100a00 */
[----:B----4-:R0:W-:Y:S03]  /*2ded0*/  STL.64 [R1+0x2078], R16 ;  /* 0x0020781001007387 */ /* 0x0101e60000100a00 */
[----:B0-----:R-:W2:Y:S01]  /*2dee0*/  LDL.LU R16, [R1+0x230] ;  /* 0x0002300001107983 */ /* 0x001ea20000300800 */
[----:B------:R-:W2:Y:S02]  /*2def0*/  LDL.LU R17, [R1+0x234] ;  /* 0x0002340001117983 */ /* 0x000ea40000300800 */
[----:B------:R-:W2:Y:S02]  /*2df00*/  LDL.LU R18, [R1+0x238] ;  /* 0x0002380001127983 */ /* 0x000ea40000300800 */
[----:B------:R-:W2:Y:S11]  /*2df10*/  LDL.LU R19, [R1+0x23c] ;  /* 0x00023c0001137983 */ /* 0x000eb60000300800 */
[----:B------:R-:W-:Y:S01]  /*2df20*/  STL.64 [R1+0x270], R20 ;  /* 0x0002701401007387 */ /* 0x000fe20000100a00 */
[----:B------:R0:W-:Y:S03]  /*2df30*/  STL.64 [R1+0x278], R22 ;  /* 0x0002781601007387 */ /* 0x0001e60000100a00 */
[----:B0-----:R-:W4:Y:S01]  /*2df40*/  LDL.LU.64 R22, [R1+0x20d0] ;  /* 0x0020d00001167983 */ /* 0x001f220000300a00 */
[----:B------:R-:W4:Y:S02]  /*2df50*/  LDL.LU.64 R20, [R1+0x20c8] ;  /* 0x0020c80001147983 */ /* 0x000f240000300a00 */
[----:B------:R-:W4:Y:S02]  /*2df60*/  LDL.LU.64 R24, [R1+0x20c0] ;  /* 0x0020c00001187983 */ /* 0x000f240000300a00 */
[C---:B----4-:R-:W-:Y:S01]  /*2df70*/  HMMA.16816.F32 R20, R8.reuse, R24, R20 ;  /* 0x000000180814723c */ /* 0x050fe20000001814 */
[----:B------:R-:W-:Y:S01]  /*2df80*/  MOV R6, R24 ;  /* 0x0000001800067202 */ /* 0x000fe20000000f00 */
[----:B------:R-:W-:Y:S11]  /*2df90*/  IMAD.MOV.U32 R3, RZ, RZ, R25 ;  /* 0x000000ffff037224 */ /* 0x000ff600078e0019 */
[----:B------:R-:W-:Y:S10]  /*2dfa0*/  @!UPT UIADD3 URZ, URZ, URZ, URZ ;  /* 0x0000003f3f3ff290 */ /* 0x000ff4000fffe03f */
[----:B------:R0:W-:Y:S01]  /*2dfb0*/  STL.64 [R1+0x1b0], R20 ;  /* 0x0001b01401007387 */ /* 0x0001e20000100a00 */
        /* <DEDUP_REMOVED lines=9> */
[----:B------:R-:W-:Y:S02]  /*2e050*/  STL.64 [R1+0x1a8], R26 ;  /* 0x0001a81a01007387 */ /* 0x000fe40000100a00 */
[----:B-1----:R-:W4:Y:S02]  /*2e060*/  LDL.LU.64 R22, [R1+0x20a0] ;  /* 0x0020a00001167983 */ /* 0x002f240000300a00 */
[----:B------:R-:W4:Y:S01]  /*2e070*/  LDL.LU.64 R20, [R1+0x2098] ;  /* 0x0020980001147983 */ /* 0x000f220000300a00 */
[----:B0-----:R-:W2:Y:S01]  /*2e080*/  LDL.64 R24, [R1+0x30] ;  /* 0x0000300001187983 */ /* 0x001ea20000100a00 */
[C---:B----4-:R-:W-:Y:S11]  /*2e090*/  HMMA.16816.F32 R20, R8.reuse, R4, R20 ;  /* 0x000000040814723c */ /* 0x050ff60000001814 */
[----:B------:R-:W-:Y:S11]  /*2e0a0*/  @!UPT UIADD3 URZ, URZ, URZ, URZ ;  /* 0x0000003f3f3ff290 */ /* 0x000ff6000fffe03f */
[----:B------:R-:W-:Y:S01]  /*2e0b0*/  @!UPT UIADD3 URZ, URZ, URZ, URZ ;  /* 0x0000003f3f3ff290 */ /* 0x000fe2000fffe03f */
[----:B------:R0:W-:Y:S01]  /*2e0c0*/  STL.64 [R1+0x190], R20 ;  /* 0x0001901401007387 */ /* 0x0001e20000100a00 */
[----:B------:R3:W-:Y:S03]  /*2e0d0*/  STL.64 [R1+0x198], R22 ;  /* 0x0001981601007387 */ /* 0x0007e60000100a00 */
[----:B0-----:R-:W3:Y:S04]  /*2e0e0*/  LDL R20, [R1+0x40] ;  /* 0x0000400001147983 */ /* 0x001ee80000100800 */
[----:B------:R-:W3:Y:S01]  /*2e0f0*/  LDL R21, [R1+0x44] ;  /* 0x0000440001157983 */ /* 0x000ee20000100800 */
[----:B------:R-:W-:Y:S01]  /*2e100*/  STL.64 [R1+0x2030], R4 ;  /* 0x0020300401007387 */ /* 0x000fe20000100a00 */
[C---:B---3--:R-:W-:Y:S02]  /*2e110*/  HMMA.16816.F32 R20, R8.reuse, R20, R12 ;  /* 0x000000140814723c */ /* 0x048fe4000000180c */
[----:B------:R-:W3:Y:S01]  /*2e120*/  LDL.LU R15, [R1+0x2090] ;  /* 0x00209000010f7983 */ /* 0x000ee20000300800 */
[----:B------:R-:W4:Y:S11]  /*2e130*/  LDL.LU.64 R12, [R1+0x2088] ;  /* 0x00208800010c7983 */ /* 0x000f360000300a00 */
[----:B------:R-:W-:Y:S09]  /*2e140*/  @!UPT UIADD3 URZ, URZ, URZ, URZ ;  /* 0x0000003f3f3ff290 */ /* 0x000ff2000fffe03f */
[----:B------:R-:W-:Y:S01]  /*2e150*/  STL.64 [R1+0x2d0], R20 ;  /* 0x0002d01401007387 */ /* 0x000fe20000100a00 */
[----:B------:R-:W-:Y:S03]  /*2e160*/  STL.64 [R1+0x2d8], R22 ;  /* 0x0002d81601007387 */ /* 0x000fe60000100a00 */
[----:B---3--:R-:W0:Y:S04]  /*2e170*/  LDSM.16.M88.4 R20, [R15+0x31800] ;  /* 0x031800000f14783b */ /* 0x008e280000000200 */
[----:B0-----:R-:W-:Y:S01]  /*2e180*/  STL.64 [R1+0x1f80], R22 ;  /* 0x001f801601007387 */ /* 0x001fe20000100a00 */
[----:B------:R0:W-:Y:S03]  /*2e190*/  STL.64 [R1+0x1f78], R20 ;  /* 0x001f781401007387 */ /* 0x0001e60000100a00 */
[----:B0-----:R-:W3:Y:S01]  /*2e1a0*/  LDL.64 R20, [R1+0x40] ;  /* 0x0000400001147983 */ /* 0x001ee20000100a00 */
[----:B--2---:R-:W-:Y:S01]  /*2e1b0*/  HMMA.16816.F32 R16, R8, R24, R16 ;  /* 0x000000180810723c */ /* 0x004fe20000001810 */
[----:B------:R-:W-:Y:S01]  /*2e1c0*/  MOV R5, R24 ;  /* 0x0000001800057202 */ /* 0x000fe20000000f00 */
[----:B------:R-:W-:-:S02]  /*2e1d0*/  IMAD.MOV.U32 R4, RZ, RZ, R25 ;  /* 0x000000ffff047224 */ /* 0x000fc400078e0019 */
[----:B------:R-:W0:Y:S04]  /*2e1e0*/  LDSM.16.M88.4 R24, [R15+0x32000] ;  /* 0x032000000f18783b */ /* 0x000e280000000200 */
[----:B---3--:R1:W-:Y:S04]  /*2e1f0*/  STL.64 [R1+0x2028], R20 ;  /* 0x0020281401007387 */ /* 0x0083e80000100a00 */
[----:B-1----:R-:W2:Y:S01]  /*2e200*/  LDL.LU R20, [R1+0x2b0] ;  /* 0x0002b00001147983 */ /* 0x002ea20000300800 */
[----:B------:R-:W2:Y:S02]  /*2e210*/  LDL.LU R21, [R1+0x2b4] ;  /* 0x0002b40001157983 */ /* 0x000ea40000300800 */
[----:B------:R-:W2:Y:S02]  /*2e220*/  LDL.LU R22, [R1+0x2b8] ;  /* 0x0002b80001167983 */ /* 0x000ea40000300800 */
[----:B------:R-:W2:Y:S06]  /*2e230*/  LDL.LU R23, [R1+0x2bc] ;  /* 0x0002bc0001177983 */ /* 0x000eac0000300800 */
[----:B------:R-:W-:Y:S01]  /*2e240*/  STL.64 [R1+0x370], R16 ;  /* 0x0003701001007387 */ /* 0x000fe20000100a00 */
[----:B------:R1:W-:Y:S03]  /*2e250*/  STL.64 [R1+0x378], R18 ;  /* 0x0003781201007387 */ /* 0x0003e60000100a00 */
[----:B-1----:R-:W4:Y:S01]  /*2e260*/  LDL.LU.64 R18, [R1+0x2080] ;  /* 0x0020800001127983 */ /* 0x002f220000300a00 */
[----:B------:R-:W4:Y:S02]  /*2e270*/  LDL.LU.64 R16, [R1+0x2078] ;  /* 0x0020780001107983 */ /* 0x000f240000300a00 */
[----:B0-----:R-:W-:Y:S02]  /*2e280*/  STL.64 [R1+0x1ef8], R26 ;  /* 0x001ef81a01007387 */ /* 0x001fe40000100a00 */
[----:B------:R0:W-:Y:S02]  /*2e290*/  STL.64 [R1+0x1ef0], R24 ;  /* 0x001ef01801007387 */ /* 0x0001e40000100a00 */
[----:B0-----:R-:W2:Y:S01]  /*2e2a0*/  LDL R24, [R1+0x80] ;  /* 0x0000800001187983 */ /* 0x001ea20000100800 */
[----:B------:R-:W-:Y:S01]  /*2e2b0*/  MOV R25, R29 ;  /* 0x0000001d00197202 */ /* 0x000fe20000000f00 */
[C---:B----4-:R-:W-:Y:S08]  /*2e2c0*/  HMMA.16816.F32 R16, R8.reuse, R12, R16 ;  /* 0x0000000c0810723c */ /* 0x050ff00000001810 */
[----:B--2---:R-:W-:Y:S11]  /*2e2d0*/  HMMA.16816.F32 R20, R8, R24, R20 ;  /* 0x000000180814723c */ /* 0x004ff60000001814 */
[----:B------:R-:W-:Y:S04]  /*2e2e0*/  @!UPT UIADD3 URZ, URZ, URZ, URZ ;  /* 0x0000003f3f3ff290 */ /* 0x000fe8000fffe03f */
[----:B------:R0:W-:Y:S01]  /*2e2f0*/  STL.64 [R1+0x3a0], R16 ;  /* 0x0003a01001007387 */ /* 0x0001e20000100a00 */
[----:B------:R-:W-:Y:S02]  /*2e300*/  STL.64 [R1+0x3a8], R18 ;  /* 0x0003a81201007387 */ /* 0x000fe40000100a00 */
[----:B------:R-:W2:Y:S02]  /*2e310*/  LDL.LU.64 R14, [R1+0x2070] ;  /* 0x00207000010e7983 */ /* 0x000ea40000300a00 */
[----:B0-----:R-:W-:Y:S01]  /*2e320*/  IMAD.MOV.U32 R17, RZ, RZ, R12 ;  /* 0x000000ffff117224 */ /* 0x001fe200078e000c */
[----:B------:R-:W-:Y:S02]  /*2e330*/  MOV R16, R13 ;  /* 0x0000000d00107202 */ /* 0x000fe40000000f00 */
[----:B------:R-:W2:Y:S01]  /*2e340*/  LDL.LU.64 R12, [R1+0x2068] ;  /* 0x00206800010c7983 */ /* 0x000ea20000300a00 */
[----:B------:R0:W-:Y:S02]  /*2e350*/  STL.64 [R1+0x1ff0], R24 ;  /* 0x001ff01801007387 */ /* 0x0001e40000100a00 */
[----:B------:R-:W3:Y:S02]  /*2e360*/  LDL.LU R8, [R1+0x210] ;  /* 0x0002100001087983 */ /* 0x000ee40000300800 */
[----:B------:R-:W-:Y:S01]  /*2e370*/  STL.64 [R1+0x360], R20 ;  /* 0x0003601401007387 */ /* 0x000fe20000100a00 */
[----:B------:R-:W-:Y:S01]  /*2e380*/  STL.64 [R1+0x368], R22 ;  /* 0x0003681601007387 */ /* 0x000fe20000100a00 */
[----:B------:R-:W3:Y:S02]  /*2e390*/  LDL.LU R9, [R1+0x214] ;  /* 0x0002140001097983 */ /* 0x000ee40000300800 */
[----:B------:R-:W4:Y:S02]  /*2e3a0*/  LDL.LU R10, [R1+0x218] ;  /* 0x00021800010a7983 */ /* 0x000f240000300800 */
[----:B------:R-:W4:Y:S02]  /*2e3b0*/  LDL.LU R11, [R1+0x21c] ;  /* 0x00021c00010b7983 */ /* 0x000f240000300800 */
[----:B0-----:R-:W-:Y:S01]  /*2e3c0*/  IMAD.MOV.U32 R24, RZ, RZ, R17 ;  /* 0x000000ffff187224 */ /* 0x001fe200078e0011 */
[----:B------:R-:W-:-:S05]  /*2e3d0*/  MOV R25, R16 ;  /* 0x0000001000197202 */ /* 0x000fca0000000f00 */
[----:B------:R0:W-:Y:S01]  /*2e3e0*/  STL.64 [R1+0x2008], R24 ;  /* 0x0020081801007387 */ /* 0x0001e20000100a00 */
[----:B------:R-:W5:Y:S02]  /*2e3f0*/  LDL.LU R16, [R1+0x3c0] ;  /* 0x0003c00001107983 */ /* 0x000f640000300800 */
[----:B------:R-:W5:Y:S02]  /*2e400*/  LDL.LU R17, [R1+0x3c4] ;  /* 0x0003c40001117983 */ /* 0x000f640000300800 */
[----:B------:R-:W2:Y:S01]  /*2e410*/  LDL.LU R18, [R1+0x3c8] ;  /* 0x0003c80001127983 */ /* 0x000ea20000300800 */
[----:B------:R-:W2:Y:S01]  /*2e420*/  LDL.LU R19, [R1+0x3cc] ;  /* 0x0003cc0001137983 */ /* 0x000ea20000300800 */
[----:B0-----:R-:W-:Y:S01]  /*2e430*/  IMAD.MOV.U32 R24, RZ, RZ, R5 ;  /* 0x000000ffff187224 */ /* 0x001fe200078e0005 */
[----:B------:R-:W-:Y:S01]  /*2e440*/  MOV R25, R4 ;  /* 0x0000000400197202 */ /* 0x000fe20000000f00 */
[----:B------:R-:W-:Y:S01]  /*2e450*/  IMAD.MOV.U32 R4, RZ, RZ, R28 ;  /* 0x000000ffff047224 */ /* 0x000fe200078e001c */
[----:B------:R-:W-:-:S05]  /*2e460*/  MOV R5, R7 ;  /* 0x0000000700057202 */ /* 0x000fca0000000f00 */
[----:B------:R0:W-:Y:S01]  /*2e470*/  STL.64 [R1+0x2048], R4 ;  /* 0x0020480401007387 */ /* 0x0001e20000100a00 */
[----:B------:R-:W2:Y:S02]  /*2e480*/  LDL.LU R20, [R1+0x250] ;  /* 0x0002500001147983 */ /* 0x000ea40000300800 */
[----:B------:R-:W2:Y:S02]  /*2e490*/  LDL.LU R21, [R1+0x254] ;  /* 0x0002540001157983 */ /* 0x000ea40000300800 */
[----:B------:R-:W2:Y:S01]  /*2e4a0*/  LDL.LU R22, [R1+0x258] ;  /* 0x0002580001167983 */ /* 0x000ea20000300800 */
[----:B------:R-:W2:Y:S01]  /*2e4b0*/  LDL.LU R23, [R1+0x25c] ;  /* 0x00025c0001177983 */ /* 0x000ea20000300800 */
[----:B0-----:R-:W-:Y:S01]  /*2e4c0*/  IMAD.MOV.U32 R4, RZ, RZ, R6 ;  /* 0x000000ffff047224 */ /* 0x001fe200078e0006 */
[----:B------:R-:W-:-:S05]  /*2e4d0*/  MOV R5, R3 ;  /* 0x0000000300057202 */ /* 0x000fca0000000f00 */
[----:B------:R-:W-:Y:S04]  /*2e4e0*/  STL.64 [R1+0x2060], R4 ;  /* 0x0020600401007387 */ /* 0x000fe80000100a00 */
[----:B--2---:R-:W-:Y:S01]  /*2e4f0*/  STL.64 [R1+0x2040], R22 ;  /* 0x0020401601007387 */ /* 0x004fe20000100a00 */
[----:B------:R0:W-:Y:S03]  /*2e500*/  STL.64 [R1+0x2038], R20 ;  /* 0x0020381401007387 */ /* 0x0001e60000100a00 */
[----:B0-----:R-:W2:Y:S01]  /*2e510*/  LDL.LU R20, [R1+0x220] ;  /* 0x0002200001147983 */ /* 0x001ea20000300800 */
[----:B------:R-:W2:Y:S02]  /*2e520*/  LDL.LU R21, [R1+0x224] ;  /* 0x0002240001157983 */ /* 0x000ea40000300800 */
[----:B------:R-:W2:Y:S02]  /*2e530*/  LDL.LU R22, [R1+0x228] ;  /* 0x0002280001167983 */ /* 0x000ea40000300800 */
[----:B------:R-:W2:Y:S01]  /*2e540*/  LDL.LU R23, [R1+0x22c] ;  /* 0x00022c0001177983 */ /* 0x000ea20000300800 */
[----:B------:R-:W3:Y:S01]  /*2e550*/  LDL.LU R4, [R1+0x1d0] ;  /* 0x0001d00001047983 */ /* 0x000ee20000300800 */
[----:B------:R-:W3:Y:S02]  /*2e560*/  LDL.LU R5, [R1+0x1d4] ;  /* 0x0001d40001057983 */ /* 0x000ee40000300800 */
[----:B------:R-:W3:Y:S02]  /*2e570*/  LDL.LU R6, [R1+0x1d8] ;  /* 0x0001d80001067983 */ /* 0x000ee40000300800 */
[----:B------:R-:W3:Y:S01]  /*2e580*/  LDL.LU R7, [R1+0x1dc] ;  /* 0x0001dc0001077983 */ /* 0x000ee20000300800 */
[----:B--2---:R-:W-:Y:S01]  /*2e590*/  STL.64 [R1+0x2058], R22 ;  /* 0x0020581601007387 */ /* 0x004fe20000100a00 */
[----:B------:R0:W-:Y:S03]  /*2e5a0*/  STL.64 [R1+0x2050], R20 ;  /* 0x0020501401007387 */ /* 0x0001e60000100a00 */
[----:B0-----:R-:W2:Y:S01]  /*2e5b0*/  LDL.LU R20, [R1+0x200] ;  /* 0x0002000001147983 */ /* 0x001ea20000300800 */
[----:B------:R-:W2:Y:S02]  /*2e5c0*/  LDL.LU R21, [R1+0x204] ;  /* 0x0002040001157983 */ /* 0x000ea40000300800 */
[----:B------:R-:W2:Y:S02]  /*2e5d0*/  LDL.LU R22, [R1+0x208] ;  /* 0x0002080001167983 */ /* 0x000ea40000300800 */
[----:B------:R-:W2:Y:S01]  /*2e5e0*/  LDL.LU R23, [R1+0x20c] ;  /* 0x00020c0001177983 */ /* 0x000ea20000300800 */
[----:B------:R0:W-:Y:S04]  /*2e5f0*/  STL.64 [R1+0x2020], R24 ;  /* 0x0020201801007387 */ /* 0x0001e80000100a00 */
[----:B0-----:R-:W2:Y:S01]  /*2e600*/  LDL.LU R24, [R1+0x280] ;  /* 0x0002800001187983 */ /* 0x001ea20000300800 */
[----:B------:R-:W2:Y:S02]  /*2e610*/  LDL.LU R25, [R1+0x284] ;  /* 0x0002840001197983 */ /* 0x000ea40000300800 */
[----:B------:R-:W2:Y:S02]  /*2e620*/  LDL.LU R26, [R1+0x288] ;  /* 0x00028800011a7983 */ /* 0x000ea40000300800 */
[----:B------:R-:W2:Y:S01]  /*2e630*/  LDL.LU R27, [R1+0x28c] ;  /* 0x00028c00011b7983 */ /* 0x000ea20000300800 */
[----:B------:R-:W-:Y:S01]  /*2e640*/  STL.64 [R1+0x2000], R18 ;  /* 0x0020001201007387 */ /* 0x000fe20000100a00 */
[----:B-----5:R0:W-:Y:S03]  /*2e650*/  STL.64 [R1+0x1ff8], R16 ;  /* 0x001ff81001007387 */ /* 0x0201e60000100a00 */
[----:B0-----:R-:W5:Y:S01]  /*2e660*/  LDL.LU R16, [R1+0x2c0] ;  /* 0x0002c00001107983 */ /* 0x001f620000300800 */
[----:B------:R-:W5:Y:S02]  /*2e670*/  LDL.LU R17, [R1+0x2c4] ;  /* 0x0002c40001117983 */ /* 0x000f640000300800 */
[----:B------:R-:W2:Y:S02]  /*2e680*/  LDL.LU R18, [R1+0x2c8] ;  /* 0x0002c80001127983 */ /* 0x000ea40000300800 */
[----:B------:R-:W2:Y:S02]  /*2e690*/  LDL.LU R19, [R1+0x2cc] ;  /* 0x0002cc0001137983 */ /* 0x000ea40000300800 */
[----:B--2---:R-:W-:Y:S01]  /*2e6a0*/  STL.64 [R1+0x2018], R18 ;  /* 0x0020181201007387 */ /* 0x004fe20000100a00 */
[----:B-----5:R0:W-:Y:S03]  /*2e6b0*/  STL.64 [R1+0x2010], R16 ;  /* 0x0020101001007387 */ /* 0x0201e60000100a00 */
[----:B0-----:R-:W2:Y:S01]  /*2e6c0*/  LDL.LU R16, [R1+0x2a0] ;  /* 0x0002a00001107983 */ /* 0x001ea20000300800 */
[----:B------:R-:W2:Y:S02]  /*2e6d0*/  LDL.LU R17, [R1+0x2a4] ;  /* 0x0002a40001117983 */ /* 0x000ea40000300800 */
[----:B------:R-:W2:Y:S02]  /*2e6e0*/  LDL.LU R18, [R1+0x2a8] ;  /* 0x0002a80001127983 */ /* 0x000ea40000300800 */
[----:B------:R-:W2:Y:S01]  /*2e6f0*/  LDL.LU R19, [R1+0x2ac] ;  /* 0x0002ac0001137983 */ /* 0x000ea20000300800 */
[----:B----4-:R-:W-:Y:S01]  /*2e700*/  STL.64 [R1+0x1fc0], R10 ;  /* 0x001fc00a01007387 */ /* 0x010fe20000100a00 */
[----:B---3--:R0:W-:Y:S03]  /*2e710*/  STL.64 [R1+0x1fb8], R8 ;  /* 0x001fb80801007387 */ /* 0x0081e60000100a00 */
[----:B0-----:R-:W3:Y:S01]  /*2e720*/  LDL.LU R8, [R1+0x1f0] ;  /* 0x0001f00001087983 */ /* 0x001ee20000300800 */
[----:B------:R-:W3:Y:S02]  /*2e730*/  LDL.LU R9, [R1+0x1f4] ;  /* 0x0001f40001097983 */ /* 0x000ee40000300800 */
[----:B------:R-:W4:Y:S02]  /*2e740*/  LDL.LU R10, [R1+0x1f8] ;  /* 0x0001f800010a7983 */ /* 0x000f240000300800 */
[----:B------:R-:W4:Y:S02]  /*2e750*/  LDL.LU R11, [R1+0x1fc] ;  /* 0x0001fc00010b7983 */ /* 0x000f240000300800 */
[----:B----4-:R-:W-:Y:S01]  /*2e760*/  STL.64 [R1+0x1fd0], R10 ;  /* 0x001fd00a01007387 */ /* 0x010fe20000100a00 */
[----:B---3--:R0:W-:Y:S02]  /*2e770*/  STL.64 [R1+0x1fc8], R8 ;  /* 0x001fc80801007387 */ /* 0x0081e40000100a00 */
[----:B0-----:R-:W-:Y:S01]  /*2e780*/  IMAD.MOV.U32 R8, RZ, RZ, R2 ;  /* 0x000000ffff087224 */ /* 0x001fe200078e0002 */
[----:B------:R-:W-:-:S07]  /*2e790*/  MOV R9, R0 ;  /* 0x0000000000097202 */ /* 0x000fce0000000f00 */
[C---:B------:R-:W-:Y:S11]  /*2e7a0*/  HMMA.16816.F32 R4, R12.reuse, R8, R4 ;  /* 0x000000080c04723c */ /* 0x040ff60000001804 */
[----:B------:R-:W-:Y:S11]  /*2e7b0*/  @!UPT UIADD3 URZ, URZ, URZ, URZ ;  /* 0x0000003f3f3ff290 */ /* 0x000ff6000fffe03f */
[----:B------:R-:W-:Y:S01]  /*2e7c0*/  @!UPT UIADD3 URZ, URZ, URZ, URZ ;  /* 0x0000003f3f3ff290 */ /* 0x000fe2000fffe03f */
[----:B------:R0:W-:Y:S01]  /*2e7d0*/  STL.64 [R1+0x350], R4 ;  /* 0x0003500401007387 */ /* 0x0001e20000100a00 */
[----:B------:R1:W-:Y:S03]  /*2e7e0*/  STL.64 [R1+0x358], R6 ;  /* 0x0003580601007387 */ /* 0x0003e60000100a00 */
[----:B0-----:R-:W1:Y:S02]  /*2e7f0*/  LDL.LU.64 R4, [R1+0x2060] ;  /* 0x0020600001047983 */ /* 0x001e640000300a00 */
[C---:B-1----:R-:W-:Y:S02]  /*2e800*/  HMMA.16816.F32 R4, R12.reuse, R4, R20 ;  /* 0x000000040c04723c */ /* 0x042fe40000001814 */
[----:B------:R-:W3:Y:S01]  /*2e810*/  LDL.LU.64 R22, [R1+0x2058] ;  /* 0x0020580001167983 */ /* 0x000ee20000300a00 */
[----:B------:R-:W3:Y:S11]  /*2e820*/  LDL.LU.64 R20, [R1+0x2050] ;  /* 0x0020500001147983 */ /* 0x000ef60000300a00 */
[----:B------:R-:W-:Y:S09]  /*2e830*/  @!UPT UIADD3 URZ, URZ, URZ, URZ ;  /* 0x0000003f3f3ff290 */ /* 0x000ff2000fffe03f */
[----:B------:R0:W-:Y:S01]  /*2e840*/  STL.64 [R1+0x340], R4 ;  /* 0x0003400401007387 */ /* 0x0001e20000100a00 */
[----:B------:R3:W-:Y:S03]  /*2e850*/  STL.64 [R1+0x348], R6 ;  /* 0x0003480601007387 */ /* 0x0007e60000100a00 */
[----:B0-----:R-:W3:Y:S02]  /*2e860*/  LDL.LU.64 R4, [R1+0x2048] ;  /* 0x0020480001047983 */ /* 0x001ee40000300a00 */
[C---:B---3--:R-:W-:Y:S02]  /*2e870*/  HMMA.16816.F32 R4, R12.reuse, R4, R20 ;  /* 0x000000040c04723c */ /* 0x048fe40000001814 */
[----:B------:R-:W3:Y:S01]  /*2e880*/  LDL.LU.64 R22, [R1+0x2040] ;  /* 0x0020400001167983 */ /* 0x000ee20000300a00 */
[----:B------:R-:W3:Y:S11]  /*2e890*/  LDL.LU.64 R20, [R1+0x2038] ;  /* 0x0020380001147983 */ /* 0x000ef60000300a00 */
[----:B------:R-:W-:Y:S09]  /*2e8a0*/  @!UPT UIADD3 URZ, URZ, URZ, URZ ;  /* 0x0000003f3f3ff290 */ /* 0x000ff2000fffe03f */
[----:B------:R0:W-:Y:S01]  /*2e8b0*/  STL.64 [R1+0x330], R4 ;  /* 0x0003300401007387 */ /* 0x0001e20000100a00 */
[----:B------:R-:W-:Y:S03]  /*2e8c0*/  STL.64 [R1+0x338], R6 ;  /* 0x0003380601007387 */ /* 0x000fe60000100a00 */
[----:B0-----:R-:W3:Y:S02]  /*2e8d0*/  LDL.LU.64 R4, [R1+0x2030] ;  /* 0x0020300001047983 */ /* 0x001ee40000300a00 */
[C---:B---3--:R-:W-:Y:S11]  /*2e8e0*/  HMMA.16816.F32 R20, R12.reuse, R4, R20 ;  /* 0x000000040c14723c */ /* 0x048ff60000001814 */
[----:B------:R-:W-:Y:S11]  /*2e8f0*/  @!UPT UIADD3 URZ, URZ, URZ, URZ ;  /* 0x0000003f3f3ff290 */ /* 0x000ff6000fffe03f */
[----:B------:R-:W-:Y:S01]  /*2e900*/  @!UPT UIADD3 URZ, URZ, URZ, URZ ;  /* 0x0000003f3f3ff290 */ /* 0x000fe2000fffe03f */
[----:B------:R0:W-:Y:S01]  /*2e910*/  STL.64 [R1+0x320], R20 ;  /* 0x0003201401007387 */ /* 0x0001e20000100a00 */
[----:B------:R-:W-:Y:S03]  /*2e920*/  STL.64 [R1+0x328], R22 ;  /* 0x0003281601007387 */ /* 0x000fe60000100a00 */
[----:B0-----:R-:W3:Y:S01]  /*2e930*/  LDL.LU.64 R20, [R1+0x2028] ;  /* 0x0020280001147983 */ /* 0x001ee20000300a00 */
[----:B------:R0:W-:Y:S03]  /*2e940*/  STL.64 [R1+0x1fd8], R4 ;  /* 0x001fd80401007387 */ /* 0x0001e60000100a00 */
[----:B0-----:R-:W4:Y:S01]  /*2e950*/  LDL.LU R4, [R1+0x1e0] ;  /* 0x0001e00001047983 */ /* 0x001f220000300800 */
[----:B------:R-:W4:Y:S02]  /*2e960*/  LDL.LU R5, [R1+0x1e4] ;  /* 0x0001e40001057983 */ /* 0x000f240000300800 */
[----:B------:R-:W4:Y:S02]  /*2e970*/  LDL.LU R6, [R1+0x1e8] ;  /* 0x0001e80001067983 */ /* 0x000f240000300800 */
[----:B------:R-:W4:Y:S01]  /*2e980*/  LDL.LU R7, [R1+0x1ec] ;  /* 0x0001ec0001077983 */ /* 0x000f220000300800 */
[C---:B---3--:R-:W-:Y:S11]  /*2e990*/  HMMA.16816.F32 R24, R12.reuse, R20, R24 ;  /* 0x000000140c18723c */ /* 0x048ff60000001818 */
[----:B------:R-:W-:Y:S11]  /*2e9a0*/  @!UPT UIADD3 URZ, URZ, URZ, URZ ;  /* 0x0000003f3f3ff290 */ /* 0x000ff6000fffe03f */
[----:B------:R-:W-:Y:S01]  /*2e9b0*/  @!UPT UIADD3 URZ, URZ, URZ, URZ ;  /* 0x0000003f3f3ff290 */ /* 0x000fe2000fffe03f */
[----:B------:R0:W-:Y:S01]  /*2e9c0*/  STL.64 [R1+0x310], R24 ;  /* 0x0003101801007387 */ /* 0x0001e20000100a00 */
[----:B------:R-:W-:Y:S03]  /*2e9d0*/  STL.64 [R1+0x318], R26 ;  /* 0x0003181a01007387 */ /* 0x000fe60000100a00 */
[----:B0-----:R-:W2:Y:S01]  /*2e9e0*/  LDL.LU.64 R24, [R1+0x2020] ;  /* 0x0020200001187983 */ /* 0x001ea20000300a00 */
[----:B------:R0:W-:Y:S03]  /*2e9f0*/  STL.64 [R1+0x1fa0], R20 ;  /* 0x001fa01401007387 */ /* 0x0001e60000100a00 */
[----:B0-----:R-:W3:Y:S01]  /*2ea00*/  LDL.LU R20, [R1+0x240] ;  /* 0x0002400001147983 */ /* 0x001ee20000300800 */
[----:B------:R-:W3:Y:S02]  /*2ea10*/  LDL.LU R21, [R1+0x244] ;  /* 0x0002440001157983 */ /* 0x000ee40000300800 */
[----:B------:R-:W5:Y:S02]  /*2ea20*/  LDL.LU R22, [R1+0x248] ;  /* 0x0002480001167983 */ /* 0x000f640000300800 */
[----:B------:R-:W5:Y:S01]  /*2ea30*/  LDL.LU R23, [R1+0x24c] ;  /* 0x00024c0001177983 */ /* 0x000f620000300800 */
[C---:B--2---:R-:W-:Y:S01]  /*2ea40*/  HMMA.16816.F32 R24, R12.reuse, R24, R16 ;  /* 0x000000180c18723c */ /* 0x044fe20000001810 */
[----:B-----5:R-:W-:Y:S01]  /*2ea50*/  STL.64 [R1+0x1fb0], R22 ;  /* 0x001fb01601007387 */ /* 0x020fe20000100a00 */
[----:B---3--:R0:W-:Y:S03]  /*2ea60*/  STL.64 [R1+0x1fa8], R20 ;  /* 0x001fa81401007387 */ /* 0x0081e60000100a00 */
[----:B0-----:R-:W2:Y:S01]  /*2ea70*/  LDL.64 R20, [R1] ;  /* 0x0000000001147983 */ /* 0x001ea20000100a00 */
[----:B------:R-:W3:Y:S02]  /*2ea80*/  LDL.LU.64 R18, [R1+0x2018] ;  /* 0x0020180001127983 */ /* 0x000ee40000300a00 */
[----:B------:R-:W3:Y:S11]  /*2ea90*/  LDL.LU.64 R16, [R1+0x2010] ;  /* 0x0020100001107983 */ /* 0x000ef60000300a00 */
[----:B------:R-:W-:Y:S04]  /*2eaa0*/  @!UPT UIADD3 URZ, URZ, URZ, URZ ;  /* 0x0000003f3f3ff290 */ /* 0x000fe8000fffe03f */
[----:B------:R0:W-:Y:S01]  /*2eab0*/  STL.64 [R1+0x300], R24 ;  /* 0x0003001801007387 */ /* 0x0001e20000100a00 */
[----:B------:R3:W-:Y:S04]  /*2eac0*/  STL.64 [R1+0x308], R26 ;  /* 0x0003081a01007387 */ /* 0x0007e80000100a00 */
        /* <DEDUP_REMOVED lines=8> */
[----:B---3--:R-:W-:Y:S02]  /*2eb50*/  HMMA.16816.F32 R12, R12, R24, R16 ;  /* 0x000000180c0c723c */ /* 0x008fe40000001810 */
[----:B------:R-:W4:Y:S01]  /*2eb60*/  LDL.LU.64 R18, [R1+0x1fe8] ;  /* 0x001fe80001127983 */ /* 0x000f220000300a00 */
[----:B------:R-:W4:Y:S11]  /*2eb70*/  LDL.LU.64 R16, [R1+0x1fe0] ;  /* 0x001fe00001107983 */ /* 0x000f360000300a00 */
[----:B------:R-:W-:Y:S09]  /*2eb80*/  @!UPT UIADD3 URZ, URZ, URZ, URZ ;  /* 0x0000003f3f3ff290 */ /* 0x000ff2000fffe03f */
[----:B------:R0:W-:Y:S01]  /*2eb90*/  STL.64 [R1+0x2c0], R12 ;  /* 0x0002c00c01007387 */ /* 0x0001e20000100a00 */
[----:B------:R-:W-:Y:S03]  /*2eba0*/  STL.64 [R1+0x2c8], R14 ;  /* 0x0002c80e01007387 */ /* 0x000fe60000100a00 */
[----:B0-----:R-:W3:Y:S01]  /*2ebb0*/  LDL.64 R12, [R1+0x10] ;  /* 0x00001000010c7983 */ /* 0x001ee20000100a00 */
[----:B------:R0:W-:Y:S03]  /*2ebc0*/  STL.64 [R1+0x1f88], R24 ;  /* 0x001f881801007387 */ /* 0x0001e60000100a00 */
[----:B0-----:R-:W5:Y:S01]  /*2ebd0*/  LDL.LU R24, [R1+0x2e0] ;  /* 0x0002e00001187983 */ /* 0x001f620000300800 */
[----:B------:R-:W5:Y:S02]  /*2ebe0*/  LDL.LU R25, [R1+0x2e4] ;  /* 0x0002e40001197983 */ /* 0x000f640000300800 */
[----:B------:R-:W5:Y:S02]  /*2ebf0*/  LDL.LU R26, [R1+0x2e8] ;  /* 0x0002e800011a7983 */ /* 0x000f640000300800 */
[----:B------:R-:W5:Y:S01]  /*2ec00*/  LDL.LU R27, [R1+0x2ec] ;  /* 0x0002ec00011b7983 */ /* 0x000f620000300800 */
[C---:B----4-:R-:W-:Y:S01]  /*2ec10*/  HMMA.16816.F32 R8, R16.reuse, R8, R4 ;  /* 0x000000081008723c */ /* 0x050fe20000001804 */
[----:B------:R-:W4:Y:S11]  /*2ec20*/  LDL.LU.64 R4, [R1+0x1fd8] ;  /* 0x001fd80001047983 */ /* 0x000f360000300a00 */
[----:B------:R-:W-:Y:S11]  /*2ec30*/  @!UPT UIADD3 URZ, URZ, URZ, URZ ;  /* 0x0000003f3f3ff290 */ /* 0x000ff6000fffe03f */
[----:B------:R-:W-:Y:S01]  /*2ec40*/  STL.64 [R1+0x2b0], R8 ;  /* 0x0002b00801007387 */ /* 0x000fe20000100a00 */
[----:B------:R0:W-:Y:S03]  /*2ec50*/  STL.64 [R1+0x2b8], R10 ;  /* 0x0002b80a01007387 */ /* 0x0001e60000100a00 */
[----:B0-----:R-:W3:Y:S01]  /*2ec60*/  LDL.LU.64 R10, [R1+0x1fd0] ;  /* 0x001fd000010a7983 */ /* 0x001ee20000300a00 */
[----:B------:R-:W3:Y:S02]  /*2ec70*/  LDL.LU.64 R8, [R1+0x1fc8] ;  /* 0x001fc80001087983 */ /* 0x000ee40000300a00 */
[C---:B---3--:R-:W-:Y:S11]  /*2ec80*/  HMMA.16816.F32 R8, R16.reuse, R12, R8 ;  /* 0x0000000c1008723c */ /* 0x048ff60000001808 */
[----:B------:R-:W-:Y:S11]  /*2ec90*/  @!UPT UIADD3 URZ, URZ, URZ, URZ ;  /* 0x0000003f3f3ff290 */ /* 0x000ff6000fffe03f */
[----:B------:R-:W-:Y:S01]  /*2eca0*/  @!UPT UIADD3 URZ, URZ, URZ, URZ ;  /* 0x0000003f3f3ff290 */ /* 0x000fe2000fffe03f */
[----:B------:R-:W-:Y:S01]  /*2ecb0*/  STL.64 [R1+0x2a0], R8 ;  /* 0x0002a00801007387 */ /* 0x000fe20000100a00 */
[----:B------:R0:W-:Y:S03]  /*2ecc0*/  STL.64 [R1+0x2a8], R10 ;  /* 0x0002a80a01007387 */ /* 0x0001e60000100a00 */
[----:B0-----:R-:W3:Y:S01]  /*2ecd0*/  LDL.LU.64 R10, [R1+0x1fc0] ;  /* 0x001fc000010a7983 */ /* 0x001ee20000300a00 */
[----:B------:R-:W3:Y:S01]  /*2ece0*/  LDL.LU.64 R8, [R1+0x1fb8] ;  /* 0x001fb80001087983 */ /* 0x000ee20000300a00 */
[----:B--2---:R-:W-:Y:S01]  /*2ecf0*/  MOV R7, R21 ;  /* 0x0000001500077202 */ /* 0x004fe20000000f00 */
[C---:B---3--:R-:W-:Y:S11]  /*2ed00*/  HMMA.16816.F32 R8, R16.reuse, R20, R8 ;  /* 0x000000141008723c */ /* 0x048ff60000001808 */
[----:B------:R-:W-:Y:S11]  /*2ed10*/  @!UPT UIADD3 URZ, URZ, URZ, URZ ;  /* 0x0000003f3f3ff290 */ /* 0x000ff6000fffe03f */
[----:B------:R-:W-:Y:S01]  /*2ed20*/  @!UPT UIADD3 URZ, URZ, URZ, URZ ;  /* 0x0000003f3f3ff290 */ /* 0x000fe2000fffe03f */
[----:B------:R0:W-:Y:S01]  /*2ed30*/  STL.64 [R1+0x290], R8 ;  /* 0x0002900801007387 */ /* 0x0001e20000100a00 */
[----:B------:R-:W-:Y:S02]  /*2ed40*/  STL.64 [R1+0x298], R10 ;  /* 0x0002980a01007387 */ /* 0x000fe40000100a00 */
[----:B------:R-:W4:Y:S02]  /*2ed50*/  LDL.LU.64 R22, [R1+0x1fb0] ;  /* 0x001fb00001167983 */ /* 0x000f240000300a00 */
[----:B0-----:R-:W-:Y:S02]  /*2ed60*/  IMAD.MOV.U32 R8, RZ, RZ, R20 ;  /* 0x000000ffff087224 */ /* 0x001fe400078e0014 */
[----:B------:R-:W4:Y:S02]  /*2ed70*/  LDL.LU.64 R20, [R1+0x1fa8] ;  /* 0x001fa80001147983 */ /* 0x000f240000300a00 */
[----:B----4-:R-:W-:Y:S11]  /*2ed80*/  HMMA.16816.F32 R20, R16, R4, R20 ;  /* 0x000000041014723c */ /* 0x010ff60000001814 */
[----:B------:R-:W-:Y:S11]  /*2ed90*/  @!UPT UIADD3 URZ, URZ, URZ, URZ ;  /* 0x0000003f3f3ff290 */ /* 0x000ff6000fffe03f */
[----:B------:R-:W-:Y:S01]  /*2eda0*/  @!UPT UIADD3 URZ, URZ, URZ, URZ ;  /* 0x0000003f3f3ff290 */ /* 0x000fe2000fffe03f */
[----:B------:R0:W-:Y:S01]  /*2edb0*/  STL.64 [R1+0x280], R20 ;  /* 0x0002801401007387 */ /* 0x0001e20000100a00 */
[----:B------:R-:W-:Y:S03]  /*2edc0*/  STL.64 [R1+0x288], R22 ;  /* 0x0002881601007387 */ /* 0x000fe60000100a00 */
[----:B0-----:R-:W5:Y:S04]  /*2edd0*/  LDL.LU.64 R20, [R1+0x1fa0] ;  /* 0x001fa00001147983 */ /* 0x001f680000300a00 */
[----:B------:R-:W0:Y:S04]  /*2ede0*/  S2R R29, SR_TID.X ;  /* 0x00000000001d7919 */ /* 0x000e280000002100 */
[----:B------:R-:W1:Y:S01]  /*2edf0*/  S2R R3, SR_TID.X ;  /* 0x0000000000037919 */ /* 0x000e620000002100 */
[----:B------:R2:W-:Y:S02]  /*2ee00*/  STL.64 [R1+0x1f30], R4 ;  /* 0x001f300401007387 */ /* 0x0005e40000100a00 */
[----:B------:R-:W-:-:S02]  /*2ee10*/  IMAD.MOV.U32 R6, RZ, RZ, R12 ;  /* 0x000000ffff067224 */ /* 0x000fc400078e000c */
[----:B--2---:R-:W-:Y:S01]  /*2ee20*/  IMAD.MOV.U32 R4, RZ, RZ, R8 ;  /* 0x000000ffff047224 */ /* 0x004fe200078e0008 */
[----:B------:R-:W-:Y:S02]  /*2ee30*/  MOV R5, R7 ;  /* 0x0000000700057202 */ /* 0x000fe40000000f00 */
[----:B0-----:R-:W-:Y:S02]  /*2ee40*/  LOP3.LUT R28, R29, 0x7, RZ, 0xc0, !PT ;  /* 0x000000071d1c7812 */ /* 0x001fe400078ec0ff */
[----:B-1----:R-:W-:-:S03]  /*2ee50*/  SHF.L.U32 R2, R3, 0x7, RZ ;  /* 0x0000000703027819 */ /* 0x002fc600000006ff */
[----:B------:R-:W-:Y:S01]  /*2ee60*/  IMAD.SHL.U32 R28, R28, 0x10, RZ ;  /* 0x000000101c1c7824 */ /* 0x000fe200078e00ff */
[----:B------:R-:W-:-:S04]  /*2ee70*/  MOV R3, R13 ;  /* 0x0000000d00037202 */ /* 0x000fc80000000f00 */
[----:B------:R-:W-:-:S04]  /*2ee80*/  LOP3.LUT R15, R28, 0x780, R2, 0xf8, !PT ;  /* 0x000007801c0f7812 */ /* 0x000fc800078ef802 */
[----:B------:R-:W-:-:S05]  /*2ee90*/  LOP3.LUT R15, R15, 0x10, R29, 0x78, !PT ;  /* 0x000000100f0f7812 */ /* 0x000fca00078e781d */
[----:B------:R-:W0:Y:S01]  /*2eea0*/  LDSM.16.M88.4 R8, [R15+0x32800] ;  /* 0x032800000f08783b */ /* 0x000e220000000200 */
[----:B-----5:R-:W-:Y:S11]  /*2eeb0*/  HMMA.16816.F32 R24, R16, R20, R24 ;  /* 0x000000141018723c */ /* 0x020ff60000001818 */
[----:B------:R-:W-:Y:S11]  /*2eec0*/  @!UPT UIADD3 URZ, URZ, URZ, URZ ;  /* 0x0000003f3f3ff290 */ /* 0x000ff6000fffe03f */
[----:B------:R-:W-:Y:S01]  /*2eed0*/  @!UPT UIADD3 URZ, URZ, URZ, URZ ;  /* 0x0000003f3f3ff290 */ /* 0x000fe2000fffe03f */
[----:B------:R-:W-:Y:S01]  /*2eee0*/  STL.64 [R1+0x2e0], R24 ;  /* 0x0002e01801007387 */ /* 0x000fe20000100a00 */
[----:B------:R-:W-:Y:S02]  /*2eef0*/  STL.64 [R1+0x2e8], R26 ;  /* 0x0002e81a01007387 */ /* 0x000fe40000100a00 */
[----:B------:R1:W-:Y:S02]  /*2ef00*/  STL.64 [R1+0x1f48], R4 ;  /* 0x001f480401007387 */ /* 0x0003e40000100a00 */
[----:B-1----:R-:W-:Y:S01]  /*2ef10*/  IMAD.MOV.U32 R4, RZ, RZ, R6 ;  /* 0x000000ffff047224 */ /* 0x002fe200078e0006 */
[----:B------:R-:W-:-:S05]  /*2ef20*/  MOV R5, R3 ;  /* 0x0000000300057202 */ /* 0x000fca0000000f00 */
[----:B------:R-:W-:Y:S01]  /*2ef30*/  STL.64 [R1+0x1f60], R4 ;  /* 0x001f600401007387 */ /* 0x000fe20000100a00 */
[----:B------:R-:W-:Y:S02]  /*2ef40*/  STL [R1+0x1e68], R15 ;  /* 0x001e680f01007387 */ /* 0x000fe40000100800 */
[----:B------:R-:W2:Y:S02]  /*2ef50*/  LDL.64 R12, [R1+0x70] ;  /* 0x00007000010c7983 */ /* 0x000ea40000100a00 */
[----:B--2---:R-:W-:Y:S01]  /*2ef60*/  STL.64 [R1+0x1f90], R12 ;  /* 0x001f900c01007387 */ /* 0x004fe20000100a00 */
[----:B0-----:R-:W-:Y:S02]  /*2ef70*/  STL [R1+0x1e50], R11 ;  /* 0x001e500b01007387 */ /* 0x001fe40000100800 */
[----:B------:R-:W-:Y:S02]  /*2ef80*/  STL [R1+0x1e78], R10 ;  /* 0x001e780a01007387 */ /* 0x000fe40000100800 */
[----:B------:R0:W-:Y:S02]  /*2ef90*/  STL.64 [R1+0x1e70], R8 ;  /* 0x001e700801007387 */ /* 0x0001e40000100a00 */
[----:B0-----:R-:W2:Y:S01]  /*2efa0*/  LDL.LU R8, [R1+0x460] ;  /* 0x0004600001087983 */ /* 0x001ea20000300800 */
[----:B------:R-:W2:Y:S02]  /*2efb0*/  LDL.LU R9, [R1+0x464] ;  /* 0x0004640001097983 */ /* 0x000ea40000300800 */
[----:B------:R-:W3:Y:S02]  /*2efc0*/  LDL.LU R10, [R1+0x468] ;  /* 0x00046800010a7983 */ /* 0x000ee40000300800 */
[----:B------:R-:W3:Y:S01]  /*2efd0*/  LDL.LU R11, [R1+0x46c] ;  /* 0x00046c00010b7983 */ /* 0x000ee20000300800 */
[----:B------:R-:W4:Y:S01]  /*2efe0*/  LDL.64 R4, [R1+0x20] ;  /* 0x0000200001047983 */ /* 0x000f220000100a00 */
[----:B------:R-:W-:Y:S01]  /*2eff0*/  IMAD.MOV.U32 R2, RZ, RZ, R20 ;  /* 0x000000ffff027224 */ /* 0x000fe200078e0014 */
[----:B------:R-:W-:-:S02]  /*2f000*/  MOV R0, R21 ;  /* 0x0000001500007202 */ /* 0x000fc40000000f00 */
[----:B----4-:R0:W-:Y:S01]  /*2f010*/  STL.64 [R1+0x1f98], R4 ;  /* 0x001f980401007387 */ /* 0x0101e20000100a00 */
[----:B---3--:R-:W-:Y:S02]  /*2f020*/  STL.64 [R1+0x1f18], R10 ;  /* 0x001f180a01007387 */ /* 0x008fe40000100a00 */
[----:B--2---:R1:W-:Y:S01]  /*2f030*/  STL.64 [R1+0x1f10], R8 ;  /* 0x001f100801007387 */ /* 0x0043e20000100a00 */
[----:B0-----:R-:W2:Y:S01]  /*2f040*/  LDL.LU R4, [R1+0x390] ;  /* 0x0003900001047983 */ /* 0x001ea20000300800 */
[----:B------:R-:W2:Y:S02]  /*2f050*/  LDL.LU R5, [R1+0x394] ;  /* 0x0003940001057983 */ /* 0x000ea40000300800 */
[----:B------:R-:W2:Y:S02]  /*2f060*/  LDL.LU R6, [R1+0x398] ;  /* 0x0003980001067983 */ /* 0x000ea40000300800 */
[----:B------:R-:W2:Y:S01]  /*2f070*/  LDL.LU R7, [R1+0x39c] ;  /* 0x00039c0001077983 */ /* 0x000ea20000300800 */
[----:B------:R-:W2:Y:S01]  /*2f080*/  LDL.64 R12, [R1+0x30] ;  /* 0x00003000010c7983 */ /* 0x000ea20000100a00 */
[----:B------:R-:W3:Y:S02]  /*2f090*/  LDL.LU R24, [R1+0x3b0] ;  /* 0x0003b00001187983 */ /* 0x000ee40000300800 */
[----:B------:R-:W3:Y:S02]  /*2f0a0*/  LDL.LU R25, [R1+0x3b4] ;  /* 0x0003b40001197983 */ /* 0x000ee40000300800 */
[----:B------:R-:W3:Y:S02]  /*2f0b0*/  LDL.LU R26, [R1+0x3b8] ;  /* 0x0003b800011a7983 */ /* 0x000ee40000300800 */
[----:B-1----:R-:W-:Y:S01]  /*2f0c0*/  IMAD.MOV.U32 R8, RZ, RZ, R2 ;  /* 0x000000ffff087224 */ /* 0x002fe200078e0002 */
[----:B------:R-:W-:Y:S01]  /*2f0d0*/  MOV R9, R0 ;  /* 0x0000000000097202 */ /* 0x000fe20000000f00 */
[----:B------:R-:W3:Y:S01]  /*2f0e0*/  LDL.LU R27, [R1+0x3bc] ;  /* 0x0003bc00011b7983 */ /* 0x000ee20000300800 */
[----:B------:R-:W4:Y:S02]  /*2f0f0*/  LDL.LU R20, [R1+0x3f0] ;  /* 0x0003f00001147983 */ /* 0x000f240000300800 */
[----:B------:R-:W4:Y:S02]  /*2f100*/  LDL.LU R21, [R1+0x3f4] ;  /* 0x0003f40001157983 */ /* 0x000f240000300800 */
[----:B------:R-:W4:Y:S01]  /*2f110*/  LDL.LU R22, [R1+0x3f8] ;  /* 0x0003f80001167983 */ /* 0x000f220000300800 */
[----:B------:R-:W4:Y:S01]  /*2f120*/  LDL.LU R23, [R1+0x3fc] ;  /* 0x0003fc0001177983 */ /* 0x000f220000300800 */
[----:B------:R0:W-:Y:S03]  /*2f130*/  STL.64 [R1+0x1f28], R8 ;  /* 0x001f280801007387 */ /* 0x0001e60000100a00 */
        /* <DEDUP_REMOVED lines=8> */
[----:B------:R-:W5:Y:S02]  /*2f1c0*/  LDL.LU R10, [R1+0x3d8] ;  /* 0x0003d800010a7983 */ /* 0x000f640000300800 */
[----:B------:R-:W5:Y:S01]  /*2f1d0*/  LDL.LU R11, [R1+0x3dc] ;  /* 0x0003dc00010b7983 */ /* 0x000f620000300800 */
[C---:B------:R-:W-:Y:S01]  /*2f1e0*/  HMMA.16816.F32 R4, R16.reuse, R12, R4 ;  /* 0x0000000c1004723c */ /* 0x040fe20000001804 */
[----:B-----5:R-:W-:Y:S01]  /*2f1f0*/  STL.64 [R1+0x1f58], R10 ;  /* 0x001f580a01007387 */ /* 0x020fe20000100a00 */
[----:B--2---:R0:W-:Y:S03]  /*2f200*/  STL.64 [R1+0x1f50], R8 ;  /* 0x001f500801007387 */ /* 0x0041e60000100a00 */
[----:B0-----:R-:W2:Y:S01]  /*2f210*/  LDL.LU R8, [R1+0x380] ;  /* 0x0003800001087983 */ /* 0x001ea20000300800 */
[----:B------:R-:W2:Y:S02]  /*2f220*/  LDL.LU R9, [R1+0x384] ;  /* 0x0003840001097983 */ /* 0x000ea40000300800 */
[----:B------:R-:W5:Y:S02]  /*2f230*/  LDL.LU R10, [R1+0x388] ;  /* 0x00038800010a7983 */ /* 0x000f640000300800 */
[----:B------:R-:W5:Y:S02]  /*2f240*/  LDL.LU R11, [R1+0x38c] ;  /* 0x00038c00010b7983 */ /* 0x000f640000300800 */
[----:B------:R-:W-:Y:S01]  /*2f250*/  IMAD.MOV.U32 R2, RZ, RZ, R12 ;  /* 0x000000ffff027224 */ /* 0x000fe200078e000c */
[----:B------:R-:W-:Y:S01]  /*2f260*/  MOV R0, R13 ;  /* 0x0000000d00007202 */ /* 0x000fe20000000f00 */
[----:B-----5:R-:W-:Y:S01]  /*2f270*/  STL.64 [R1+0x1f70], R10 ;  /* 0x001f700a01007387 */ /* 0x020fe20000100a00 */
[----:B--2---:R0:W-:Y:S03]  /*2f280*/  STL.64 [R1+0x1f68], R8 ;  /* 0x001f680801007387 */ /* 0x0041e60000100a00 */
[----:B0-----:R-:W2:Y:S01]  /*2f290*/  LDL.LU R8, [R1+0x260] ;  /* 0x0002600001087983 */ /* 0x001ea20000300800 */
[----:B------:R-:W2:Y:S02]  /*2f2a0*/  LDL.LU R9, [R1+0x264] ;  /* 0x0002640001097983 */ /* 0x000ea40000300800 */
[----:B------:R-:W2:Y:S02]  /*2f2b0*/  LDL.LU R10, [R1+0x268] ;  /* 0x00026800010a7983 */ /* 0x000ea40000300800 */
[----:B------:R-:W2:Y:S01]  /*2f2c0*/  LDL.LU R11, [R1+0x26c] ;  /* 0x00026c00010b7983 */ /* 0x000ea20000300800 */
[----:B------:R0:W-:Y:S01]  /*2f2d0*/  STL.64 [R1+0x390], R4 ;  /* 0x0003900401007387 */ /* 0x0001e20000100a00 */
[----:B------:R-:W-:Y:S03]  /*2f2e0*/  STL.64 [R1+0x398], R6 ;  /* 0x0003980601007387 */ /* 0x000fe60000100a00 */
[----:B0-----:R-:W5:Y:S01]  /*2f2f0*/  LDL.LU.64 R4, [R1+0x1f98] ;  /* 0x001f980001047983 */ /* 0x001f620000300a00 */
[----:B------:R-:W3:Y:S02]  /*2f300*/  LDL.LU.64 R12, [R1+0x1f90] ;  /* 0x001f9000010c7983 */ /* 0x000ee40000300a00 */
[C---:B---3--:R-:W-:Y:S11]  /*2f310*/  HMMA.16816.F32 R24, R16.reuse, R12, R24 ;  /* 0x0000000c1018723c */ /* 0x048ff60000001818 */
[----:B------:R-:W-:Y:S11]  /*2f320*/  @!UPT UIADD3 URZ, URZ, URZ, URZ ;  /* 0x0000003f3f3ff290 */ /* 0x000ff6000fffe03f */
[----:B------:R-:W-:Y:S01]  /*2f330*/  @!UPT UIADD3 URZ, URZ, URZ, URZ ;  /* 0x0000003f3f3ff290 */ /* 0x000fe2000fffe03f */
[----:B------:R0:W-:Y:S01]  /*2f340*/  STL.64 [R1+0x3c0], R24 ;  /* 0x0003c01801007387 */ /* 0x0001e20000100a00 */
[----:B------:R-:W-:Y:S03]  /*2f350*/  STL.64 [R1+0x3c8], R26 ;  /* 0x0003c81a01007387 */ /* 0x000fe60000100a00 */
[----:B0-----:R-:W4:Y:S01]  /*2f360*/  LDL.LU.64 R24, [R1+0x1f88] ;  /* 0x001f880001187983 */ /* 0x001f220000300a00 */
[----:B------:R0:W-:Y:S03]  /*2f370*/  STL.64 [R1+0x1f20], R12 ;  /* 0x001f200c01007387 */ /* 0x0001e60000100a00 */
[----:B0-----:R-:W3:Y:S01]  /*2f380*/  LDL.LU R12, [R1+0x400] ;  /* 0x00040000010c7983 */ /* 0x001ee20000300800 */
[----:B------:R-:W3:Y:S02]  /*2f390*/  LDL.LU R13, [R1+0x404] ;  /* 0x00040400010d7983 */ /* 0x000ee40000300800 */
[----:B------:R-:W3:Y:S02]  /*2f3a0*/  LDL.LU R14, [R1+0x408] ;  /* 0x00040800010e7983 */ /* 0x000ee40000300800 */
[----:B------:R-:W3:Y:S01]  /*2f3b0*/  LDL.LU R15, [R1+0x40c] ;  /* 0x00040c00010f7983 */ /* 0x000ee20000300800 */
[----:B----4-:R-:W-:Y:S01]  /*2f3c0*/  HMMA.16816.F32 R16, R16, R24, R20 ;  /* 0x000000181010723c */ /* 0x010fe20000001814 */
[----:B------:R-:W2:Y:S01]  /*2f3d0*/  LDL.LU.64 R22, [R1+0x1f80] ;  /* 0x001f800001167983 */ /* 0x000ea20000300a00 */
[----:B------:R-:W2:Y:S11]  /*2f3e0*/  LDL.LU.64 R20, [R1+0x1f78] ;  /* 0x001f780001147983 */ /* 0x000eb60000300a00 */
[----:B------:R-:W-:Y:S10]  /*2f3f0*/  @!UPT UIADD3 URZ, URZ, URZ, URZ ;  /* 0x0000003f3f3ff290 */ /* 0x000ff4000fffe03f */
[----:B------:R0:W-:Y:S01]  /*2f400*/  STL.64 [R1+0x3b0], R16 ;  /* 0x0003b01001007387 */ /* 0x0001e20000100a00 */
[----:B------:R-:W-:Y:S02]  /*2f410*/  STL.64 [R1+0x3b8], R18 ;  /* 0x0003b81201007387 */ /* 0x000fe40000100a00 */
[----:B0-----:R-:W-:Y:S01]  /*2f420*/  IMAD.MOV.U32 R16, RZ, RZ, R2 ;  /* 0x000000ffff107224 */ /* 0x001fe200078e0002 */
[----:B------:R-:W-:Y:S01]  /*2f430*/  MOV R17, R0 ;  /* 0x0000000000117202 */ /* 0x000fe20000000f00 */
[----:B-----5:R-:W-:Y:S01]  /*2f440*/  IMAD.MOV.U32 R2, RZ, RZ, R4 ;  /* 0x000000ffff027224 */ /* 0x020fe200078e0004 */
[----:B------:R-:W-:Y:S01]  /*2f450*/  MOV R0, R5 ;  /* 0x0000000500007202 */ /* 0x000fe20000000f00 */
[C---:B--2---:R-:W-:Y:S11]  /*2f460*/  HMMA.16816.F32 R8, R20.reuse, R4, R8 ;  /* 0x000000041408723c */ /* 0x044ff60000001808 */
[----:B------:R-:W-:Y:S11]  /*2f470*/  @!UPT UIADD3 URZ, URZ, URZ, URZ ;  /* 0x0000003f3f3ff290 */ /* 0x000ff6000fffe03f */
[----:B------:R-:W-:Y:S01]  /*2f480*/  @!UPT UIADD3 URZ, URZ, URZ, URZ ;  /* 0x0000003f3f3ff290 */ /* 0x000fe2000fffe03f */
[----:B------:R-:W-:Y:S01]  /*2f490*/  STL.64 [R1+0x3f0], R8 ;  /* 0x0003f00801007387 */ /* 0x000fe20000100a00 */
[----:B------:R0:W-:Y:S03]  /*2f4a0*/  STL.64 [R1+0x3f8], R10 ;  /* 0x0003f80a01007387 */ /* 0x0001e60000100a00 */
[----:B0-----:R-:W2:Y:S01]  /*2f4b0*/  LDL.LU.64 R10, [R1+0x1f70] ;  /* 0x001f7000010a7983 */ /* 0x001ea20000300a00 */
[----:B------:R-:W2:Y:S02]  /*2f4c0*/  LDL.LU.64 R8, [R1+0x1f68] ;  /* 0x001f680001087983 */ /* 0x000ea40000300a00 */
[----:B------:R-:W2:Y:S02]  /*2f4d0*/  LDL.LU.64 R4, [R1+0x1f60] ;  /* 0x001f600001047983 */ /* 0x000ea40000300a00 */
[C---:B--2---:R-:W-:Y:S01]  /*2f4e0*/  HMMA.16816.F32 R4, R20.reuse, R4, R8 ;  /* 0x000000041404723c */ /* 0x044fe20000001808 */
[----:B------:R-:W2:Y:S01]  /*2f4f0*/  LDL.LU.64 R10, [R1+0x1f58] ;  /* 0x001f5800010a7983 */ /* 0x000ea20000300a00 */
[----:B------:R-:W2:Y:S11]  /*2f500*/  LDL.LU.64 R8, [R1+0x1f50] ;  /* 0x001f500001087983 */ /* 0x000eb60000300a00 */
[----:B------:R-:W-:Y:S10]  /*2f510*/  @!UPT UIADD3 URZ, URZ, URZ, URZ ;  /* 0x0000003f3f3ff290 */ /* 0x000ff4000fffe03f */
[----:B------:R0:W-:Y:S01]  /*2f520*/  STL.64 [R1+0x410], R4 ;  /* 0x0004100401007387 */ /* 0x0001e20000100a00 */
[----:B------:R2:W-:Y:S03]  /*2f530*/  STL.64 [R1+0x418], R6 ;  /* 0x0004180601007387 */ /* 0x0005e60000100a00 */
[----:B0-----:R-:W2:Y:S02]  /*2f540*/  LDL.LU.64 R4, [R1+0x1f48] ;  /* 0x001f480001047983 */ /* 0x001ea40000300a00 */
[C---:B--2---:R-:W-:Y:S02]  /*2f550*/  HMMA.16816.F32 R4, R20.reuse, R4, R8 ;  /* 0x000000041404723c */ /* 0x044fe40000001808 */
[----:B------:R-:W2:Y:S01]  /*2f560*/  LDL.LU.64 R10, [R1+0x1f40] ;  /* 0x001f4000010a7983 */ /* 0x000ea20000300a00 */
[----:B------:R-:W2:Y:S11]  /*2f570*/  LDL.LU.64 R8, [R1+0x1f38] ;  /* 0x001f380001087983 */ /* 0x000eb60000300a00 */
[----:B------:R-:W-:Y:S09]  /*2f580*/  @!UPT UIADD3 URZ, URZ, URZ, URZ ;  /* 0x0000003f3f3ff290 */ /* 0x000ff2000fffe03f */
[----:B------:R0:W-:Y:S01]  /*2f590*/  STL.64 [R1+0x440], R4 ;  /* 0x0004400401007387 */ /* 0x0001e20000100a00 */
[----:B------:R-:W-:Y:S03]  /*2f5a0*/  STL.64 [R1+0x448], R6 ;  /* 0x0004480601007387 */ /* 0x000fe60000100a00 */
[----:B0-----:R-:W2:Y:S02]  /*2f5b0*/  LDL.LU.64 R4, [R1+0x1f30] ;  /* 0x001f300001047983 */ /* 0x001ea40000300a00 */
[C---:B--2---:R-:W-:Y:S11]  /*2f5c0*/  HMMA.16816.F32 R8, R20.reuse, R4, R8 ;  /* 0x000000041408723c */ /* 0x044ff60000001808 */
[----:B------:R-:W-:Y:S11]  /*2f5d0*/  @!UPT UIADD3 URZ, URZ, URZ, URZ ;  /* 0x0000003f3f3ff290 */ /* 0x000ff6000fffe03f */
[----:B------:R-:W-:Y:S01]  /*2f5e0*/  @!UPT UIADD3 URZ, URZ, URZ, URZ ;  /* 0x0000003f3f3ff290 */ /* 0x000fe2000fffe03f */
[----:B------:R0:W-:Y:S01]  /*2f5f0*/  STL.64 [R1+0x450], R8 ;  /* 0x0004500801007387 */ /* 0x0001e20000100a00 */
[----:B------:R-:W-:Y:S03]  /*2f600*/  STL.64 [R1+0x458], R10 ;  /* 0x0004580a01007387 */ /* 0x000fe60000100a00 */
[----:B0-----:R-:W3:Y:S01]  /*2f610*/  LDL.LU.64 R8, [R1+0x1f28] ;  /* 0x001f280001087983 */ /* 0x001ee20000300a00 */
[----:B------:R0:W-:Y:S03]  /*2f620*/  STL.64 [R1+0x1ed8], R4 ;  /* 0x001ed80401007387 */ /* 0x0001e60000100a00 */
[----:B0-----:R-:W2:Y:S01]  /*2f630*/  LDL.LU R4, [R1+0x420] ;  /* 0x0004200001047983 */ /* 0x001ea20000300800 */
[----:B------:R-:W2:Y:S02]  /*2f640*/  LDL.LU R5, [R1+0x424] ;  /* 0x0004240001057983 */ /* 0x000ea40000300800 */
[----:B------:R-:W2:Y:S02]  /*2f650*/  LDL.LU R6, [R1+0x428] ;  /* 0x0004280001067983 */ /* 0x000ea40000300800 */
[----:B------:R-:W2:Y:S01]  /*2f660*/  LDL.LU R7, [R1+0x42c] ;  /* 0x00042c0001077983 */ /* 0x000ea20000300800 */
[C---:B---3--:R-:W-:Y:S01]  /*2f670*/  HMMA.16816.F32 R8, R20.reuse, R8, R12 ;  /* 0x000000081408723c */ /* 0x048fe2000000180c */
[----:B------:R-:W3:Y:S11]  /*2f680*/  LDL.LU.64 R12, [R1+0x1f20] ;  /* 0x001f2000010c7983 */ /* 0x000ef60000300a00 */
[----:B------:R-:W-:Y:S11]  /*2f690*/  @!UPT UIADD3 URZ, URZ, URZ, URZ ;  /* 0x0000003f3f3ff290 */ /* 0x000ff6000fffe03f */
[----:B------:R-:W-:Y:S01]  /*2f6a0*/  STL.64 [R1+0x470], R8 ;  /* 0x0004700801007387 */ /* 0x000fe20000100a00 */
[----:B------:R0:W-:Y:S03]  /*2f6b0*/  STL.64 [R1+0x478], R10 ;  /* 0x0004780a01007387 */ /* 0x0001e60000100a00 */
[----:B0-----:R-:W4:Y:S01]  /*2f6c0*/  LDL.LU.64 R10, [R1+0x1f18] ;  /* 0x001f1800010a7983 */ /* 0x001f220000300a00 */
[----:B------:R-:W4:Y:S01]  /*2f6d0*/  LDL.LU.64 R8, [R1+0x1f10] ;  /* 0x001f100001087983 */ /* 0x000f220000300a00 */
[C---:B--2---:R-:W-:Y:S02]  /*2f6e0*/  HMMA.16816.F32 R16, R20.reuse, R16, R4 ;  /* 0x000000101410723c */ /* 0x044fe40000001804 */
[----:B---3--:R-:W-:Y:S11]  /*2f6f0*/  STL.64 [R1+0x1e80], R12 ;  /* 0x001e800c01007387 */ /* 0x008ff60000100a00 */
[----:B------:R-:W-:Y:S10]  /*2f700*/  @!UPT UIADD3 URZ, URZ, URZ, URZ ;  /* 0x0000003f3f3ff290 */ /* 0x000ff4000fffe03f */
[----:B------:R0:W-:Y:S02]  /*2f710*/  STL.64 [R1+0x490], R16 ;  /* 0x0004901001007387 */ /* 0x0001e40000100a00 */
[----:B------:R1:W-:Y:S01]  /*2f720*/  STL.64 [R1+0x498], R18 ;  /* 0x0004981201007387 */ /* 0x0003e20000100a00 */
[----:B0-----:R-:W2:Y:S01]  /*2f730*/  LDL.LU R16, [R1+0x130] ;  /* 0x0001300001107983 */ /* 0x001ea20000300800 */
[C---:B----4-:R-:W-:Y:S11]  /*2f740*/  HMMA.16816.F32 R4, R20.reuse, R12, R8 ;  /* 0x0000000c1404723c */ /* 0x050ff60000001808 */
[----:B------:R-:W-:Y:S11]  /*2f750*/  @!UPT UIADD3 URZ, URZ, URZ, URZ ;  /* 0x0000003f3f3ff290 */ /* 0x000ff6000fffe03f */
[----:B------:R-:W-:Y:S01]  /*2f760*/  @!UPT UIADD3 URZ, URZ, URZ, URZ ;  /* 0x0000003f3f3ff290 */ /* 0x000fe2000fffe03f */
[----:B------:R-:W-:Y:S01]  /*2f770*/  STL.64 [R1+0x500], R4 ;  /* 0x0005000401007387 */ /* 0x000fe20000100a00 */
[----:B------:R-:W-:Y:S02]  /*2f780*/  STL.64 [R1+0x508], R6 ;  /* 0x0005080601007387 */ /* 0x000fe40000100a00 */
[----:B------:R-:W2:Y:S02]  /*2f790*/  LDL.LU R17, [R1+0x134] ;  /* 0x0001340001117983 */ /* 0x000ea40000300800 */
[----:B-1----:R-:W3:Y:S01]  /*2f7a0*/  LDL.LU R18, [R1+0x138] ;  /* 0x0001380001127983 */ /* 0x002ee20000300800 */
[----:B------:R-:W3:Y:S04]  /*2f7b0*/  LDL.LU R19, [R1+0x13c] ;  /* 0x00013c0001137983 */ /* 0x000ee80000300800 */
[----:B---3--:R-:W-:Y:S01]  /*2f7c0*/  STL.64 [R1+0x1e30], R18 ;  /* 0x001e301201007387 */ /* 0x008fe20000100a00 */
[----:B--2---:R0:W-:Y:S03]  /*2f7d0*/  STL.64 [R1+0x1e28], R16 ;  /* 0x001e281001007387 */ /* 0x0041e60000100a00 */
[----:B0-----:R-:W2:Y:S01]  /*2f7e0*/  LDL.LU R16, [R1+0x140] ;  /* 0x0001400001107983 */ /* 0x001ea20000300800 */
[----:B------:R-:W2:Y:S02]  /*2f7f0*/  LDL.LU R17, [R1+0x144] ;  /* 0x0001440001117983 */ /* 0x000ea40000300800 */
[----:B------:R-:W3:Y:S02]  /*2f800*/  LDL.LU R18, [R1+0x148] ;  /* 0x0001480001127983 */ /* 0x000ee40000300800 */
[----:B------:R-:W3:Y:S01]  /*2f810*/  LDL.LU R19, [R1+0x14c] ;  /* 0x00014c0001137983 */ /* 0x000ee20000300800 */
[----:B------:R-:W4:Y:S04]  /*2f820*/  LDL.64 R12, [R1+0x30] ;  /* 0x00003000010c7983 */ /* 0x000f280000100a00 */
[----:B----4-:R-:W-:Y:S01]  /*2f830*/  STL.64 [R1+0x1e98], R12 ;  /* 0x001e980c01007387 */ /* 0x010fe20000100a00 */
[----:B------:R-:W4:Y:S02]  /*2f840*/  LDL.LU R8, [R1+0x90] ;  /* 0x0000900001087983 */ /* 0x000f240000300800 */
[----:B------:R-:W4:Y:S02]  /*2f850*/  LDL.LU R9, [R1+0x94] ;  /* 0x0000940001097983 */ /* 0x000f240000300800 */
[----:B------:R-:W5:Y:S01]  /*2f860*/  LDL.LU R10, [R1+0x98] ;  /* 0x00009800010a7983 */ /* 0x000f620000300800 */
[----:B------:R-:W5:Y:S01]  /*2f870*/  LDL.LU R11, [R1+0x9c] ;  /* 0x00009c00010b7983 */ /* 0x000f620000300800 */
[----:B------:R-:W2:Y:S02]  /*2f880*/  LDL.LU R4, [R1+0x160] ;  /* 0x0001600001047983 */ /* 0x000ea40000300800 */
[----:B------:R-:W2:Y:S02]  /*2f890*/  LDL.LU R5, [R1+0x164] ;  /* 0x0001640001057983 */ /* 0x000ea40000300800 */
[----:B------:R-:W2:Y:S01]  /*2f8a0*/  LDL.LU R6, [R1+0x168] ;  /* 0x0001680001067983 */ /* 0x000ea20000300800 */
[----:B------:R-:W2:Y:S04]  /*2f8b0*/  LDL.LU R7, [R1+0x16c] ;  /* 0x00016c0001077983 */ /* 0x000ea80000300800 */
[----:B--2---:R-:W-:Y:S01]  /*2f8c0*/  STL.64 [R1+0x1ee8], R6 ;  /* 0x001ee80601007387 */ /* 0x004fe20000100a00 */
[----:B------:R0:W-:Y:S03]  /*2f8d0*/  STL.64 [R1+0x1ee0], R4 ;  /* 0x001ee00401007387 */ /* 0x0001e60000100a00 */
[----:B0-----:R-:W2:Y:S01]  /*2f8e0*/  LDL.LU R4, [R1+0x170] ;  /* 0x0001700001047983 */ /* 0x001ea20000300800 */
[----:B------:R-:W2:Y:S02]  /*2f8f0*/  LDL.LU R5, [R1+0x174] ;  /* 0x0001740001057983 */ /* 0x000ea40000300800 */
[----:B------:R-:W2:Y:S02]  /*2f900*/  LDL.LU R6, [R1+0x178] ;  /* 0x0001780001067983 */ /* 0x000ea40000300800 */
[----:B------:R-:W2:Y:S02]  /*2f910*/  LDL.LU R7, [R1+0x17c] ;  /* 0x00017c0001077983 */ /* 0x000ea40000300800 */
[----:B--2---:R-:W-:Y:S01]  /*2f920*/  STL.64 [R1+0x1f08], R6 ;  /* 0x001f080601007387 */ /* 0x004fe20000100a00 */
[----:B------:R0:W-:Y:S03]  /*2f930*/  STL.64 [R1+0x1f00], R4 ;  /* 0x001f000401007387 */ /* 0x0001e60000100a00 */
[----:B0-----:R-:W2:Y:S01]  /*2f940*/  LDL.LU R4, [R1+0x480] ;  /* 0x0004800001047983 */ /* 0x001ea20000300800 */
[----:B------:R-:W2:Y:S02]  /*2f950*/  LDL.LU R5, [R1+0x484] ;  /* 0x0004840001057983 */ /* 0x000ea40000300800 */
[----:B------:R-:W2:Y:S02]  /*2f960*/  LDL.LU R6, [R1+0x488] ;  /* 0x0004880001067983 */ /* 0x000ea40000300800 */
[----:B------:R-:W2:Y:S01]  /*2f970*/  LDL.LU R7, [R1+0x48c] ;  /* 0x00048c0001077983 */ /* 0x000ea20000300800 */
[----:B------:R-:W2:Y:S04]  /*2f980*/  LDL.64 R12, [R1+0x40] ;  /* 0x00004000010c7983 */ /* 0x000ea80000100a00 */
[----:B--2---:R-:W-:Y:S01]  /*2f990*/  STL.64 [R1+0x1eb0], R12 ;  /* 0x001eb00c01007387 */ /* 0x004fe20000100a00 */
[----:B-----5:R-:W-:Y:S02]  /*2f9a0*/  STL.64 [R1+0x1e90], R10 ;  /* 0x001e900a01007387 */ /* 0x020fe40000100a00 */
[----:B----4-:R0:W-:Y:S02]  /*2f9b0*/  STL.64 [R1+0x1e88], R8 ;  /* 0x001e880801007387 */ /* 0x0101e40000100a00 */
[----:B0-----:R-:W2:Y:S01]  /*2f9c0*/  LDL.LU R8, [R1+0xa0] ;  /* 0x0000a00001087983 */ /* 0x001ea20000300800 */
[----:B------:R-:W2:Y:S02]  /*2f9d0*/  LDL.LU R9, [R1+0xa4] ;  /* 0x0000a40001097983 */ /* 0x000ea40000300800 */
[----:B------:R-:W4:Y:S02]  /*2f9e0*/  LDL.LU R10, [R1+0xa8] ;  /* 0x0000a800010a7983 */ /* 0x000f240000300800 */
[----:B------:R-:W4:Y:S01]  /*2f9f0*/  LDL.LU R11, [R1+0xac] ;  /* 0x0000ac00010b7983 */ /* 0x000f220000300800 */
[----:B------:R-:W5:Y:S01]  /*2fa00*/  LDL.LU R12, [R1+0xc0] ;  /* 0x0000c000010c7983 */ /* 0x000f620000300800 */
        /* <DEDUP_REMOVED lines=9> */
[----:B------:R-:W-:Y:S01]  /*2faa0*/  HMMA.16816.F32 R20, R20, R24, R4 ;  /* 0x000000181414723c */ /* 0x000fe20000001804 */
[----:B-----5:R-:W-:Y:S01]  /*2fab0*/  STL.64 [R1+0x1ed0], R14 ;  /* 0x001ed00e01007387 */ /* 0x020fe20000100a00 */
[----:B--2---:R0:W-:Y:S03]  /*2fac0*/  STL.64 [R1+0x1ec8], R12 ;  /* 0x001ec80c01007387 */ /* 0x0041e60000100a00 */
[----:B0-----:R-:W2:Y:S01]  /*2fad0*/  LDL.64 R12, [R1+0x10] ;  /* 0x00001000010c7983 */ /* 0x001ea20000100a00 */
[----:B----4-:R-:W-:Y:S02]  /*2fae0*/  STL.64 [R1+0x1ea8], R10 ;  /* 0x001ea80a01007387 */ /* 0x010fe40000100a00 */
[----:B------:R0:W-:Y:S02]  /*2faf0*/  STL.64 [R1+0x1ea0], R8 ;  /* 0x001ea00801007387 */ /* 0x0001e40000100a00 */
[----:B0-----:R-:W4:Y:S01]  /*2fb00*/  LDL.LU R8, [R1+0xb0] ;  /* 0x0000b00001087983 */ /* 0x001f220000300800 */
[----:B------:R-:W4:Y:S02]  /*2fb10*/  LDL.LU R9, [R1+0xb4] ;  /* 0x0000b40001097983 */ /* 0x000f240000300800 */
[----:B------:R-:W4:Y:S02]  /*2fb20*/  LDL.LU R10, [R1+0xb8] ;  /* 0x0000b800010a7983 */ /* 0x000f240000300800 */
[----:B------:R-:W4:Y:S01]  /*2fb30*/  LDL.LU R11, [R1+0xbc] ;  /* 0x0000bc00010b7983 */ /* 0x000f220000300800 */
[----:B---3--:R-:W-:Y:S01]  /*2fb40*/  STL.64 [R1+0x1e40], R18 ;  /* 0x001e401201007387 */ /* 0x008fe20000100a00 */
[----:B------:R0:W-:Y:S02]  /*2fb50*/  STL.64 [R1+0x1e38], R16 ;  /* 0x001e381001007387 */ /* 0x0001e40000100a00 */
[----:B------:R-:W3:Y:S02]  /*2fb60*/  LDL.LU R28, [R1+0x884] ;  /* 0x00088400011c7983 */ /* 0x000ee40000300800 */
[----:B------:R-:W3:Y:S01]  /*2fb70*/  LDL R29, [R1+0x810] ;  /* 0x00081000011d7983 */ /* 0x000ee20000100800 */
[----:B------:R-:W5:Y:S01]  /*2fb80*/  LDL.LU.64 R6, [R1+0x1f08] ;  /* 0x001f080001067983 */ /* 0x000f620000300a00 */
[----:B------:R-:W5:Y:S02]  /*2fb90*/  LDL.LU.64 R4, [R1+0x1f00] ;  /* 0x001f000001047983 */ /* 0x000f640000300a00 */
[----:B------:R-:W5:Y:S02]  /*2fba0*/  LDL.LU.64 R26, [R1+0x1ef8] ;  /* 0x001ef800011a7983 */ /* 0x000f640000300a00 */
[----:B------:R-:W5:Y:S02]  /*2fbb0*/  LDL.LU.64 R24, [R1+0x1ef0] ;  /* 0x001ef00001187983 */ /* 0x000f640000300a00 */
[----:B0-----:R-:W-:Y:S01]  /*2fbc0*/  IMAD.MOV.U32 R16, RZ, RZ, R2 ;  /* 0x000000ffff107224 */ /* 0x001fe200078e0002 */
[----:B------:R-:W-:Y:S01]  /*2fbd0*/  MOV R17, R0 ;  /* 0x0000000000117202 */ /* 0x000fe20000000f00 */
[----:B------:R0:W-:Y:S01]  /*2fbe0*/  STL.64 [R1+0x4f0], R20 ;  /* 0x0004f01401007387 */ /* 0x0001e20000100a00 */
[----:B------:R-:W-:Y:S03]  /*2fbf0*/  STL.64 [R1+0x4f8], R22 ;  /* 0x0004f81601007387 */ /* 0x000fe60000100a00 */
[----:B0-----:R-:W2:Y:S02]  /*2fc00*/  LDL.64 R20, [R1] ;  /* 0x0000000001147983 */ /* 0x001ea40000100a00 */
[C---:B-----5:R-:W-:Y:S11]  /*2fc10*/  HMMA.16816.F32 R4, R24.reuse, R16, R4 ;  /* 0x000000101804723c */ /* 0x060ff60000001804 */
[----:B------:R-:W-:Y:S11]  /*2fc20*/  @!UPT UIADD3 URZ, URZ, URZ, URZ ;  /* 0x0000003f3f3ff290 */ /* 0x000ff6000fffe03f */
[----:B------:R-:W-:Y:S01]  /*2fc30*/  @!UPT UIADD3 URZ, URZ, URZ, URZ ;  /* 0x0000003f3f3ff290 */ /* 0x000fe2000fffe03f */
[----:B------:R-:W-:Y:S01]  /*2fc40*/  STL.64 [R1+0x4e0], R4 ;  /* 0x0004e00401007387 */ /* 0x000fe20000100a00 */
[----:B------:R0:W-:Y:S03]  /*2fc50*/  STL.64 [R1+0x4e8], R6 ;  /* 0x0004e80601007387 */ /* 0x0001e60000100a00 */
[----:B0-----:R-:W2:Y:S01]  /*2fc60*/  LDL.LU.64 R6, [R1+0x1ee8] ;  /* 0x001ee80001067983 */ /* 0x001ea20000300a00 */
[----:B------:R-:W2:Y:S02]  /*2fc70*/  LDL.LU.64 R4, [R1+0x1ee0] ;  /* 0x001ee00001047983 */ /* 0x000ea40000300a00 */
[C---:B--2---:R-:W-:Y:S11]  /*2fc80*/  HMMA.16816.F32 R4, R24.reuse, R12, R4 ;  /* 0x0000000c1804723c */ /* 0x044ff60000001804 */
[----:B------:R-:W-:Y:S11]  /*2fc90*/  @!UPT UIADD3 URZ, URZ, URZ, URZ ;  /* 0x0000003f3f3ff290 */ /* 0x000ff6000fffe03f */
[----:B------:R-:W-:Y:S01]  /*2fca0*/  @!UPT UIADD3 URZ, URZ, URZ, URZ ;  /* 0x0000003f3f3ff290 */ /* 0x000fe2000fffe03f */
[----:B------:R0:W-:Y:S01]  /*2fcb0*/  STL.64 [R1+0x4d0], R4 ;  /* 0x0004d00401007387 */ /* 0x0001e20000100a00 */
[----:B------:R1:W-:Y:S03]  /*2fcc0*/  STL.64 [R1+0x4d8], R6 ;  /* 0x0004d80601007387 */ /* 0x0003e60000100a00 */
[----:B0-----:R-:W2:Y:S01]  /*2fcd0*/  LDL.LU.64 R4, [R1+0x1ed8] ;  /* 0x001ed80001047983 */ /* 0x001ea20000300a00 */
[----:B-1----:R-:W-:Y:S01]  /*2fce0*/  IMAD.MOV.U32 R7, RZ, RZ, R12 ;  /* 0x000000ffff077224 */ /* 0x002fe200078e000c */
[----:B------:R-:W-:Y:S01]  /*2fcf0*/  MOV R6, R13 ;  /* 0x0000000d00067202 */ /* 0x000fe20000000f00 */
[----:B------:R-:W5:Y:S01]  /*2fd00*/  LDL.LU.64 R14, [R1+0x1ed0] ;  /* 0x001ed000010e7983 */ /* 0x000f620000300a00 */
[----:B------:R-:W5:Y:S02]  /*2fd10*/  LDL.LU.64 R12, [R1+0x1ec8] ;  /* 0x001ec800010c7983 */ /* 0x000f640000300a00 */
[C---:B-----5:R-:W-:Y:S11]  /*2fd20*/  HMMA.16816.F32 R12, R24.reuse, R20, R12 ;  /* 0x00000014180c723c */ /* 0x060ff6000000180c */
[----:B------:R-:W-:Y:S11]  /*2fd30*/  @!UPT UIADD3 URZ, URZ, URZ, URZ ;  /* 0x0000003f3f3ff290 */ /* 0x000ff6000fffe03f */
[----:B------:R-:W-:Y:S01]  /*2fd40*/  @!UPT UIADD3 URZ, URZ, URZ, URZ ;  /* 0x0000003f3f3ff290 */ /* 0x000fe2000fffe03f */
[----:B------:R-:W-:Y:S01]  /*2fd50*/  STL.64 [R1+0x4c0], R12 ;  /* 0x0004c00c01007387 */ /* 0x000fe20000100a00 */
[----:B------:R0:W-:Y:S03]  /*2fd60*/  STL.64 [R1+0x4c8], R14 ;  /* 0x0004c80e01007387 */ /* 0x0001e60000100a00 */
[----:B0-----:R-:W2:Y:S01]  /*2fd70*/  LDL.LU.64 R14, [R1+0x1ec0] ;  /* 0x001ec000010e7983 */ /* 0x001ea20000300a00 */
[----:B------:R-:W2:Y:S02]  /*2fd80*/  LDL.LU.64 R12, [R1+0x1eb8] ;  /* 0x001eb800010c7983 */ /* 0x000ea40000300a00 */
[----:B------:R0:W-:Y:S02]  /*2fd90*/  STL.64 [R1+0x1e48], R20 ;  /* 0x001e481401007387 */ /* 0x0001e40000100a00 */
[----:B0-----:R-:W5:Y:S01]  /*2fda0*/  LDL.LU R20, [R1+0x150] ;  /* 0x0001500001147983 */ /* 0x001f620000300800 */
[----:B------:R-:W5:Y:S02]  /*2fdb0*/  LDL.LU R21, [R1+0x154] ;  /* 0x0001540001157983 */ /* 0x000f640000300800 */
[----:B------:R-:W3:Y:S02]  /*2fdc0*/  LDL.LU R22, [R1+0x158] ;  /* 0x0001580001167983 */ /* 0x000ee40000300800 */
[----:B------:R-:W3:Y:S01]  /*2fdd0*/  LDL.LU R23, [R1+0x15c] ;  /* 0x00015c0001177983 */ /* 0x000ee20000300800 */
[C---:B--2---:R-:W-:Y:S01]  /*2fde0*/  HMMA.16816.F32 R12, R24.reuse, R4, R12 ;  /* 0x00000004180c723c */ /* 0x044fe2000000180c */
[----:B---3--:R-:W-:Y:S01]  /*2fdf0*/  STL.64 [R1+0x1e60], R22 ;  /* 0x001e601601007387 */ /* 0x008fe20000100a00 */
[----:B-----5:R0:W-:Y:S03]  /*2fe00*/  STL.64 [R1+0x1e58], R20 ;  /* 0x001e581401007387 */ /* 0x0201e60000100a00 */
[----:B0-----:R-:W2:Y:S01]  /*2fe10*/  LDL.LU R20, [R1+0x180] ;  /* 0x0001800001147983 */ /* 0x001ea20000300800 */
[----:B------:R-:W2:Y:S02]  /*2fe20*/  LDL.LU R21, [R1+0x184] ;  /* 0x0001840001157983 */ /* 0x000ea40000300800 */
[----:B------:R-:W2:Y:S02]  /*2fe30*/  LDL.LU R22, [R1+0x188] ;  /* 0x0001880001167983 */ /* 0x000ea40000300800 */
[----:B------:R-:W2:Y:S11]  /*2fe40*/  LDL.LU R23, [R1+0x18c] ;  /* 0x00018c0001177983 */ /* 0x000eb60000300800 */
[----:B------:R-:W-:Y:S02]  /*2fe50*/  @!UPT UIADD3 URZ, URZ, URZ, URZ ;  /* 0x0000003f3f3ff290 */ /* 0x000fe4000fffe03f */
[----:B------:R0:W-:Y:S01]  /*2fe60*/  STL.64 [R1+0x4b0], R12 ;  /* 0x0004b00c01007387 */ /* 0x0001e20000100a00 */
[----:B------:R-:W-:Y:S03]  /*2fe70*/  STL.64 [R1+0x4b8], R14 ;  /* 0x0004b80e01007387 */ /* 0x000fe60000100a00 */
[----:B0-----:R-:W4:Y:S02]  /*2fe80*/  LDL.LU.64 R12, [R1+0x1eb0] ;  /* 0x001eb000010c7983 */ /* 0x001f240000300a00 */
[C---:B----4-:R-:W-:Y:S01]  /*2fe90*/  HMMA.16816.F32 R8, R24.reuse, R12, R8 ;  /* 0x0000000c1808723c */ /* 0x050fe20000001808 */
[----:B------:R-:W-:Y:S01]  /*2fea0*/  IMAD.MOV.U32 R3, RZ, RZ, R12 ;  /* 0x000000ffff037224 */ /* 0x000fe200078e000c */
[----:B------:R-:W-:Y:S11]  /*2feb0*/  MOV R2, R13 ;  /* 0x0000000d00027202 */ /* 0x000ff60000000f00 */
[----:B------:R-:W-:Y:S10]  /*2fec0*/  @!UPT UIADD3 URZ, URZ, URZ, URZ ;  /* 0x0000003f3f3ff290 */ /* 0x000ff4000fffe03f */
[----:B------:R-:W-:Y:S01]  /*2fed0*/  STL.64 [R1+0x4a0], R8 ;  /* 0x0004a00801007387 */ /* 0x000fe20000100a00 */
[----:B------:R0:W-:Y:S03]  /*2fee0*/  STL.64 [R1+0x4a8], R10 ;  /* 0x0004a80a01007387 */ /* 0x0001e60000100a00 */
[----:B0-----:R-:W3:Y:S01]  /*2fef0*/  LDL.LU.64 R10, [R1+0x1ea8] ;  /* 0x001ea800010a7983 */ /* 0x001ee20000300a00 */
[----:B------:R-:W3:Y:S02]  /*2ff00*/  LDL.LU.64 R8, [R1+0x1ea0] ;  /* 0x001ea00001087983 */ /* 0x000ee40000300a00 */
[----:B------:R-:W3:Y:S02]  /*2ff10*/  LDL.LU.64 R12, [R1+0x1e98] ;  /* 0x001e9800010c7983 */ /* 0x000ee40000300a00 */
[C---:B---3--:R-:W-:Y:S01]  /*2ff20*/  HMMA.16816.F32 R8, R24.reuse, R12, R8 ;  /* 0x0000000c1808723c */ /* 0x048fe20000001808 */
        /* <DEDUP_REMOVED lines=8> */
[----:B---3--:R-:W-:Y:S11]  /*2ffb0*/  HMMA.16816.F32 R8, R24, R12, R8 ;  /* 0x0000000c1808723c */ /* 0x008ff60000001808 */
[----:B------:R-:W-:Y:S11]  /*2ffc0*/  @!UPT UIADD3 URZ, URZ, URZ, URZ ;  /* 0x0000003f3f3ff290 */ /* 0x000ff6000fffe03f */
[----:B------:R-:W-:Y:S01]  /*2ffd0*/  @!UPT UIADD3 URZ, URZ, URZ, URZ ;  /* 0x0000003f3f3ff290 */ /* 0x000fe2000fffe03f */
[----:B------:R-:W-:Y:S01]  /*2ffe0*/  STL.64 [R1+0x460], R8 ;  /* 0x0004600801007387 */ /* 0x000fe20000100a00 */
[----:B------:R0:W-:Y:S03]  /*2fff0*/  STL.64 [R1+0x468], R10 ;  /* 0x0004680a01007387 */ /* 0x0001e60000100a00 */
[----:B0-----:R-:W3:Y:S01]  /*30000*/  LDL.LU R10, [R1+0x1e78] ;  /* 0x001e7800010a7983 */ /* 0x001ee20000300800 */
[----:B------:R-:W3:Y:S02]  /*30010*/  LDL.LU.64 R8, [R1+0x1e70] ;  /* 0x001e700001087983 */ /* 0x000ee40000300a00 */
[----:B------:R-:W4:Y:S02]  /*30020*/  LDL.LU R15, [R1+0x1e68] ;  /* 0x001e6800010f7983 */ /* 0x000f240000300800 */
[----:B------:R-:W-:Y:S01]  /*30030*/  IMAD.MOV.U32 R11, RZ, RZ, R12 ;  /* 0x000000ffff0b7224 */ /* 0x000fe200078e000c */
[----:B------:R-:W-:-:S02]  /*30040*/  MOV R0, R13 ;  /* 0x0000000d00007202 */ /* 0x000fc40000000f00 */
[----:B----4-:R-:W0:Y:S04]  /*30050*/  LDSM.16.M88.4 R12, [R15+0x33000] ;  /* 0x033000000f0c783b */ /* 0x010e280000000200 */
[----:B0-----:R-:W-:Y:S01]  /*30060*/  STL.64 [R1+0x1dc8], R14 ;  /* 0x001dc80e01007387 */ /* 0x001fe20000100a00 */
[----:B------:R0:W-:Y:S03]  /*30070*/  STL.64 [R1+0x1dc0], R12 ;  /* 0x001dc00c01007387 */ /* 0x0001e60000100a00 */
[----:B0-----:R-:W2:Y:S02]  /*30080*/  LDL.64 R12, [R1+0x80] ;  /* 0x00008000010c7983 */ /* 0x001ea40000100a00 */
[----:B--2---:R-:W-:Y:S02]  /*30090*/  HMMA.16816.F32 R24, R24, R12, R20 ;  /* 0x0000000c1818723c */ /* 0x004fe40000001814 */
[----:B------:R-:W3:Y:S01]  /*300a0*/  LDL.LU.64 R22, [R1+0x1e60] ;  /* 0x001e600001167983 */ /* 0x000ee20000300a00 */
[----:B------:R-:W3:Y:S02]  /*300b0*/  LDL.LU.64 R20, [R1+0x1e58] ;  /* 0x001e580001147983 */ /* 0x000ee40000300a00 */
[----:B------:R0:W-:Y:S02]  /*300c0*/  STL.64 [R1+0x1dd8], R12 ;  /* 0x001dd80c01007387 */ /* 0x0001e40000100a00 */
[----:B0-----:R-:W-:Y:S11]  /*300d0*/  IMAD.MOV.U32 R12, RZ, RZ, R11 ;  /* 0x000000ffff0c7224 */ /* 0x001ff600078e000b */
[----:B------:R-:W-:Y:S05]  /*300e0*/  @!UPT UIADD3 URZ, URZ, URZ, URZ ;  /* 0x0000003f3f3ff290 */ /* 0x000fea000fffe03f */
[----:B------:R-:W-:Y:S01]  /*300f0*/  STL.64 [R1+0x420], R24 ;  /* 0x0004201801007387 */ /* 0x000fe20000100a00 */
[----:B------:R0:W-:Y:S02]  /*30100*/  STL.64 [R1+0x428], R26 ;  /* 0x0004281a01007387 */ /* 0x0001e40000100a00 */
[----:B------:R-:W3:Y:S01]  /*30110*/  LDL.LU R11, [R1+0x1e50] ;  /* 0x001e5000010b7983 */ /* 0x000ee20000300800 */
[----:B------:R-:W-:-:S05]  /*30120*/  MOV R13, R0 ;  /* 0x00000000000d7202 */ /* 0x000fca0000000f00 */
[----:B------:R1:W-:Y:S04]  /*30130*/  STL.64 [R1+0x1df0], R12 ;  /* 0x001df00c01007387 */ /* 0x0003e80000100a00 */
[----:B0-----:R-:W2:Y:S01]  /*30140*/  LDL.LU R27, [R1+0x510] ;  /* 0x00051000011b7983 */ /* 0x001ea20000300800 */
[----:B-1----:R-:W-:Y:S01]  /*30150*/  IMAD.MOV.U32 R12, RZ, RZ, R19 ;  /* 0x000000ffff0c7224 */ /* 0x002fe200078e0013 */
[----:B------:R-:W-:-:S05]  /*30160*/  MOV R13, R18 ;  /* 0x00000012000d7202 */ /* 0x000fca0000000f00 */
[----:B------:R-:W-:Y:S01]  /*30170*/  STL.64 [R1+0x1e08], R12 ;  /* 0x001e080c01007387 */ /* 0x000fe20000100a00 */
[----:B---3--:R-:W-:Y:S03]  /*30180*/  HMMA.16816.F32 R16, R8, R16, R20 ;  /* 0x000000100810723c */ /* 0x008fe60000001814 */
[----:B------:R-:W3:Y:S11]  /*30190*/  LDL.LU.64 R20, [R1+0x1e48] ;  /* 0x001e480001147983 */ /* 0x000ef60000300a00 */
[----:B------:R-:W-:Y:S09]  /*301a0*/  @!UPT UIADD3 URZ, URZ, URZ, URZ ;  /* 0x0000003f3f3ff290 */ /* 0x000ff2000fffe03f */
[----:B------:R-:W-:Y:S01]  /*301b0*/  STL.64 [R1+0x400], R16 ;  /* 0x0004001001007387 */ /* 0x000fe20000100a00 */
[----:B------:R0:W-:Y:S03]  /*301c0*/  STL.64 [R1+0x408], R18 ;  /* 0x0004081201007387 */ /* 0x0001e60000100a00 */
[----:B0-----:R-:W4:Y:S01]  /*301d0*/  LDL.LU.64 R18, [R1+0x1e40] ;  /* 0x001e400001127983 */ /* 0x001f220000300a00 */
[----:B------:R-:W4:Y:S02]  /*301e0*/  LDL.LU.64 R16, [R1+0x1e38] ;  /* 0x001e380001107983 */ /* 0x000f240000300a00 */
[----:B------:R-:W-:Y:S01]  /*301f0*/  IMAD.MOV.U32 R12, RZ, RZ, R7 ;  /* 0x000000ffff0c7224 */ /* 0x000fe200078e0007 */
[----:B------:R-:W-:-:S07]  /*30200*/  MOV R13, R6 ;  /* 0x00000006000d7202 */ /* 0x000fce0000000f00 */
[----:B----4-:R-:W-:Y:S01]  /*30210*/  HMMA.16816.F32 R12, R8, R12, R16 ;  /* 0x0000000c080c723c */ /* 0x010fe20000001810 */
[----:B------:R-:W3:Y:S01]  /*30220*/  LDL.LU.64 R18, [R1+0x1e30] ;  /* 0x001e300001127983 */ /* 0x000ee20000300a00 */
[----:B------:R-:W3:Y:S11]  /*30230*/  LDL.LU.64 R16, [R1+0x1e28] ;  /* 0x001e280001107983 */ /* 0x000ef60000300a00 */
[----:B------:R-:W-:Y:S10]  /*30240*/  @!UPT UIADD3 URZ, URZ, URZ, URZ ;  /* 0x0000003f3f3ff290 */ /* 0x000ff4000fffe03f */
[----:B------:R0:W-:Y:S01]  /*30250*/  STL.64 [R1+0x3e0], R12 ;  /* 0x0003e00c01007387 */ /* 0x0001e20000100a00 */
[----:B------:R-:W-:Y:S02]  /*30260*/  STL.64 [R1+0x3e8], R14 ;  /* 0x0003e80e01007387 */ /* 0x000fe40000100a00 */
[----:B0-----:R-:W-:Y:S01]  /*30270*/  IMAD.MOV.U32 R12, RZ, RZ, R3 ;  /* 0x000000ffff0c7224 */ /* 0x001fe200078e0003 */
[----:B------:R-:W-:-:S05]  /*30280*/  MOV R13, R2 ;  /* 0x00000002000d7202 */ /* 0x000fca0000000f00 */
[----:B------:R3:W-:Y:S02]  /*30290*/  STL.64 [R1+0x1e20], R12 ;  /* 0x001e200c01007387 */ /* 0x0007e40000100a00 */
[C---:B---3--:R-:W-:Y:S11]  /*302a0*/  HMMA.16816.F32 R12, R8.reuse, R20, R16 ;  /* 0x00000014080c723c */ /* 0x048ff60000001810 */
[----:B------:R-:W-:Y:S11]  /*302b0*/  @!UPT UIADD3 URZ, URZ, URZ, URZ ;  /* 0x0000003f3f3ff290 */ /* 0x000ff6000fffe03f */
[----:B------:R-:W-:Y:S01]  /*302c0*/  @!UPT UIADD3 URZ, URZ, URZ, URZ ;  /* 0x0000003f3f3ff290 */ /* 0x000fe2000fffe03f */
[----:B------:R0:W-:Y:S01]  /*302d0*/  STL.64 [R1+0x3d0], R12 ;  /* 0x0003d00c01007387 */ /* 0x0001e20000100a00 */
[----:B------:R1:W-:Y:S03]  /*302e0*/  STL.64 [R1+0x3d8], R14 ;  /* 0x0003d80e01007387 */ /* 0x0003e60000100a00 */
[----:B0-----:R-:W3:Y:S01]  /*302f0*/  LDL.LU R12, [R1+0x120] ;  /* 0x00012000010c7983 */ /* 0x001ee20000300800 */
[----:B------:R-:W3:Y:S02]  /*30300*/  LDL.LU R13, [R1+0x124] ;  /* 0x00012400010d7983 */ /* 0x000ee40000300800 */
[----:B-1----:R-:W3:Y:S02]  /*30310*/  LDL.LU R14, [R1+0x128] ;  /* 0x00012800010e7983 */ /* 0x002ee40000300800 */
[----:B------:R-:W3:Y:S01]  /*30320*/  LDL.LU R15, [R1+0x12c] ;  /* 0x00012c00010f7983 */ /* 0x000ee20000300800 */
[----:B------:R-:W4:Y:S01]  /*30330*/  LDL.LU R24, [R1+0x600] ;  /* 0x0006000001187983 */ /* 0x000f220000300800 */
[----:B--2---:R-:W-:Y:S03]  /*30340*/  STL [R1+0x1dd4], R27 ;  /* 0x001dd41b01007387 */ /* 0x004fe60000100800 */
[----:B----4-:R0:W-:Y:S04]  /*30350*/  STL [R1+0x1dd0], R24 ;  /* 0x001dd01801007387 */ /* 0x0101e80000100800 */
[----:B0-----:R-:W2:Y:S01]  /*30360*/  LDL.LU R24, [R1+0xe0] ;  /* 0x0000e00001187983 */ /* 0x001ea20000300800 */
[----:B------:R-:W2:Y:S02]  /*30370*/  LDL.LU R25, [R1+0xe4] ;  /* 0x0000e40001197983 */ /* 0x000ea40000300800 */
[----:B------:R-:W4:Y:S02]  /*30380*/  LDL.LU R26, [R1+0xe8] ;  /* 0x0000e800011a7983 */ /* 0x000f240000300800 */
[----:B------:R-:W4:Y:S02]  /*30390*/  LDL.LU R27, [R1+0xec] ;  /* 0x0000ec00011b7983 */ /* 0x000f240000300800 */
[----:B----4-:R-:W-:Y:S01]  /*303a0*/  STL.64 [R1+0x1de8], R26 ;  /* 0x001de81a01007387 */ /* 0x010fe20000100a00 */
[----:B--2---:R0:W-:Y:S03]  /*303b0*/  STL.64 [R1+0x1de0], R24 ;  /* 0x001de01801007387 */ /* 0x0041e60000100a00 */
[----:B0-----:R-:W2:Y:S01]  /*303c0*/  LDL.LU R24, [R1+0xf0] ;  /* 0x0000f00001187983 */ /* 0x001ea20000300800 */
[----:B------:R-:W2:Y:S02]  /*303d0*/  LDL.LU R25, [R1+0xf4] ;  /* 0x0000f40001197983 */ /* 0x000ea40000300800 */
[----:B------:R-:W4:Y:S02]  /*303e0*/  LDL.LU R26, [R1+0xf8] ;  /* 0x0000f800011a7983 */ /* 0x000f240000300800 */
[----:B------:R-:W4:Y:S01]  /*303f0*/  LDL.LU R27, [R1+0xfc] ;  /* 0x0000fc00011b7983 */ /* 0x000f220000300800 */
[C---:B---3--:R-:W-:Y:S01]  /*30400*/  HMMA.16816.F32 R12, R8.reuse, R4, R12 ;  /* 0x00000004080c723c */ /* 0x048fe2000000180c */
[----:B----4-:R-:W-:Y:S01]  /*30410*/  STL.64 [R1+0x1e00], R26 ;  /* 0x001e001a01007387 */ /* 0x010fe20000100a00 */
[----:B--2---:R0:W-:Y:S03]  /*30420*/  STL.64 [R1+0x1df8], R24 ;  /* 0x001df81801007387 */ /* 0x0041e60000100a00 */
[----:B0-----:R-:W2:Y:S01]  /*30430*/  LDL.LU R24, [R1+0x100] ;  /* 0x0001000001187983 */ /* 0x001ea20000300800 */
[----:B------:R-:W2:Y:S02]  /*30440*/  LDL.LU R25, [R1+0x104] ;  /* 0x0001040001197983 */ /* 0x000ea40000300800 */
[----:B------:R-:W3:Y:S02]  /*30450*/  LDL.LU R26, [R1+0x108] ;  /* 0x00010800011a7983 */ /* 0x000ee40000300800 */
[----:B------:R-:W3:Y:S02]  /*30460*/  LDL.LU R27, [R1+0x10c] ;  /* 0x00010c00011b7983 */ /* 0x000ee40000300800 */
[----:B------:R-:W-:Y:S01]  /*30470*/  IMAD.MOV.U32 R19, RZ, RZ, R20 ;  /* 0x000000ffff137224 */ /* 0x000fe200078e0014 */
[----:B------:R-:W-:Y:S01]  /*30480*/  MOV R18, R21 ;  /* 0x0000001500127202 */ /* 0x000fe20000000f00 */
[----:B------:R-:W-:Y:S01]  /*30490*/  FADD R0, -R29, R28 ;  /* 0x0000001c1d007221 */ /* 0x000fe20000000100 */
[----:B---3--:R-:W-:Y:S01]  /*304a0*/  STL.64 [R1+0x1e18], R26 ;  /* 0x001e181a01007387 */ /* 0x008fe20000100a00 */
[----:B--2---:R0:W-:Y:S03]  /*304b0*/  STL.64 [R1+0x1e10], R24 ;  /* 0x001e101801007387 */ /* 0x0041e60000100a00 */
[----:B0-----:R-:W2:Y:S01]  /*304c0*/  LDL.LU R24, [R1+0x110] ;  /* 0x0001100001187983 */ /* 0x001ea20000300800 */
[----:B------:R-:W2:Y:S02]  /*304d0*/  LDL.LU R25, [R1+0x114] ;  /* 0x0001140001197983 */ /* 0x000ea40000300800 */
[----:B------:R-:W2:Y:S02]  /*304e0*/  LDL.LU R26, [R1+0x118] ;  /* 0x00011800011a7983 */ /* 0x000ea40000300800 */
[----:B------:R-:W2:Y:S01]  /*304f0*/  LDL.LU R27, [R1+0x11c] ;  /* 0x00011c00011b7983 */ /* 0x000ea20000300800 */
[----:B------:R-:W3:Y:S01]  /*30500*/  LDL.LU R23, [R1+0x604] ;  /* 0x0006040001177983 */ /* 0x000ee20000300800 */
[----:B------:R-:W4:Y:S02]  /*30510*/  LDL.LU R22, [R1+0x608] ;  /* 0x0006080001167983 */ /* 0x000f240000300800 */
[----:B------:R-:W5:Y:S02]  /*30520*/  LDL.LU R21, [R1+0x60c] ;  /* 0x00060c0001157983 */ /* 0x000f640000300800 */
[----:B------:R-:W2:Y:S01]  /*30530*/  LDL.LU R20, [R1+0x610] ;  /* 0x0006100001147983 */ /* 0x000ea20000300800 */
[----:B------:R-:W2:Y:S01]  /*30540*/  LDL.LU R7, [R1+0x614] ;  /* 0x0006140001077983 */ /* 0x000ea20000300800 */
[----:B------:R-:W2:Y:S02]  /*30550*/  LDL.LU R3, [R1+0x618] ;  /* 0x0006180001037983 */ /* 0x000ea40000300800 */
[----:B------:R-:W-:Y:S02]  /*30560*/  STL.64 [R1+0x1db8], R18 ;  /* 0x001db81201007387 */ /* 0x000fe40000100a00 */
[----:B------:R-:W2:Y:S01]  /*30570*/  LDL.64 R16, [R1+0x20] ;  /* 0x0000200001107983 */ /* 0x000ea20000100a00 */
[----:B------:R-:W2:Y:S01]  /*30580*/  LDL R29, [R1+0x808] ;  /* 0x00080800011d7983 */ /* 0x000ea20000100800 */
[----:B------:R0:W-:Y:S02]  /*30590*/  STL.64 [R1+0x380], R12 ;  /* 0x0003800c01007387 */ /* 0x0001e40000100a00 */
[----:B------:R2:W-:Y:S01]  /*305a0*/  STL.64 [R1+0x388], R14 ;  /* 0x0003880e01007387 */ /* 0x0005e20000100a00 */
[----:B0-----:R-:W2:Y:S02]  /*305b0*/  LDL.LU.64 R12, [R1+0x1e20] ;  /* 0x001e2000010c7983 */ /* 0x001ea40000300a00 */
[C---:B--2---:R-:W-:Y:S02]  /*305c0*/  HMMA.16816.F32 R12, R8.reuse, R12, R24 ;  /* 0x0000000c080c723c */ /* 0x044fe40000001818 */
[----:B------:R-:W2:Y:S01]  /*305d0*/  LDL.LU.64 R26, [R1+0x1e18] ;  /* 0x001e1800011a7983 */ /* 0x000ea20000300a00 */
[----:B------:R-:W2:Y:S11]  /*305e0*/  LDL.LU.64 R24, [R1+0x1e10] ;  /* 0x001e100001187983 */ /* 0x000eb60000300a00 */
[----:B------:R-:W-:Y:S09]  /*305f0*/  @!UPT UIADD3 URZ, URZ, URZ, URZ ;  /* 0x0000003f3f3ff290 */ /* 0x000ff2000fffe03f */
        /* <DEDUP_REMOVED lines=16> */
[----:B0-----:R-:W2:Y:S01]  /*30700*/  LDL.LU.64 R12, [R1+0x1dd8] ;  /* 0x001dd800010c7983 */ /* 0x001ea20000300a00 */
[----:B------:R-:W3:Y:S02]  /*30710*/  LDL.LU R6, [R1+0x61c] ;  /* 0x00061c0001067983 */ /* 0x000ee40000300800 */
[----:B------:R-:W-:Y:S01]  /*30720*/  FMUL R0, R0, 1.4426950216293334961 ;  /* 0x3fb8aa3b00007820 */ /* 0x000fe20000400000 */
[----:B--2---:R-:W-:Y:S01]  /*30730*/  HMMA.16816.F32 R8, R8, R12, R24 ;  /* 0x0000000c0808723c */ /* 0x004fe20000001818 */
[----:B------:R-:W3:Y:S01]  /*30740*/  LDL.LU R27, [R1+0x1dd4] ;  /* 0x001dd400011b7983 */ /* 0x000ee20000300800 */
[----:B------:R-:W2:Y:S02]  /*30750*/  LDL.LU R24, [R1+0x1dd0] ;  /* 0x001dd00001187983 */ /* 0x000ea40000300800 */
[----:B-1----:R-:W2:Y:S03]  /*30760*/  LDL.LU.64 R14, [R1+0x1dc8] ;  /* 0x001dc800010e7983 */ /* 0x002ea60000300a00 */
[----:B------:R-:W-:Y:S11]  /*30770*/  IMAD.MOV.U32 R25, RZ, RZ, R13 ;  /* 0x000000ffff197224 */ /* 0x000ff600078e000d */
[----:B------:R-:W-:Y:S05]  /*30780*/  @!UPT UIADD3 URZ, URZ, URZ, URZ ;  /* 0x0000003f3f3ff290 */ /* 0x000fea000fffe03f */
[----:B------:R-:W-:Y:S01]  /*30790*/  STL.64 [R1+0x230], R8 ;  /* 0x0002300801007387 */ /* 0x000fe20000100a00 */
[----:B------:R4:W-:Y:S02]  /*307a0*/  STL.64 [R1+0x238], R10 ;  /* 0x0002380a01007387 */ /* 0x0009e40000100a00 */
[----:B------:R-:W2:Y:S01]  /*307b0*/  LDL.LU.64 R12, [R1+0x1dc0] ;  /* 0x001dc000010c7983 */ /* 0x000ea20000300a00 */
[----:B------:R0:W4:Y:S01]  /*307c0*/  MUFU.EX2 R28, R0 ;  /* 0x00000000001c7308 */ /* 0x0001220000000800 */
[----:B------:R-:W-:Y:S01]  /*307d0*/  MOV R26, R17 ;  /* 0x00000011001a7202 */ /* 0x000fe20000000f00 */
[----:B0-----:R-:W2:Y:S01]  /*307e0*/  LDL R0, [R1+0x80c] ;  /* 0x00080c0001007983 */ /* 0x001ea20000100800 */
[----:B------:R-:W2:Y:S02]  /*307f0*/  LDL.LU R2, [R1+0x88c] ;  /* 0x00088c0001027983 */ /* 0x000ea40000300800 */
[----:B------:R-:W2:Y:S02]  /*30800*/  LDL.LU.64 R18, [R1+0x1db8] ;  /* 0x001db80001127983 */ /* 0x000ea40000300a00 */
[----:B----4-:R-:W-:-:S02]  /*30810*/  FMUL R10, R28, R22 ;  /* 0x000000161c0a7220 */ /* 0x010fc40000400000 */
[C---:B-----5:R-:W-:Y:S02]  /*30820*/  FMUL R11, R28.reuse, R21 ;  /* 0x000000151c0b7220 */ /* 0x060fe40000400000 */
[----:B------:R-:W-:Y:S02]  /*30830*/  FMUL R22, R28, R3 ;  /* 0x000000031c167220 */ /* 0x000fe40000400000 */
[C---:B---3--:R-:W-:Y:S02]  /*30840*/  FMUL R9, R27.reuse, R23 ;  /* 0x000000171b097220 */ /* 0x048fe40000400000 */
[----:B--2---:R-:W-:-:S07]  /*30850*/  FMUL R8, R27, R24 ;  /* 0x000000181b087220 */ /* 0x004fce0000400000 */
[----:B------:R-:W-:Y:S11]  /*30860*/  HMMA.16816.F32 R8, R12, R16, R8 ;  /* 0x000000100c08723c */ /* 0x000ff60000001808 */
[----:B------:R-:W-:Y:S11]  /*30870*/  @!UPT UIADD3 URZ, URZ, URZ, URZ ;  /* 0x0000003f3f3ff290 */ /* 0x000ff6000fffe03f */
[----:B------:R-:W-:Y:S01]  /*30880*/  @!UPT UIADD3 URZ, URZ, URZ, URZ ;  /* 0x0000003f3f3ff290 */ /* 0x000fe2000fffe03f */
[----:B------:R-:W-:Y:S01]  /*30890*/  STL.64 [R1+0x220], R8 ;  /* 0x0002200801007387 */ /* 0x000fe20000100a00 */
[----:B------:R0:W-:Y:S02]  /*308a0*/  STL.64 [R1+0x228], R10 ;  /* 0x0002280a01007387 */ /* 0x0001e40000100a00 */
[----:B------:R-:W2:Y:S02]  /*308b0*/  LDL.LU R16, [R1+0x620] ;  /* 0x0006200001107983 */ /* 0x000ea40000300800 */
[----:B------:R-:W3:Y:S01]  /*308c0*/  LDL.LU R17, [R1+0x624] ;  /* 0x0006240001117983 */ /* 0x000ee20000300800 */
[----:B------:R-:W4:Y:S04]  /*308d0*/  LDL.LU R3, [R1+0x628] ;  /* 0x0006280001037983 */ /* 0x000f280000300800 */
[----:B0-----:R-:W5:Y:S01]  /*308e0*/  LDL.LU R10, [R1+0x62c] ;  /* 0x00062c00010a7983 */ /* 0x001f620000300800 */
[----:B------:R-:W2:Y:S02]  /*308f0*/  LDL.LU R8, [R1+0x630] ;  /* 0x0006300001087983 */ /* 0x000ea40000300800 */
[----:B------:R-:W2:Y:S02]  /*30900*/  LDL.LU R9, [R1+0x634] ;  /* 0x0006340001097983 */ /* 0x000ea40000300800 */
[----:B------:R-:W-:-:S02]  /*30910*/  FMUL R21, R27, R7 ;  /* 0x000000071b157220 */ /* 0x000fc40000400000 */
[C---:B------:R-:W-:Y:S02]  /*30920*/  FMUL R23, R28.reuse, R6 ;  /* 0x000000061c177220 */ /* 0x040fe40000400000 */
[C---:B------:R-:W-:Y:S01]  /*30930*/  FMUL R20, R27.reuse, R20 ;  /* 0x000000141b147220 */ /* 0x040fe20000400000 */
[----:B-----5:R-:W-:Y:S01]  /*30940*/  STL [R1+0x1db0], R10 ;  /* 0x001db00a01007387 */ /* 0x020fe20000100800 */
[----:B--2---:R0:W-:Y:S03]  /*30950*/  STL.64 [R1+0x1da8], R8 ;  /* 0x001da80801007387 */ /* 0x0041e60000100a00 */
[----:B0-----:R-:W2:Y:S01]  /*30960*/  LDL.LU.64 R8, [R1+0x10] ;  /* 0x0000100001087983 */ /* 0x001ea20000300a00 */
[----:B------:R-:W5:Y:S02]  /*30970*/  LDL.LU R7, [R1+0x638] ;  /* 0x0006380001077983 */ /* 0x000f640000300800 */
[----:B------:R-:W3:Y:S01]  /*30980*/  LDL.LU R6, [R1+0x63c] ;  /* 0x00063c0001067983 */ /* 0x000ee20000300800 */
[----:B--2---:R-:W-:Y:S01]  /*30990*/  HMMA.16816.F32 R20, R12, R8, R20 ;  /* 0x000000080c14723c */ /* 0x004fe20000001814 */
[----:B---3--:R-:W-:Y:S01]  /*309a0*/  STL [R1+0x1da0], R6 ;  /* 0x001da00601007387 */ /* 0x008fe20000100800 */
[----:B------:R0:W-:Y:S11]  /*309b0*/  STL.64 [R1+0x1d98], R4 ;  /* 0x001d980401007387 */ /* 0x0001f60000100a00 */
[----:B------:R-:W-:Y:S10]  /*309c0*/  @!UPT UIADD3 URZ, URZ, URZ, URZ ;  /* 0x0000003f3f3ff290 */ /* 0x000ff4000fffe03f */
[----:B------:R1:W-:Y:S01]  /*309d0*/  STL.64 [R1+0x210], R20 ;  /* 0x0002101401007387 */ /* 0x0003e20000100a00 */
[----:B------:R2:W-:Y:S02]  /*309e0*/  STL.64 [R1+0x218], R22 ;  /* 0x0002181601007387 */ /* 0x0005e40000100a00 */
[----:B------:R-:W3:Y:S02]  /*309f0*/  LDL.LU R10, [R1+0x1db0] ;  /* 0x001db000010a7983 */ /* 0x000ee40000300800 */
[----:B0-----:R-:W-:Y:S01]  /*30a00*/  IMAD.MOV.U32 R4, RZ, RZ, R19 ;  /* 0x000000ffff047224 */ /* 0x001fe200078e0013 */
[----:B------:R-:W-:Y:S01]  /*30a10*/  MOV R5, R18 ;  /* 0x0000001200057202 */ /* 0x000fe20000000f00 */
[C---:B------:R-:W-:Y:S02]  /*30a20*/  FMUL R16, R27.reuse, R16 ;  /* 0x000000101b107220 */ /* 0x040fe40000400000 */
[----:B------:R-:W-:Y:S02]  /*30a30*/  FMUL R17, R27, R17 ;  /* 0x000000111b117220 */ /* 0x000fe40000400000 */
[----:B----4-:R-:W-:-:S02]  /*30a40*/  FMUL R18, R28, R3 ;  /* 0x000000031c127220 */ /* 0x010fc40000400000 */
[----:B------:R-:W-:Y:S01]  /*30a50*/  IMAD.MOV.U32 R24, RZ, RZ, R8 ;  /* 0x000000ffff187224 */ /* 0x000fe200078e0008 */
[----:B------:R-:W-:Y:S02]  /*30a60*/  MOV R3, R9 ;  /* 0x0000000900037202 */ /* 0x000fe40000000f00 */
[----:B------:R-:W4:Y:S01]  /*30a70*/  LDL.LU.64 R8, [R1+0x1da8] ;  /* 0x001da80001087983 */ /* 0x000f220000300a00 */
[----:B-1----:R-:W4:Y:S02]  /*30a80*/  LDL.LU R20, [R1+0x640] ;  /* 0x0006400001147983 */ /* 0x002f240000300800 */
[----:B------:R-:W4:Y:S02]  /*30a90*/  LDL.LU R21, [R1+0x644] ;  /* 0x0006440001157983 */ /* 0x000f240000300800 */
[----:B--2---:R-:W2:Y:S01]  /*30aa0*/  LDL.LU R22, [R1+0x648] ;  /* 0x0006480001167983 */ /* 0x004ea20000300800 */
[----:B------:R-:W2:Y:S01]  /*30ab0*/  LDL.LU R23, [R1+0x64c] ;  /* 0x00064c0001177983 */ /* 0x000ea20000300800 */
[----:B------:R-:W2:Y:S02]  /*30ac0*/  LDL.LU R6, [R1+0x1da0] ;  /* 0x001da00001067983 */ /* 0x000ea40000300800 */
[----:B---3--:R-:W-:-:S07]  /*30ad0*/  FMUL R19, R28, R10 ;  /* 0x0000000a1c137220 */ /* 0x008fce0000400000 */
[----:B------:R-:W-:Y:S01]  /*30ae0*/  HMMA.16816.F32 R16, R12, R4, R16 ;  /* 0x000000040c10723c */ /* 0x000fe20000001810 */
[----:B------:R-:W3:Y:S11]  /*30af0*/  LDL.LU.64 R4, [R1+0x1d98] ;  /* 0x001d980001047983 */ /* 0x000ef60000300a00 */
[----:B------:R-:W-:Y:S11]  /*30b00*/  @!UPT UIADD3 URZ, URZ, URZ, URZ ;  /* 0x0000003f3f3ff290 */ /* 0x000ff6000fffe03f */
[----:B------:R-:W-:Y:S01]  /*30b10*/  STL.64 [R1+0x200], R16 ;  /* 0x0002001001007387 */ /* 0x000fe20000100a00 */
[----:B------:R0:W-:Y:S03]  /*30b20*/  STL.64 [R1+0x208], R18 ;  /* 0x0002081201007387 */ /* 0x0001e60000100a00 */
[----:B0-----:R-:W3:Y:S04]  /*30b30*/  LDL.LU R18, [R1+0x888] ;  /* 0x0008880001127983 */ /* 0x001ee80000300800 */
[----:B------:R-:W0:Y:S01]  /*30b40*/  S2R R19, SR_TID.X ;  /* 0x0000000000137919 */ /* 0x000e220000002100 */
[C---:B----4-:R-:W-:Y:S02]  /*30b50*/  FMUL R8, R27.reuse, R8 ;  /* 0x000000081b087220 */ /* 0x050fe40000400000 */
[----:B------:R-:W-:-:S02]  /*30b60*/  FMUL R9, R27, R9 ;  /* 0x000000091b097220 */ /* 0x000fc40000400000 */
[C---:B-----5:R-:W-:Y:S02]  /*30b70*/  FMUL R10, R28.reuse, R7 ;  /* 0x000000071c0a7220 */ /* 0x060fe40000400000 */
[----:B--2---:R-:W-:Y:S01]  /*30b80*/  FMUL R11, R28, R6 ;  /* 0x000000061c0b7220 */ /* 0x004fe20000400000 */
[----:B------:R-:W2:Y:S01]  /*30b90*/  LDL.LU R16, [R1+0x6c0] ;  /* 0x0006c00001107983 */ /* 0x000ea20000300800 */
[----:B------:R-:W4:Y:S02]  /*30ba0*/  LDL.LU R7, [R1+0x6c4] ;  /* 0x0006c40001077983 */ /* 0x000f240000300800 */
[----:B------:R-:W5:Y:S01]  /*30bb0*/  LDL.LU R6, [R1+0x6c8] ;  /* 0x0006c80001067983 */ /* 0x000f620000300800 */
[C---:B0-----:R-:W-:Y:S02]  /*30bc0*/  SHF.L.U32 R17, R19.reuse, 0x7, RZ ;  /* 0x0000000713117819 */ /* 0x041fe400000006ff */
[----:B---3--:R-:W-:Y:S01]  /*30bd0*/  HMMA.16816.F32 R8, R12, R4, R8 ;  /* 0x000000040c08723c */ /* 0x008fe20000001808 */
[----:B------:R-:W-:Y:S01]  /*30be0*/  FADD R0, -R0, R18 ;  /* 0x0000001200007221 */ /* 0x000fe20000000100 */
[----:B------:R-:W-:-:S05]  /*30bf0*/  LOP3.LUT R18, R19, 0x7, RZ, 0xc0, !PT ;  /* 0x0000000713127812 */ /* 0x000fca00078ec0ff */
[----:B------:R-:W-:-:S05]  /*30c00*/  IMAD.SHL.U32 R18, R18, 0x10, RZ ;  /* 0x0000001012127824 */ /* 0x000fca00078e00ff */
[----:B------:R-:W-:-:S11]  /*30c10*/  LOP3.LUT R18, R18, 0x780, R17, 0xf8, !PT ;  /* 0x0000078012127812 */ /* 0x000fd600078ef811 */
[----:B------:R-:W-:Y:S01]  /*30c20*/  STL.64 [R1+0x1f0], R8 ;  /* 0x0001f00801007387 */ /* 0x000fe20000100a00 */
[----:B------:R-:W-:-:S03]  /*30c30*/  LOP3.LUT R18, R18, 0x10, R19, 0x78, !PT ;  /* 0x0000001012127812 */ /* 0x000fc600078e7813 */
[----:B------:R-:W-:Y:S01]  /*30c40*/  STL.64 [R1+0x1f8], R10 ;  /* 0x0001f80a01007387 */ /* 0x000fe20000100a00 */
[----:B------:R-:W3:Y:S03]  /*30c50*/  LDL.LU R19, [R1+0x6cc] ;  /* 0x0006cc0001137983 */ /* 0x000ee60000300800 */
[----:B------:R-:W0:Y:S01]  /*30c60*/  LDSM.16.M88.4 R8, [R18+0x33800] ;  /* 0x033800001208783b */ /* 0x000e220000000200 */
[----:B------:R-:W-:Y:S03]  /*30c70*/  STL [R1+0x11f8], R29 ;  /* 0x0011f81d01007387 */ /* 0x000fe60000100800 */
[----:B0-----:R-:W-:Y:S01]  /*30c80*/  STL.64 [R1+0x1d78], R10 ;  /* 0x001d780a01007387 */ /* 0x001fe20000100a00 */
[----:B------:R0:W-:Y:S03]  /*30c90*/  STL.64 [R1+0x1d70], R8 ;  /* 0x001d700801007387 */ /* 0x0001e60000100a00 */
[----:B0-----:R-:W2:Y:S01]  /*30ca0*/  LDL.LU.64 R8, [R1+0x40] ;  /* 0x0000400001087983 */ /* 0x001ea20000300a00 */
[----:B------:R-:W-:-:S02]  /*30cb0*/  FMUL R20, R27, R20 ;  /* 0x000000141b147220 */ /* 0x000fc40000400000 */
[C---:B------:R-:W-:Y:S02]  /*30cc0*/  FMUL R21, R27.reuse, R21 ;  /* 0x000000151b157220 */ /* 0x040fe40000400000 */
[C---:B------:R-:W-:Y:S02]  /*30cd0*/  FMUL R22, R28.reuse, R22 ;  /* 0x000000161c167220 */ /* 0x040fe40000400000 */
[C---:B------:R-:W-:Y:S02]  /*30ce0*/  FMUL R23, R28.reuse, R23 ;  /* 0x000000171c177220 */ /* 0x040fe40000400000 */
[----:B----4-:R-:W-:Y:S02]  /*30cf0*/  FMUL R17, R27, R7 ;  /* 0x000000071b117220 */ /* 0x010fe40000400000 */
[----:B-----5:R-:W-:-:S03]  /*30d00*/  FMUL R18, R28, R6 ;  /* 0x000000061c127220 */ /* 0x020fc60000400000 */
[----:B--2---:R-:W-:Y:S01]  /*30d10*/  HMMA.16816.F32 R20, R12, R8, R20 ;  /* 0x000000080c14723c */ /* 0x004fe20000001814 */
[----:B------:R-:W-:Y:S01]  /*30d20*/  IMAD.MOV.U32 R7, RZ, RZ, R8 ;  /* 0x000000ffff077224 */ /* 0x000fe200078e0008 */
[----:B------:R-:W-:Y:S11]  /*30d30*/  MOV R6, R9 ;  /* 0x0000000900067202 */ /* 0x000ff60000000f00 */
[----:B------:R-:W-:Y:S10]  /*30d40*/  @!UPT UIADD3 URZ, URZ, URZ, URZ ;  /* 0x0000003f3f3ff290 */ /* 0x000ff4000fffe03f */
[----:B------:R0:W-:Y:S01]  /*30d50*/  STL.64 [R1+0x1e0], R20 ;  /* 0x0001e01401007387 */ /* 0x0001e20000100a00 */
[----:B------:R1:W-:Y:S03]  /*30d60*/  STL.64 [R1+0x1e8], R22 ;  /* 0x0001e81601007387 */ /* 0x0003e60000100a00 */
[----:B0-----:R-:W2:Y:S01]  /*30d70*/  LDL.LU R20, [R1+0x700] ;  /* 0x0007000001147983 */ /* 0x001ea20000300800 */
[----:B------:R-:W4:Y:S02]  /*30d80*/  LDL.LU R21, [R1+0x704] ;  /* 0x0007040001157983 */ /* 0x000f240000300800 */
[----:B------:R-:W5:Y:S02]  /*30d90*/  LDL.LU R10, [R1+0x708] ;  /* 0x00070800010a7983 */ /* 0x000f640000300800 */
[----:B------:R-:W-:Y:S01]  /*30da0*/  STL.64 [R1+0x1d68], R6 ;  /* 0x001d680601007387 */ /* 0x000fe20000100a00 */
[----:B------:R-:W-:Y:S01]  /*30db0*/  STL.64 [R1+0x1d60], R4 ;  /* 0x001d600401007387 */ /* 0x000fe20000100a00 */
[----:B------:R-:W2:Y:S02]  /*30dc0*/  LDL R8, [R1+0x80] ;  /* 0x0000800001087983 */ /* 0x000ea40000100800 */
[----:B-1----:R-:W2:Y:S02]  /*30dd0*/  LDL.LU R23, [R1+0x70c] ;  /* 0x00070c0001177983 */ /* 0x002ea40000300800 */
[----:B------:R-:W2:Y:S02]  /*30de0*/  LDL.LU R11, [R1+0x6f0] ;  /* 0x0006f000010b7983 */ /* 0x000ea40000300800 */
[----:B------:R-:W-:-:S02]  /*30df0*/  IMAD.MOV.U32 R9, RZ, RZ, R25 ;  /* 0x000000ffff097224 */ /* 0x000fc400078e0019 */
[C---:B------:R-:W-:Y:S02]  /*30e00*/  FMUL R16, R27.reuse, R16 ;  /* 0x000000101b107220 */ /* 0x040fe40000400000 */
[C---:B---3--:R-:W-:Y:S01]  /*30e10*/  FMUL R19, R28.reuse, R19 ;  /* 0x000000131c137220 */ /* 0x048fe20000400000 */
[----:B--2---:R-:W-:Y:S01]  /*30e20*/  STL [R1+0x1d90], R11 ;  /* 0x001d900b01007387 */ /* 0x004fe20000100800 */
[----:B------:R0:W-:Y:S03]  /*30e30*/  STL.64 [R1+0x1d88], R8 ;  /* 0x001d880801007387 */ /* 0x0001e60000100a00 */
[----:B0-----:R-:W2:Y:S01]  /*30e40*/  LDL.LU.64 R8, [R1+0x30] ;  /* 0x0000300001087983 */ /* 0x001ea20000300a00 */
[----:B------:R-:W-:Y:S01]  /*30e50*/  MOV R4, R24 ;  /* 0x0000001800047202 */ /* 0x000fe20000000f00 */
[----:B------:R-:W-:Y:S02]  /*30e60*/  IMAD.MOV.U32 R5, RZ, RZ, R3 ;  /* 0x000000ffff057224 */ /* 0x000fe400078e0003 */
[----:B------:R-:W3:Y:S01]  /*30e70*/  LDL.LU R7, [R1+0x6f4] ;  /* 0x0006f40001077983 */ /* 0x000ee20000300800 */
[----:B------:R-:W3:Y:S02]  /*30e80*/  LDL.LU R6, [R1+0x6f8] ;  /* 0x0006f80001067983 */ /* 0x000ee40000300800 */
[----:B------:R0:W-:Y:S02]  /*30e90*/  STL.64 [R1+0x1d80], R4 ;  /* 0x001d800401007387 */ /* 0x0001e40000100a00 */
[----:B0-----:R-:W3:Y:S01]  /*30ea0*/  LDL.LU.64 R4, [R1+0x70] ;  /* 0x0000700001047983 */ /* 0x001ee20000300a00 */
[----:B-----5:R-:W-:Y:S01]  /*30eb0*/  FMUL R22, R28, R10 ;  /* 0x0000000a1c167220 */ /* 0x020fe20000400000 */
[----:B--2---:R-:W-:Y:S01]  /*30ec0*/  HMMA.16816.F32 R16, R12, R8, R16 ;  /* 0x000000080c10723c */ /* 0x004fe20000001810 */
[----:B------:R-:W-:Y:S01]  /*30ed0*/  MOV R25, R8 ;  /* 0x0000000800197202 */ /* 0x000fe20000000f00 */
[----:B------:R-:W-:Y:S11]  /*30ee0*/  IMAD.MOV.U32 R24, RZ, RZ, R9 ;  /* 0x000000ffff187224 */ /* 0x000ff600078e0009 */
[----:B------:R-:W-:Y:S10]  /*30ef0*/  @!UPT UIADD3 URZ, URZ, URZ, URZ ;  /* 0x0000003f3f3ff290 */ /* 0x000ff4000fffe03f */
[----:B------:R-:W-:Y:S01]  /*30f00*/  STL.64 [R1+0x1d0], R16 ;  /* 0x0001d01001007387 */ /* 0x000fe20000100a00 */
[----:B------:R-:W-:Y:S02]  /*30f10*/  STL.64 [R1+0x1d8], R18 ;  /* 0x0001d81201007387 */ /* 0x000fe40000100a00 */
[----:B------:R-:W2:Y:S02]  /*30f20*/  LDL.LU R11, [R1+0x1d90] ;  /* 0x001d9000010b7983 */ /* 0x000ea40000300800 */
[----:B------:R-:W5:Y:S01]  /*30f30*/  LDL.LU.64 R8, [R1+0x1d88] ;  /* 0x001d880001087983 */ /* 0x000f620000300a00 */
[----:B------:R0:W-:Y:S04]  /*30f40*/  STL.64 [R1+0x1d50], R24 ;  /* 0x001d501801007387 */ /* 0x0001e80000100a00 */
[----:B0-----:R-:W5:Y:S01]  /*30f50*/  LDL.LU R24, [R1+0x20] ;  /* 0x0000200001187983 */ /* 0x001f620000300800 */
[----:B------:R-:W5:Y:S02]  /*30f60*/  LDL.LU R10, [R1+0x6fc] ;  /* 0x0006fc00010a7983 */ /* 0x000f640000300800 */
[----:B------:R-:W-:-:S02]  /*30f70*/  FMUL R20, R27, R20 ;  /* 0x000000141b147220 */ /* 0x000fc40000400000 */
[----:B----4-:R-:W-:Y:S02]  /*30f80*/  FMUL R21, R27, R21 ;  /* 0x000000151b157220 */ /* 0x010fe40000400000 */
[----:B------:R-:W-:-:S07]  /*30f90*/  FMUL R23, R28, R23 ;  /* 0x000000171c177220 */ /* 0x000fce0000400000 */
[----:B---3--:R-:W-:Y:S01]  /*30fa0*/  HMMA.16816.F32 R20, R12, R4, R20 ;  /* 0x000000040c14723c */ /* 0x008fe20000001814 */
[----:B------:R-:W-:Y:S02]  /*30fb0*/  FADD R2, -R29, R2 ;  /* 0x000000021d027221 */ /* 0x000fe40000000100 */
[----:B------:R-:W-:Y:S01]  /*30fc0*/  FMUL R17, R27, R7 ;  /* 0x000000071b117220 */ /* 0x000fe20000400000 */
[----:B------:R-:W3:Y:S01]  /*30fd0*/  LDL.LU R29, [R1+0x694] ;  /* 0x00069400011d7983 */ /* 0x000ee20000300800 */
[----:B------:R-:W-:Y:S01]  /*30fe0*/  MOV R25, R26 ;  /* 0x0000001a00197202 */ /* 0x000fe20000000f00 */
[----:B------:R-:W-:Y:S02]  /*30ff0*/  FMUL R0, R0, 1.4426950216293334961 ;  /* 0x3fb8aa3b00007820 */ /* 0x000fe40000400000 */
[----:B------:R-:W-:Y:S02]  /*31000*/  FMUL R18, R28, R6 ;  /* 0x000000061c127220 */ /* 0x000fe40000400000 */
[----:B------:R0:W3:Y:S02]  /*31010*/  MUFU.EX2 R3, R0 ;  /* 0x0000000000037308 */ /* 0x0000e40000000800 */
[----:B0-----:R-:W-:-:S02]  /*31020*/  FMUL R0, R2, 1.4426950216293334961 ;  /* 0x3fb8aa3b02007820 */ /* 0x001fc40000400000 */
[----:B--2---:R-:W-:Y:S02]  /*31030*/  FMUL R16, R27, R11 ;  /* 0x0000000b1b107220 */ /* 0x004fe40000400000 */
[----:B------:R-:W2:Y:S01]  /*31040*/  LDL.LU R27, [R1+0x698] ;  /* 0x00069800011b7983 */ /* 0x000ea20000300800 */
[----:B------:R-:W4:Y:S06]  /*31050*/  LDL.LU R26, [R1+0x69c] ;  /* 0x00069c00011a7983 */ /* 0x000f2c0000300800 */
[----:B------:R-:W-:Y:S02]  /*31060*/  STL.64 [R1+0x1c0], R20 ;  /* 0x0001c01401007387 */ /* 0x000fe40000100a00 */
[----:B------:R0:W-:Y:S02]  /*31070*/  STL.64 [R1+0x1c8], R22 ;  /* 0x0001c81601007387 */ /* 0x0001e40000100a00 */
[----:B-----5:R-:W-:-:S02]  /*31080*/  FMUL R19, R28, R10 ;  /* 0x0000000a1c137220 */ /* 0x020fc40000400000 */
[----:B0-----:R-:W-:Y:S01]  /*31090*/  IMAD.MOV.U32 R23, RZ, RZ, R4 ;  /* 0x000000ffff177224 */ /* 0x001fe200078e0004 */
[----:B------:R-:W-:Y:S02]  /*310a0*/  MOV R22, R5 ;  /* 0x0000000500167202 */ /* 0x000fe40000000f00 */
[----:B------:R-:W5:Y:S01]  /*310b0*/  LDL.LU.64 R4, [R1+0x1d80] ;  /* 0x001d800001047983 */ /* 0x000f620000300a00 */
[----:B------:R-:W5:Y:S02]  /*310c0*/  LDL.LU R21, [R1+0x690] ;  /* 0x0006900001157983 */ /* 0x000f640000300800 */
[----:B------:R-:W5:Y:S02]  /*310d0*/  LDL.LU R20, [R1+0x680] ;  /* 0x0006800001147983 */ /* 0x000f640000300800 */
[----:B------:R-:W5:Y:S01]  /*310e0*/  LDL.LU R7, [R1+0x684] ;  /* 0x0006840001077983 */ /* 0x000f620000300800 */
[----:B------:R-:W5:Y:S01]  /*310f0*/  LDL.LU R6, [R1+0x688] ;  /* 0x0006880001067983 */ /* 0x000f620000300800 */
[----:B------:R-:W5:Y:S02]  /*31100*/  LDL.LU R2, [R1+0x68c] ;  /* 0x00068c0001027983 */ /* 0x000f640000300800 */
[----:B------:R-:W-:Y:S01]  /*31110*/  STL [R1+0x11fc], R28 ;  /* 0x0011fc1c01007387 */ /* 0x000fe20000100800 */
[----:B------:R-:W-:Y:S01]  /*31120*/  HMMA.16816.F32 R12, R12, R8, R16 ;  /* 0x000000080c0c723c */ /* 0x000fe20000001810 */
[----:B------:R-:W5:Y:S01]  /*31130*/  LDL.LU.64 R10, [R1+0x1d78] ;  /* 0x001d7800010a7983 */ /* 0x000f620000300a00 */
[----:B------:R-:W5:Y:S01]  /*31140*/  LDL.LU.64 R8, [R1+0x1d70] ;  /* 0x001d700001087983 */ /* 0x000f620000300a00 */
[----:B------:R-:W2:Y:S01]  /*31150*/  MUFU.EX2 R0, R0 ;  /* 0x0000000000007308 */ /* 0x000ea20000000800 */
[----:B------:R-:W5:Y:S11]  /*31160*/  LDL.LU R16, [R1] ;  /* 0x0000000001107983 */ /* 0x000f760000300800 */
[----:B------:R-:W-:Y:S08]  /*31170*/  @!UPT UIADD3 URZ, URZ, URZ, URZ ;  /* 0x0000003f3f3ff290 */ /* 0x000ff0000fffe03f */
[----:B------:R3:W-:Y:S01]  /*31180*/  STL.64 [R1+0x130], R12 ;  /* 0x0001300c01007387 */ /* 0x0007e20000100a00 */
[----:B------:R2:W-:Y:S02]  /*31190*/  STL.64 [R1+0x138], R14 ;  /* 0x0001380e01007387 */ /* 0x0005e40000100a00 */
[----:B------:R-:W5:Y:S02]  /*311a0*/  LDL.LU R17, [R1+0x4] ;  /* 0x0000040001117983 */ /* 0x000f640000300800 */
[C---:B---3--:R-:W-:Y:S02]  /*311b0*/  FMUL R13, R3.reuse, R29 ;  /* 0x0000001d030d7220 */ /* 0x048fe40000400000 */
[C---:B--2---:R-:W-:Y:S02]  /*311c0*/  FMUL R14, R0.reuse, R27 ;  /* 0x0000001b000e7220 */ /* 0x044fe40000400000 */
[----:B----4-:R-:W-:Y:S01]  /*311d0*/  FMUL R15, R0, R26 ;  /* 0x0000001a000f7220 */ /* 0x010fe20000400000 */
[----:B------:R-:W2:Y:S01]  /*311e0*/  LDL.LU R27, [R1+0x674] ;  /* 0x00067400011b7983 */ /* 0x000ea20000300800 */
[----:B------:R-:W3:Y:S02]  /*311f0*/  LDL.LU R19, [R1+0x678] ;  /* 0x0006780001137983 */ /* 0x000ee40000300800 */
[----:B-----5:R-:W-:-:S07]  /*31200*/  FMUL R12, R3, R21 ;  /* 0x00000015030c7220 */ /* 0x020fce0000400000 */
[C---:B------:R-:W-:Y:S11]  /*31210*/  HMMA.16816.F32 R12, R8.reuse, R24, R12 ;  /* 0x00000018080c723c */ /* 0x040ff6000000180c */
[----:B------:R-:W-:Y:S11]  /*31220*/  @!UPT UIADD3 URZ, URZ, URZ, URZ ;  /* 0x0000003f3f3ff290 */ /* 0x000ff6000fffe03f */
[----:B------:R-:W-:Y:S01]  /*31230*/  @!UPT UIADD3 URZ, URZ, URZ, URZ ;  /* 0x0000003f3f3ff290 */ /* 0x000fe2000fffe03f */
[----:B------:R0:W-:Y:S01]  /*31240*/  STL.64 [R1+0x100], R12 ;  /* 0x0001000c01007387 */ /* 0x0001e20000100a00 */
[----:B------:R1:W-:Y:S02]  /*31250*/  STL.64 [R1+0x108], R14 ;  /* 0x0001080e01007387 */ /* 0x0003e40000100a00 */
[----:B------:R-:W4:Y:S02]  /*31260*/  LDL.LU R18, [R1+0x67c] ;  /* 0x00067c0001127983 */ /* 0x000f240000300800 */
[C---:B0-----:R-:W-:Y:S02]  /*31270*/  FMUL R12, R3.reuse, R20 ;  /* 0x00000014030c7220 */ /* 0x041fe40000400000 */
[----:B------:R-:W-:Y:S02]  /*31280*/  FMUL R13, R3, R7 ;  /* 0x00000007030d7220 */ /* 0x000fe40000400000 */
[C---:B-1----:R-:W-:Y:S02]  /*31290*/  FMUL R14, R0.reuse, R6 ;  /* 0x00000006000e7220 */ /* 0x042fe40000400000 */
[----:B------:R-:W-:Y:S01]  /*312a0*/  FMUL R15, R0, R2 ;  /* 0x00000002000f7220 */ /* 0x000fe20000400000 */
[----:B------:R-:W5:Y:S06]  /*312b0*/  LDL.LU.64 R6, [R1+0x1d68] ;  /* 0x001d680001067983 */ /* 0x000f6c0000300a00 */
[----:B------:R-:W-:Y:S01]  /*312c0*/  HMMA.16816.F32 R12, R8, R4, R12 ;  /* 0x00000004080c723c */ /* 0x000fe2000000180c */
[----:B------:R-:W4:Y:S11]  /*312d0*/  LDL.LU.64 R4, [R1+0x1d60] ;  /* 0x001d600001047983 */ /* 0x000f360000300a00 */
[----:B------:R-:W-:Y:S11]  /*312e0*/  @!UPT UIADD3 URZ, URZ, URZ, URZ ;  /* 0x0000003f3f3ff290 */ /* 0x000ff6000fffe03f */
[----:B------:R2:W-:Y:S01]  /*312f0*/  STL.64 [R1+0xe0], R12 ;  /* 0x0000e00c01007387 */ /* 0x0005e20000100a00 */
[----:B------:R-:W-:Y:S02]  /*31300*/  MOV R28, R15 ;  /* 0x0000000f001c7202 */ /* 0x000fe40000000f00 */
[----:B------:R-:W4:Y:S02]  /*31310*/  LDL.LU R15, [R1+0x670] ;  /* 0x00067000010f7983 */ /* 0x000f240000300800 */
[----:B------:R-:W4:Y:S01]  /*31320*/  LDL.LU R26, [R1+0x660] ;  /* 0x00066000011a7983 */ /* 0x000f220000300800 */
[----:B------:R-:W4:Y:S01]  /*31330*/  LDL.LU R21, [R1+0x664] ;  /* 0x0006640001157983 */ /* 0x000f220000300800 */
[----:B------:R-:W4:Y:S02]  /*31340*/  LDL.LU R20, [R1+0x668] ;  /* 0x0006680001147983 */ /* 0x000f240000300800 */
[----:B------:R-:W4:Y:S02]  /*31350*/  LDL.LU R2, [R1+0x66c] ;  /* 0x00066c0001027983 */ /* 0x000f240000300800 */
[----:B------:R-:W-:-:S02]  /*31360*/  IMAD.MOV.U32 R29, RZ, RZ, R14 ;  /* 0x000000ffff1d7224 */ /* 0x000fc400078e000e */
[C---:B--2---:R-:W-:Y:S02]  /*31370*/  FMUL R13, R3.reuse, R27 ;  /* 0x0000001b030d7220 */ /* 0x044fe40000400000 */
[----:B---3--:R-:W-:Y:S02]  /*31380*/  FMUL R14, R0, R19 ;  /* 0x00000013000e7220 */ /* 0x008fe40000400000 */
[----:B-----5:R-:W-:Y:S01]  /*31390*/  IMAD.MOV.U32 R24, RZ, RZ, R7 ;  /* 0x000000ffff187224 */ /* 0x020fe200078e0007 */
[----:B------:R-:W-:Y:S01]  /*313a0*/  MOV R25, R6 ;  /* 0x0000000600197202 */ /* 0x000fe20000000f00 */
[----:B------:R-:W2:Y:S01]  /*313b0*/  LDL.LU R7, [R1+0x1d5c] ;  /* 0x001d5c0001077983 */ /* 0x000ea20000300800 */
[----:B------:R-:W3:Y:S02]  /*313c0*/  LDL.LU R6, [R1+0x1d58] ;  /* 0x001d580001067983 */ /* 0x000ee40000300800 */
[----:B------:R-:W-:Y:S02]  /*313d0*/  STL [R1+0x19fc], R28 ;  /* 0x0019fc1c01007387 */ /* 0x000fe40000100800 */
[----:B----4-:R-:W-:-:S02]  /*313e0*/  FMUL R12, R3, R15 ;  /* 0x0000000f030c7220 */ /* 0x010fc40000400000 */
[----:B------:R-:W-:-:S07]  /*313f0*/  FMUL R15, R0, R18 ;  /* 0x00000012000f7220 */ /* 0x000fce0000400000 */
[----:B------:R-:W-:Y:S01]  /*31400*/  HMMA.16816.F32 R12, R8, R16, R12 ;  /* 0x00000010080c723c */ /* 0x000fe2000000180c */
[----:B------:R-:W-:Y:S01]  /*31410*/  STL [R1+0x19f8], R29 ;  /* 0x0019f81d01007387 */ /* 0x000fe20000100800 */
[----:B------:R-:W4:Y:S02]  /*31420*/  LDL.LU R16, [R1+0x650] ;  /* 0x0006500001107983 */ /* 0x000f240000300800 */
[----:B------:R-:W5:Y:S11]  /*31430*/  LDL.LU R17, [R1+0x654] ;  /* 0x0006540001117983 */ /* 0x000f760000300800 */
[----:B------:R-:W-:Y:S08]  /*31440*/  @!UPT UIADD3 URZ, URZ, URZ, URZ ;  /* 0x0000003f3f3ff290 */ /* 0x000ff0000fffe03f */
[----:B------:R0:W-:Y:S01]  /*31450*/  STL.64 [R1+0x60], R12 ;  /* 0x0000600c01007387 */ /* 0x0001e20000100a00 */
[----:B------:R1:W-:Y:S02]  /*31460*/  STL.64 [R1+0x68], R14 ;  /* 0x0000680e01007387 */ /* 0x0003e40000100a00 */
[----:B------:R-:W2:Y:S02]  /*31470*/  LDL.LU R18, [R1+0x658] ;  /* 0x0006580001127983 */ /* 0x000ea40000300800 */
[----:B------:R-:W3:Y:S01]  /*31480*/  LDL.LU R19, [R1+0x65c] ;  /* 0x00065c0001137983 */ /* 0x000ee20000300800 */
[----:B------:R-:W1:Y:S01]  /*31490*/  S2R R27, SR_TID.X ;  /* 0x00000000001b7919 */ /* 0x000e620000002100 */
[C---:B0-----:R-:W-:Y:S02]  /*314a0*/  FMUL R12, R3.reuse, R26 ;  /* 0x0000001a030c7220 */ /* 0x041fe40000400000 */
[----:B------:R-:W-:Y:S02]  /*314b0*/  FMUL R13, R3, R21 ;  /* 0x00000015030d7220 */ /* 0x000fe40000400000 */
[----:B-1----:R-:W-:-:S02]  /*314c0*/  FMUL R14, R0, R20 ;  /* 0x00000014000e7220 */ /* 0x002fc40000400000 */
[----:B------:R-:W-:-:S07]  /*314d0*/  FMUL R15, R0, R2 ;  /* 0x00000002000f7220 */ /* 0x000fce0000400000 */
[----:B------:R-:W-:Y:S01]  /*314e0*/  HMMA.16816.F32 R12, R8, R4, R12 ;  /* 0x00000004080c723c */ /* 0x000fe2000000180c */
[C---:B------:R-:W-:Y:S02]  /*314f0*/  LOP3.LUT R26, R27.reuse, 0x7, RZ, 0xc0, !PT ;  /* 0x000000071b1a7812 */ /* 0x040fe400078ec0ff */
[----:B------:R-:W-:-:S03]  /*31500*/  SHF.L.U32 R2, R27, 0x7, RZ ;  /* 0x000000071b027819 */ /* 0x000fc600000006ff */
[----:B------:R-:W-:-:S05]  /*31510*/  IMAD.SHL.U32 R26, R26, 0x10, RZ ;  /* 0x000000101a1a7824 */ /* 0x000fca00078e00ff */
[----:B------:R-:W-:-:S04]  /*31520*/  LOP3.LUT R2, R26, 0x780, R2, 0xf8, !PT ;  /* 0x000007801a027812 */ /* 0x000fc800078ef802 */
[----:B------:R-:W-:-:S04]  /*31530*/  LOP3.LUT R2, R2, 0x10, R27, 0x78, !PT ;  /* 0x0000001002027812 */ /* 0x000fc800078e781b */
[----:B------:R-:W-:-:S05]  /*31540*/  LOP3.LUT R2, R2, 0x20, RZ, 0x3c, !PT ;  /* 0x0000002002027812 */ /* 0x000fca00078e3cff */
[----:B------:R-:W-:Y:S01]  /*31550*/  IMAD.MOV.U32 R28, RZ, RZ, R12 ;  /* 0x000000ffff1c7224 */ /* 0x000fe200078e000c */
[----:B------:R-:W-:Y:S01]  /*31560*/  STL.64 [R1+0x58], R14 ;  /* 0x0000580e01007387 */ /* 0x000fe20000100a00 */
[----:B------:R-:W-:Y:S02]  /*31570*/  MOV R29, R13 ;  /* 0x0000000d001d7202 */ /* 0x000fe40000000f00 */
[----:B------:R-:W0:Y:S04]  /*31580*/  LDSM.16.M88.4 R12, [R2+0x30000] ;  /* 0x03000000020c783b */ /* 0x000e280000000200 */
[----:B------:R-:W3:Y:S01]  /*31590*/  LDL.LU R20, [R1+0x6e0] ;  /* 0x0006e00001147983 */ /* 0x000ee20000300800 */
[----:B------:R-:W3:Y:S01]  /*315a0*/  LDL.LU R21, [R1+0x6e4] ;  /* 0x0006e40001157983 */ /* 0x000ee20000300800 */
[----:B------:R-:W-:Y:S02]  /*315b0*/  STL [R1+0x1bd0], R28 ;  /* 0x001bd01c01007387 */ /* 0x000fe40000100800 */
[----:B------:R-:W3:Y:S02]  /*315c0*/  LDL.LU R5, [R1+0x6e8] ;  /* 0x0006e80001057983 */ /* 0x000ee40000300800 */
[----:B------:R-:W3:Y:S01]  /*315d0*/  LDL.LU R4, [R1+0x6ec] ;  /* 0x0006ec0001047983 */ /* 0x000ee20000300800 */
[----:B0-----:R-:W-:Y:S01]  /*315e0*/  STL.64 [R1+0x1d40], R14 ;  /* 0x001d400e01007387 */ /* 0x001fe20000100a00 */
[----:B------:R0:W-:Y:S02]  /*315f0*/  STL.64 [R1+0x1d38], R12 ;  /* 0x001d380c01007387 */ /* 0x0001e40000100a00 */
[----:B----4-:R-:W-:-:S02]  /*31600*/  FMUL R16, R3, R16 ;  /* 0x0000001003107220 */ /* 0x010fc40000400000 */
[----:B-----5:R-:W-:Y:S02]  /*31610*/  FMUL R17, R3, R17 ;  /* 0x0000001103117220 */ /* 0x020fe40000400000 */
[C---:B--2---:R-:W-:Y:S02]  /*31620*/  FMUL R18, R0.reuse, R18 ;  /* 0x0000001200127220 */ /* 0x044fe40000400000 */
[----:B---3--:R-:W-:-:S07]  /*31630*/  FMUL R19, R0, R19 ;  /* 0x0000001300137220 */ /* 0x008fce0000400000 */
[----:B------:R-:W-:Y:S01]  /*31640*/  HMMA.16816.F32 R16, R8, R24, R16 ;  /* 0x000000180810723c */ /* 0x000fe20000001810 */
[----:B------:R-:W2:Y:S11]  /*31650*/  LDL.LU.64 R24, [R1+0x1d50] ;  /* 0x001d500001187983 */ /* 0x000eb60000300a00 */
[----:B------:R-:W-:Y:S11]  /*31660*/  @!UPT UIADD3 URZ, URZ, URZ, URZ ;  /* 0x0000003f3f3ff290 */ /* 0x000ff6000fffe03f */
[----:B------:R-:W-:Y:S01]  /*31670*/  STL.64 [R1+0xb0], R16 ;  /* 0x0000b01001007387 */ /* 0x000fe20000100a00 */
[----:B------:R-:W-:Y:S02]  /*31680*/  STL.64 [R1+0xb8], R18 ;  /* 0x0000b81201007387 */ /* 0x000fe40000100a00 */
[----:B------:R-:W1:Y:S04]  /*31690*/  LDSM.16.M88.4 R16, [R2+0x30800] ;  /* 0x030800000210783b */ /* 0x000e680000000200 */
[----:B0-----:R-:W-:Y:S01]  /*316a0*/  IMAD.MOV.U32 R12, RZ, RZ, R23 ;  /* 0x000000ffff0c7224 */ /* 0x001fe200078e0017 */
[----:B------:R-:W-:Y:S01]  /*316b0*/  MOV R13, R22 ;  /* 0x00000016000d7202 */ /* 0x000fe20000000f00 */
[C---:B------:R-:W-:Y:S02]  /*316c0*/  FMUL R20, R3.reuse, R20 ;  /* 0x0000001403147220 */ /* 0x040fe40000400000 */
[----:B------:R-:W-:-:S02]  /*316d0*/  FMUL R21, R3, R21 ;  /* 0x0000001503157220 */ /* 0x000fc40000400000 */
[C---:B------:R-:W-:Y:S02]  /*316e0*/  FMUL R22, R0.reuse, R5 ;  /* 0x0000000500167220 */ /* 0x040fe40000400000 */
[----:B------:R-:W-:Y:S01]  /*316f0*/  FMUL R23, R0, R4 ;  /* 0x0000000400177220 */ /* 0x000fe20000400000 */
[----:B-1----:R-:W-:Y:S01]  /*31700*/  STL.64 [R1+0x1ca0], R18 ;  /* 0x001ca01201007387 */ /* 0x002fe20000100a00 */
[----:B------:R2:W-:Y:S02]  /*31710*/  STL.64 [R1+0x1c98], R16 ;  /* 0x001c981001007387 */ /* 0x0005e40000100a00 */
[----:B------:R-:W3:Y:S02]  /*31720*/  LDL.LU R28, [R1+0x714] ;  /* 0x00071400011c7983 */ /* 0x000ee40000300800 */
[----:B------:R-:W4:Y:S01]  /*31730*/  LDL.LU R15, [R1+0x718] ;  /* 0x00071800010f7983 */ /* 0x000f220000300800 */
[----:B------:R-:W5:Y:S01]  /*31740*/  LDL.LU R14, [R1+0x71c] ;  /* 0x00071c00010e7983 */ /* 0x000f620000300800 */
[----:B--2---:R-:W-:Y:S01]  /*31750*/  IMAD.MOV.U32 R16, RZ, RZ, R25 ;  /* 0x000000ffff107224 */ /* 0x004fe200078e0019 */
[----:B------:R-:W-:-:S02]  /*31760*/  MOV R17, R24 ;  /* 0x0000001800117202 */ /* 0x000fc40000000f00 */
[----:B------:R-:W0:Y:S05]  /*31770*/  LDSM.16.M88.4 R24, [R2+0x31000] ;  /* 0x031000000218783b */ /* 0x000e2a0000000200 */
[----:B------:R-:W-:Y:S01]  /*31780*/  HMMA.16816.F32 R16, R8, R16, R20 ;  /* 0x000000100810723c */ /* 0x000fe20000001814 */
[----:B0-----:R0:W-:Y:S01]  /*31790*/  STL.64 [R1+0x1c38], R26 ;  /* 0x001c381a01007387 */ /* 0x0011e20000100a00 */
[----:B------:R1:W-:Y:S02]  /*317a0*/  STL.64 [R1+0x1c30], R24 ;  /* 0x001c301801007387 */ /* 0x0003e40000100a00 */
[----:B0-----:R-:W-:Y:S01]  /*317b0*/  IMAD.MOV.U32 R26, RZ, RZ, R6 ;  /* 0x000000ffff1a7224 */ /* 0x001fe200078e0006 */
[----:B-1----:R-:W2:Y:S01]  /*317c0*/  LDL.LU R24, [R1+0x80] ;  /* 0x0000800001187983 */ /* 0x002ea20000300800 */
[----:B------:R-:W2:Y:S02]  /*317d0*/  LDL.LU R25, [R1+0x84] ;  /* 0x0000840001197983 */ /* 0x000ea40000300800 */
[----:B------:R-:W2:Y:S01]  /*317e0*/  LDL.LU R6, [R1+0x1d4c] ;  /* 0x001d4c0001067983 */ /* 0x000ea20000300800 */
[----:B------:R-:W-:-:S02]  /*317f0*/  MOV R27, R7 ;  /* 0x00000007001b7202 */ /* 0x000fc40000000f00 */
[----:B------:R-:W2:Y:S11]  /*31800*/  LDL.LU R7, [R1+0x1d48] ;  /* 0x001d480001077983 */ /* 0x000eb60000300800 */
[----:B------:R-:W-:Y:S01]  /*31810*/  @!UPT UIADD3 URZ, URZ, URZ, URZ ;  /* 0x0000003f3f3ff290 */ /* 0x000fe2000fffe03f */
[----:B------:R0:W-:Y:S02]  /*31820*/  STL.64 [R1+0xa0], R16 ;  /* 0x0000a01001007387 */ /* 0x0001e40000100a00 */
[----:B------:R-:W2:Y:S01]  /*31830*/  LDL.LU R23, [R1+0x710] ;  /* 0x0007100001177983 */ /* 0x000ea20000300800 */
[----:B------:R-:W-:Y:S01]  /*31840*/  MOV R4, R19 ;  /* 0x0000001300047202 */ /* 0x000fe20000000f00 */
[----:B------:R-:W-:Y:S01]  /*31850*/  IMAD.MOV.U32 R5, RZ, RZ, R18 ;  /* 0x000000ffff057224 */ /* 0x000fe200078e0012 */
[----:B------:R-:W5:Y:S01]  /*31860*/  LDL.LU R19, [R1+0x6d0] ;  /* 0x0006d00001137983 */ /* 0x000f620000300800 */
[----:B------:R-:W5:Y:S03]  /*31870*/  LDL.LU R18, [R1+0x6d4] ;  /* 0x0006d40001127983 */ /* 0x000f660000300800 */
[----:B0-----:R-:W5:Y:S01]  /*31880*/  LDL.LU R17, [R1+0x6d8] ;  /* 0x0006d80001117983 */ /* 0x001f620000300800 */
[----:B------:R-:W5:Y:S02]  /*31890*/  LDL.LU R16, [R1+0x6dc] ;  /* 0x0006dc0001107983 */ /* 0x000f640000300800 */
[----:B---3--:R-:W-:-:S02]  /*318a0*/  FMUL R21, R3, R28 ;  /* 0x0000001c03157220 */ /* 0x008fc40000400000 */
[C---:B----4-:R-:W-:Y:S01]  /*318b0*/  FMUL R22, R0.reuse, R15 ;  /* 0x0000000f00167220 */ /* 0x050fe20000400000 */
[----:B------:R0:W-:Y:S01]  /*318c0*/  STL [R1+0x19b4], R4 ;  /* 0x0019b40401007387 */ /* 0x0001e20000100800 */
[----:B------:R1:W-:Y:S02]  /*318d0*/  STL [R1+0x19b0], R5 ;  /* 0x0019b00501007387 */ /* 0x0003e40000100800 */
[C---:B--2---:R-:W-:Y:S02]  /*318e0*/  FMUL R20, R3.reuse, R23 ;  /* 0x0000001703147220 */ /* 0x044fe40000400000 */
[C---:B-----5:R-:W-:Y:S02]  /*318f0*/  FMUL R23, R0.reuse, R14 ;  /* 0x0000000e00177220 */ /* 0x060fe40000400000 */
[----:B------:R-:W2:Y:S05]  /*31900*/  LDL.LU.64 R14, [R1+0x1d40] ;  /* 0x001d4000010e7983 */ /* 0x000eaa0000300a00 */
[----:B------:R-:W-:Y:S01]  /*31910*/  HMMA.16816.F32 R20, R8, R12, R20 ;  /* 0x0000000c0814723c */ /* 0x000fe20000001814 */
[----:B------:R-:W2:Y:S11]  /*31920*/  LDL.LU.64 R12, [R1+0x1d38] ;  /* 0x001d3800010c7983 */ /* 0x000eb60000300a00 */
[----:B------:R-:W-:Y:S11]  /*31930*/  @!UPT UIADD3 URZ, URZ, URZ, URZ ;  /* 0x0000003f3f3ff290 */ /* 0x000ff6000fffe03f */
[----:B------:R3:W-:Y:S01]  /*31940*/  STL.64 [R1+0xd8], R22 ;  /* 0x0000d81601007387 */ /* 0x0007e20000100a00 */
[----:B0-----:R-:W-:Y:S01]  /*31950*/  IMAD.MOV.U32 R4, RZ, RZ, R20 ;  /* 0x000000ffff047224 */ /* 0x001fe200078e0014 */
[----:B-1----:R-:W-:Y:S01]  /*31960*/  MOV R5, R21 ;  /* 0x0000001500057202 */ /* 0x002fe20000000f00 */
[C---:B------:R-:W-:Y:S02]  /*31970*/  FMUL R20, R3.reuse, R19 ;  /* 0x0000001303147220 */ /* 0x040fe40000400000 */
[----:B------:R-:W-:Y:S01]  /*31980*/  FMUL R21, R3, R18 ;  /* 0x0000001203157220 */ /* 0x000fe20000400000 */
[----:B------:R-:W-:Y:S01]  /*31990*/  STL.64 [R1+0x1cf8], R6 ;  /* 0x001cf80601007387 */ /* 0x000fe20000100a00 */
[----:B------:R0:W-:Y:S02]  /*319a0*/  STL.64 [R1+0x1cf0], R4 ;  /* 0x001cf00401007387 */ /* 0x0001e40000100a00 */
[C---:B---3--:R-:W-:Y:S02]  /*319b0*/  FMUL R22, R0.reuse, R17 ;  /* 0x0000001100167220 */ /* 0x048fe40000400000 */
[----:B------:R-:W-:-:S07]  /*319c0*/  FMUL R23, R0, R16 ;  /* 0x0000001000177220 */ /* 0x000fce0000400000 */
[----:B0-----:R-:W-:Y:S01]  /*319d0*/  HMMA.16816.F32 R4, R8, R24, R20 ;  /* 0x000000180804723c */ /* 0x001fe20000001814 */
[----:B------:R-:W-:Y:S01]  /*319e0*/  STL [R1+0x1200], R3 ;  /* 0x0012000301007387 */ /* 0x000fe20000100800 */
[----:B------:R-:W-:Y:S11]  /*319f0*/  STL [R1+0x1204], R0 ;  /* 0x0012040001007387 */ /* 0x000ff60000100800 */
[----:B------:R-:W-:Y:S10]  /*31a00*/  @!UPT UIADD3 URZ, URZ, URZ, URZ ;  /* 0x0000003f3f3ff290 */ /* 0x000ff4000fffe03f */
[----:B------:R-:W-:Y:S01]  /*31a10*/  STL.64 [R1+0x90], R4 ;  /* 0x0000900401007387 */ /* 0x000fe20000100a00 */
[----:B------:R-:W-:Y:S02]  /*31a20*/  STL [R1+0x98], R6 ;  /* 0x0000980601007387 */ /* 0x000fe40000100800 */
[----:B------:R0:W-:Y:S02]  /*31a30*/  STL.64 [R1+0x1ca8], R26 ;  /* 0x001ca81a01007387 */ /* 0x0001e40000100a00 */
[----:B------:R-:W3:Y:S01]  /*31a40*/  LDL.LU R24, [R1+0x3a0] ;  /* 0x0003a00001187983 */ /* 0x000ee20000300800 */
[----:B------:R-:W3:Y:S04]  /*31a50*/  LDL.LU R25, [R1+0x3a4] ;  /* 0x0003a40001197983 */ /* 0x000ee80000300800 */
[----:B0-----:R-:W4:Y:S01]  /*31a60*/  LDL.LU R26, [R1+0x3a8] ;  /* 0x0003a800011a7983 */ /* 0x001f220000300800 */
[----:B------:R-:W4:Y:S03]  /*31a70*/  LDL.LU R27, [R1+0x3ac] ;  /* 0x0003ac00011b7983 */ /* 0x000f260000300800 */
[----:B----4-:R0:W-:Y:S01]  /*31a80*/  STL.64 [R1+0x1cb8], R26 ;  /* 0x001cb81a01007387 */ /* 0x0101e20000100a00 */
[----:B---3--:R-:W-:Y:S03]  /*31a90*/  STL.64 [R1+0x1cb0], R24 ;  /* 0x001cb01801007387 */ /* 0x008fe60000100a00 */
[----:B0-----:R-:W3:Y:S04]  /*31aa0*/  LDL R26, [R1+0x38] ;  /* 0x00003800011a7983 */ /* 0x001ee80000100800 */
[----:B------:R-:W3:Y:S04]  /*31ab0*/  LDL R27, [R1+0x3c] ;  /* 0x00003c00011b7983 */ /* 0x000ee80000100800 */
[----:B---3--:R0:W-:Y:S04]  /*31ac0*/  STL.64 [R1+0x1cd0], R26 ;  /* 0x001cd01a01007387 */ /* 0x0081e80000100a00 */
[----:B0-----:R-:W3:Y:S04]  /*31ad0*/  LDL R26, [R1+0x48] ;  /* 0x00004800011a7983 */ /* 0x001ee80000100800 */
[----:B------:R-:W3:Y:S04]  /*31ae0*/  LDL R27, [R1+0x4c] ;  /* 0x00004c00011b7983 */ /* 0x000ee80000100800 */
[----:B---3--:R0:W-:Y:S01]  /*31af0*/  STL.64 [R1+0x1ce8], R26 ;  /* 0x001ce81a01007387 */ /* 0x0081e20000100a00 */
[----:B------:R-:W3:Y:S02]  /*31b00*/  LDL.LU R24, [R1+0x190] ;  /* 0x0001900001187983 */ /* 0x000ee40000300800 */
[----:B------:R-:W3:Y:S01]  /*31b10*/  LDL.LU R25, [R1+0x194] ;  /* 0x0001940001197983 */ /* 0x000ee20000300800 */
[----:B0-----:R-:W4:Y:S01]  /*31b20*/  LDL.LU R26, [R1+0x198] ;  /* 0x00019800011a7983 */ /* 0x001f220000300800 */
[----:B------:R-:W4:Y:S03]  /*31b30*/  LDL.LU R27, [R1+0x19c] ;  /* 0x00019c00011b7983 */ /* 0x000f260000300800 */
[----:B----4-:R0:W-:Y:S01]  /*31b40*/  STL.64 [R1+0x1d08], R26 ;  /* 0x001d081a01007387 */ /* 0x0101e20000100a00 */
[----:B---3--:R-:W-:Y:S03]  /*31b50*/  STL.64 [R1+0x1d00], R24 ;  /* 0x001d001801007387 */ /* 0x008fe60000100a00 */
[----:B0-----:R-:W3:Y:S04]  /*31b60*/  LDL R26, [R1+0x18] ;  /* 0x00001800011a7983 */ /* 0x001ee80000100800 */
[----:B------:R-:W3:Y:S01]  /*31b70*/  LDL R27, [R1+0x1c] ;  /* 0x00001c00011b7983 */ /* 0x000ee20000100800 */
[----:B------:R-:W-:-:S03]  /*31b80*/  IMAD.MOV.U32 R0, RZ, RZ, R7 ;  /* 0x000000ffff007224 */ /* 0x000fc600078e0007 */
[----:B---3--:R0:W-:Y:S01]  /*31b90*/  STL.64 [R1+0x1d20], R26 ;  /* 0x001d201a01007387 */ /* 0x0081e20000100a00 */
[----:B------:R-:W3:Y:S02]  /*31ba0*/  LDL.LU R4, [R1+0x1a0] ;  /* 0x0001a00001047983 */ /* 0x000ee40000300800 */
[----:B------:R-:W3:Y:S02]  /*31bb0*/  LDL.LU R5, [R1+0x1a4] ;  /* 0x0001a40001057983 */ /* 0x000ee40000300800 */
[----:B------:R-:W4:Y:S01]  /*31bc0*/  LDL.LU R6, [R1+0x1a8] ;  /* 0x0001a80001067983 */ /* 0x000f220000300800 */
[----:B------:R-:W4:Y:S04]  /*31bd0*/  LDL.LU R7, [R1+0x1ac] ;  /* 0x0001ac0001077983 */ /* 0x000f280000300800 */
[----:B0-----:R-:W2:Y:S04]  /*31be0*/  LDL.64 R26, [R1+0x28] ;  /* 0x00002800011a7983 */ /* 0x001ea80000100a00 */
[----:B----4-:R-:W-:Y:S01]  /*31bf0*/  STL.64 [R1+0x1d18], R6 ;  /* 0x001d180601007387 */ /* 0x010fe20000100a00 */
[----:B---3--:R0:W-:Y:S03]  /*31c00*/  STL.64 [R1+0x1d10], R4 ;  /* 0x001d100401007387 */ /* 0x0081e60000100a00 */
[----:B0-----:R-:W3:Y:S01]  /*31c10*/  LDL.LU R4, [R1+0x1b0] ;  /* 0x0001b00001047983 */ /* 0x001ee20000300800 */
[----:B------:R-:W3:Y:S02]  /*31c20*/  LDL.LU R5, [R1+0x1b4] ;  /* 0x0001b40001057983 */ /* 0x000ee40000300800 */
[----:B------:R-:W4:Y:S02]  /*31c30*/  LDL.LU R6, [R1+0x1b8] ;  /* 0x0001b80001067983 */ /* 0x000f240000300800 */
[----:B------:R-:W4:Y:S02]  /*31c40*/  LDL.LU R7, [R1+0x1bc] ;  /* 0x0001bc0001077983 */ /* 0x000f240000300800 */
[----:B----4-:R-:W-:Y:S01]  /*31c50*/  STL.64 [R1+0x1d30], R6 ;  /* 0x001d300601007387 */ /* 0x010fe20000100a00 */
[----:B---3--:R0:W-:Y:S03]  /*31c60*/  STL.64 [R1+0x1d28], R4 ;  /* 0x001d280401007387 */ /* 0x0081e60000100a00 */
[----:B0-----:R-:W2:Y:S01]  /*31c70*/  LDL.LU R4, [R1+0x270] ;  /* 0x0002700001047983 */ /* 0x001ea20000300800 */
[----:B------:R-:W2:Y:S02]  /*31c80*/  LDL.LU R5, [R1+0x274] ;  /* 0x0002740001057983 */ /* 0x000ea40000300800 */
[----:B------:R-:W2:Y:S02]  /*31c90*/  LDL.LU R6, [R1+0x278] ;  /* 0x0002780001067983 */ /* 0x000ea40000300800 */
[----:B------:R-:W2:Y:S01]  /*31ca0*/  LDL.LU R7, [R1+0x27c] ;  /* 0x00027c0001077983 */ /* 0x000ea20000300800 */
[----:B------:R-:W3:Y:S01]  /*31cb0*/  LDL.LU R16, [R1+0x360] ;  /* 0x0003600001107983 */ /* 0x000ee20000300800 */
[----:B------:R-:W3:Y:S02]  /*31cc0*/  LDL.LU R17, [R1+0x364] ;  /* 0x0003640001117983 */ /* 0x000ee40000300800 */
[----:B------:R-:W4:Y:S02]  /*31cd0*/  LDL.LU R18, [R1+0x368] ;  /* 0x0003680001127983 */ /* 0x000f240000300800 */
[----:B------:R-:W4:Y:S02]  /*31ce0*/  LDL.LU R19, [R1+0x36c] ;  /* 0x00036c0001137983 */ /* 0x000f240000300800 */
[----:B----4-:R-:W-:Y:S01]  /*31cf0*/  STL.64 [R1+0x1cc8], R18 ;  /* 0x001cc81201007387 */ /* 0x010fe20000100a00 */
[----:B---3--:R0:W-:Y:S03]  /*31d00*/  STL.64 [R1+0x1cc0], R16 ;  /* 0x001cc01001007387 */ /* 0x0081e60000100a00 */
[----:B0-----:R-:W3:Y:S01]  /*31d10*/  LDL.LU R16, [R1+0x370] ;  /* 0x0003700001107983 */ /* 0x001ee20000300800 */
[----:B------:R-:W3:Y:S02]  /*31d20*/  LDL.LU R17, [R1+0x374] ;  /* 0x0003740001117983 */ /* 0x000ee40000300800 */
[----:B------:R-:W4:Y:S02]  /*31d30*/  LDL.LU R18, [R1+0x378] ;  /* 0x0003780001127983 */ /* 0x000f240000300800 */
[----:B------:R-:W4:Y:S01]  /*31d40*/  LDL.LU R19, [R1+0x37c] ;  /* 0x00037c0001137983 */ /* 0x000f220000300800 */
[C---:B--2---:R-:W-:Y:S01]  /*31d50*/  HMMA.16816.F32 R4, R12.reuse, R26, R4 ;  /* 0x0000001a0c04723c */ /* 0x044fe20000001804 */
        /* <DEDUP_REMOVED lines=9> */
[----:B------:R-:W4:Y:S01]  /*31df0*/  LDL.LU R23, [R1+0x28c] ;  /* 0x00028c0001177983 */ /* 0x000f220000300800 */
[----:B------:R-:W-:Y:S01]  /*31e00*/  MOV R8, R26 ;  /* 0x0000001a00087202 */ /* 0x000fe20000000f00 */
[----:B------:R-:W-:Y:S01]  /*31e10*/  IMAD.MOV.U32 R3, RZ, RZ, R27 ;  /* 0x000000ffff037224 */ /* 0x000fe200078e001b */
[----:B----4-:R0:W-:Y:S01]  /*31e20*/  STL.64 [R1+0x1be8], R22 ;  /* 0x001be81601007387 */ /* 0x0101e20000100a00 */
[----:B---3--:R-:W-:Y:S02]  /*31e30*/  STL.64 [R1+0x1be0], R20 ;  /* 0x001be01401007387 */ /* 0x008fe40000100a00 */
[----:B------:R-:W3:Y:S02]  /*31e40*/  LDL R10, [R1+0x78] ;  /* 0x00007800010a7983 */ /* 0x000ee40000100800 */
[----:B------:R-:W3:Y:S01]  /*31e50*/  LDL R11, [R1+0x7c] ;  /* 0x00007c00010b7983 */ /* 0x000ee20000100800 */
[----:B0-----:R-:W4:Y:S04]  /*31e60*/  LDL R22, [R1+0x8] ;  /* 0x0000080001167983 */ /* 0x001f280000100800 */
[----:B------:R-:W4:Y:S01]  /*31e70*/  LDL R23, [R1+0xc] ;  /* 0x00000c0001177983 */ /* 0x000f220000100800 */
[----:B------:R-:W-:Y:S02]  /*31e80*/  STL.64 [R1+0xc0], R4 ;  /* 0x0000c00401007387 */ /* 0x000fe40000100a00 */
[----:B------:R0:W-:Y:S02]  /*31e90*/  STL.64 [R1+0xc8], R6 ;  /* 0x0000c80601007387 */ /* 0x0001e40000100a00 */
[----:B0-----:R-:W5:Y:S01]  /*31ea0*/  LDL.LU.64 R6, [R1+0x1d30] ;  /* 0x001d300001067983 */ /* 0x001f620000300a00 */
[----:B------:R-:W5:Y:S02]  /*31eb0*/  LDL.LU.64 R4, [R1+0x1d28] ;  /* 0x001d280001047983 */ /* 0x000f640000300a00 */
[----:B------:R-:W5:Y:S02]  /*31ec0*/  LDL.LU.64 R26, [R1+0x1d20] ;  /* 0x001d2000011a7983 */ /* 0x000f640000300a00 */
[C---:B-----5:R-:W-:Y:S01]  /*31ed0*/  HMMA.16816.F32 R24, R12.reuse, R26, R4 ;  /* 0x0000001a0c18723c */ /* 0x060fe20000001804 */
[----:B------:R-:W4:Y:S01]  /*31ee0*/  LDL.LU.64 R6, [R1+0x1d18] ;  /* 0x001d180001067983 */ /* 0x000f220000300a00 */
[----:B------:R-:W4:Y:S11]  /*31ef0*/  LDL.LU.64 R4, [R1+0x1d10] ;  /* 0x001d100001047983 */ /* 0x000f360000300a00 */
[----:B------:R-:W-:Y:S10]  /*31f00*/  @!UPT UIADD3 URZ, URZ, URZ, URZ ;  /* 0x0000003f3f3ff290 */ /* 0x000ff4000fffe03f */
[----:B------:R-:W-:Y:S01]  /*31f10*/  STL.64 [R1+0xf0], R24 ;  /* 0x0000f01801007387 */ /* 0x000fe20000100a00 */
[----:B------:R0:W-:Y:S03]  /*31f20*/  STL.64 [R1+0xf8], R26 ;  /* 0x0000f81a01007387 */ /* 0x0001e60000100a00 */
[----:B0-----:R-:W5:Y:S01]  /*31f30*/  LDL.LU.64 R26, [R1+0x1d08] ;  /* 0x001d0800011a7983 */ /* 0x001f620000300a00 */
[----:B------:R-:W5:Y:S01]  /*31f40*/  LDL.LU.64 R24, [R1+0x1d00] ;  /* 0x001d000001187983 */ /* 0x000f620000300a00 */
[C---:B----4-:R-:W-:Y:S11]  /*31f50*/  HMMA.16816.F32 R4, R12.reuse, R22, R4 ;  /* 0x000000160c04723c */ /* 0x050ff60000001804 */
[----:B------:R-:W-:Y:S11]  /*31f60*/  @!UPT UIADD3 URZ, URZ, URZ, URZ ;  /* 0x0000003f3f3ff290 */ /* 0x000ff6000fffe03f */
[----:B------:R-:W-:Y:S01]  /*31f70*/  @!UPT UIADD3 URZ, URZ, URZ, URZ ;  /* 0x0000003f3f3ff290 */ /* 0x000fe2000fffe03f */
[----:B------:R-:W-:Y:S01]  /*31f80*/  STL.64 [R1+0x120], R4 ;  /* 0x0001200401007387 */ /* 0x000fe20000100a00 */
[----:B------:R0:W-:Y:S03]  /*31f90*/  STL.64 [R1+0x128], R6 ;  /* 0x0001280601007387 */ /* 0x0001e60000100a00 */
[----:B0-----:R-:W5:Y:S01]  /*31fa0*/  LDL.LU.64 R6, [R1+0x1cf8] ;  /* 0x001cf80001067983 */ /* 0x001f620000300a00 */
[----:B------:R-:W4:Y:S02]  /*31fb0*/  LDL.LU.64 R4, [R1+0x1cf0] ;  /* 0x001cf00001047983 */ /* 0x000f240000300a00 */
[----:B------:R-:W-:Y:S01]  /*31fc0*/  STL.64 [R1+0x1c80], R22 ;  /* 0x001c801601007387 */ /* 0x000fe20000100a00 */
[C---:B-----5:R-:W-:Y:S11]  /*31fd0*/  HMMA.16816.F32 R24, R12.reuse, R6, R24 ;  /* 0x000000060c18723c */ /* 0x060ff60000001818 */
[----:B------:R-:W-:Y:S11]  /*31fe0*/  @!UPT UIADD3 URZ, URZ, URZ, URZ ;  /* 0x0000003f3f3ff290 */ /* 0x000ff6000fffe03f */
[----:B------:R-:W-:Y:S01]  /*31ff0*/  @!UPT UIADD3 URZ, URZ, URZ, URZ ;  /* 0x0000003f3f3ff290 */ /* 0x000fe2000fffe03f */
[----:B------:R-:W-:Y:S01]  /*32000*/  STL.64 [R1+0x110], R24 ;  /* 0x0001101801007387 */ /* 0x000fe20000100a00 */
[----:B------:R0:W-:Y:S03]  /*32010*/  STL.64 [R1+0x118], R26 ;  /* 0x0001181a01007387 */ /* 0x0001e60000100a00 */
[----:B0-----:R-:W2:Y:S01]  /*32020*/  LDL.LU.64 R26, [R1+0x1ce8] ;  /* 0x001ce800011a7983 */ /* 0x001ea20000300a00 */
[----:B------:R-:W-:Y:S02]  /*32030*/  STL.64 [R1+0x1c90], R6 ;  /* 0x001c900601007387 */ /* 0x000fe40000100a00 */
[----:B----4-:R0:W-:Y:S02]  /*32040*/  STL.64 [R1+0x1c88], R4 ;  /* 0x001c880401007387 */ /* 0x0101e40000100a00 */
[----:B0-----:R-:W4:Y:S01]  /*32050*/  LDL.LU R4, [R1+0x350] ;  /* 0x0003500001047983 */ /* 0x001f220000300800 */
[----:B------:R-:W4:Y:S02]  /*32060*/  LDL.LU R5, [R1+0x354] ;  /* 0x0003540001057983 */ /* 0x000f240000300800 */
[----:B------:R-:W4:Y:S02]  /*32070*/  LDL.LU R6, [R1+0x358] ;  /* 0x0003580001067983 */ /* 0x000f240000300800 */
[----:B------:R-:W4:Y:S01]  /*32080*/  LDL.LU R7, [R1+0x35c] ;  /* 0x00035c0001077983 */ /* 0x000f220000300800 */
[C---:B--2---:R-:W-:Y:S01]  /*32090*/  HMMA.16816.F32 R24, R12.reuse, R26, R16 ;  /* 0x0000001a0c18723c */ /* 0x044fe20000001810 */
[----:B------:R-:W2:Y:S01]  /*320a0*/  LDL.LU.64 R18, [R1+0x1ce0] ;  /* 0x001ce00001127983 */ /* 0x000ea20000300a00 */
[----:B------:R-:W2:Y:S11]  /*320b0*/  LDL.LU.64 R16, [R1+0x1cd8] ;  /* 0x001cd80001107983 */ /* 0x000eb60000300a00 */
[----:B------:R-:W-:Y:S10]  /*320c0*/  @!UPT UIADD3 URZ, URZ, URZ, URZ ;  /* 0x0000003f3f3ff290 */ /* 0x000ff4000fffe03f */
[----:B------:R-:W-:Y:S01]  /*320d0*/  STL.64 [R1+0x140], R24 ;  /* 0x0001401801007387 */ /* 0x000fe20000100a00 */
[----:B------:R0:W-:Y:S03]  /*320e0*/  STL.64 [R1+0x148], R26 ;  /* 0x0001481a01007387 */ /* 0x0001e60000100a00 */
[----:B0-----:R-:W2:Y:S02]  /*320f0*/  LDL.LU.64 R26, [R1+0x1cd0] ;  /* 0x001cd000011a7983 */ /* 0x001ea40000300a00 */
[C---:B--2---:R-:W-:Y:S02]  /*32100*/  HMMA.16816.F32 R24, R12.reuse, R26, R16 ;  /* 0x0000001a0c18723c */ /* 0x044fe40000001810 */
[----:B------:R-:W2:Y:S01]  /*32110*/  LDL.LU.64 R18, [R1+0x1cc8] ;  /* 0x001cc80001127983 */ /* 0x000ea20000300a00 */
[----:B------:R-:W2:Y:S11]  /*32120*/  LDL.LU.64 R16, [R1+0x1cc0] ;  /* 0x001cc00001107983 */ /* 0x000eb60000300a00 */
[----:B------:R-:W-:Y:S09]  /*32130*/  @!UPT UIADD3 URZ, URZ, URZ, URZ ;  /* 0x0000003f3f3ff290 */ /* 0x000ff2000fffe03f */
        /* <DEDUP_REMOVED lines=9> */
[----:B0-----:R-:W2:Y:S01]  /*321d0*/  LDL.LU.64 R26, [R1+0x1ca8] ;  /* 0x001ca800011a7983 */ /* 0x001ea20000300a00 */
[----:B------:R-:W-:Y:S01]  /*321e0*/  MOV R22, R8 ;  /* 0x0000000800167202 */ /* 0x000fe20000000f00 */
[----:B------:R0:W-:Y:S02]  /*321f0*/  STL.64 [R1+0x1c68], R10 ;  /* 0x001c680a01007387 */ /* 0x0001e40000100a00 */
[----:B------:R-:W3:Y:S01]  /*32200*/  LDL.LU R8, [R1+0x340] ;  /* 0x0003400001087983 */ /* 0x000ee20000300800 */
[----:B------:R-:W3:Y:S04]  /*32210*/  LDL.LU R9, [R1+0x344] ;  /* 0x0003440001097983 */ /* 0x000ee80000300800 */
[----:B0-----:R-:W3:Y:S01]  /*32220*/  LDL.LU R10, [R1+0x348] ;  /* 0x00034800010a7983 */ /* 0x001ee20000300800 */
[----:B------:R-:W3:Y:S01]  /*32230*/  LDL.LU R11, [R1+0x34c] ;  /* 0x00034c00010b7983 */ /* 0x000ee20000300800 */
[----:B--2---:R-:W-:Y:S02]  /*32240*/  HMMA.16816.F32 R12, R12, R26, R16 ;  /* 0x0000001a0c0c723c */ /* 0x004fe40000001810 */
[----:B------:R-:W4:Y:S01]  /*32250*/  LDL.LU.64 R18, [R1+0x1ca0] ;  /* 0x001ca00001127983 */ /* 0x000f220000300a00 */
[----:B------:R-:W4:Y:S02]  /*32260*/  LDL.LU.64 R16, [R1+0x1c98] ;  /* 0x001c980001107983 */ /* 0x000f240000300a00 */
[----:B------:R0:W-:Y:S02]  /*32270*/  STL.64 [R1+0x1c48], R26 ;  /* 0x001c481a01007387 */ /* 0x0001e40000100a00 */
[----:B------:R-:W2:Y:S11]  /*32280*/  LDL.LU R24, [R1+0x330] ;  /* 0x0003300001187983 */ /* 0x000eb60000300800 */
[----:B------:R-:W-:Y:S05]  /*32290*/  @!UPT UIADD3 URZ, URZ, URZ, URZ ;  /* 0x0000003f3f3ff290 */ /* 0x000fea000fffe03f */
[----:B------:R-:W-:Y:S01]  /*322a0*/  STL.64 [R1+0x360], R12 ;  /* 0x0003600c01007387 */ /* 0x000fe20000100a00 */
[----:B------:R1:W-:Y:S02]  /*322b0*/  STL.64 [R1+0x368], R14 ;  /* 0x0003680e01007387 */ /* 0x0003e40000100a00 */
[----:B------:R-:W2:Y:S02]  /*322c0*/  LDL.LU R25, [R1+0x334] ;  /* 0x0003340001197983 */ /* 0x000ea40000300800 */
[----:B0-----:R-:W2:Y:S01]  /*322d0*/  LDL.LU R26, [R1+0x338] ;  /* 0x00033800011a7983 */ /* 0x001ea20000300800 */
[----:B------:R-:W2:Y:S04]  /*322e0*/  LDL.LU R27, [R1+0x33c] ;  /* 0x00033c00011b7983 */ /* 0x000ea80000300800 */
[----:B-1----:R-:W5:Y:S01]  /*322f0*/  LDL.64 R14, [R1+0x38] ;  /* 0x00003800010e7983 */ /* 0x002f620000100a00 */
[----:B------:R-:W-:-:S07]  /*32300*/  IMAD.MOV.U32 R23, RZ, RZ, R3 ;  /* 0x000000ffff177224 */ /* 0x000fce00078e0003 */
[C---:B----4-:R-:W-:Y:S01]  /*32310*/  HMMA.16816.F32 R20, R16.reuse, R22, R4 ;  /* 0x000000161014723c */ /* 0x050fe20000001804 */
[----:B-----5:R0:W-:Y:S04]  /*32320*/  STL.64 [R1+0x1c60], R14 ;  /* 0x001c600e01007387 */ /* 0x0201e80000100a00 */
[----:B0-----:R-:W3:Y:S01]  /*32330*/  LDL.64 R14, [R1+0x18] ;  /* 0x00001800010e7983 */ /* 0x001ee20000100a00 */
[----:B------:R-:W4:Y:S02]  /*32340*/  LDL.LU.64 R6, [R1+0x1c90] ;  /* 0x001c900001067983 */ /* 0x000f240000300a00 */
[----:B------:R-:W5:Y:S11]  /*32350*/  LDL.LU.64 R4, [R1+0x1c88] ;  /* 0x001c880001047983 */ /* 0x000f760000300a00 */
[----:B------:R-:W-:Y:S04]  /*32360*/  @!UPT UIADD3 URZ, URZ, URZ, URZ ;  /* 0x0000003f3f3ff290 */ /* 0x000fe8000fffe03f */
[----:B------:R-:W-:Y:S01]  /*32370*/  STL.64 [R1+0x3a0], R20 ;  /* 0x0003a01401007387 */ /* 0x000fe20000100a00 */
[----:B------:R0:W-:Y:S04]  /*32380*/  STL.64 [R1+0x3a8], R22 ;  /* 0x0003a81601007387 */ /* 0x0001e80000100a00 */
[----:B0-----:R-:W2:Y:S01]  /*32390*/  LDL.LU.64 R22, [R1+0x1c80] ;  /* 0x001c800001167983 */ /* 0x001ea20000300a00 */
[C---:B---3--:R-:W-:Y:S01]  /*323a0*/  HMMA.16816.F32 R8, R16.reuse, R14, R8 ;  /* 0x0000000e1008723c */ /* 0x048fe20000001808 */
[----:B------:R-:W-:Y:S11]  /*323b0*/  IMAD.MOV.U32 R3, RZ, RZ, R15 ;  /* 0x000000ffff037224 */ /* 0x000ff600078e000f */
[----:B------:R-:W-:Y:S11]  /*323c0*/  @!UPT UIADD3 URZ, URZ, URZ, URZ ;  /* 0x0000003f3f3ff290 */ /* 0x000ff6000fffe03f */
[----:B------:R0:W-:Y:S02]  /*323d0*/  STL.64 [R1+0x690], R8 ;  /* 0x0006900801007387 */ /* 0x0001e40000100a00 */
[----:B0-----:R-:W-:Y:S02]  /*323e0*/  MOV R8, R14 ;  /* 0x0000000e00087202 */ /* 0x001fe40000000f00 */
[C---:B--2---:R-:W-:Y:S01]  /*323f0*/  HMMA.16816.F32 R12, R16.reuse, R22, R24 ;  /* 0x00000016100c723c */ /* 0x044fe20000001818 */
[----:B------:R-:W-:Y:S01]  /*32400*/  STL.64 [R1+0x698], R10 ;  /* 0x0006980a01007387 */ /* 0x000fe20000100a00 */
[----:B------:R0:W-:Y:S05]  /*32410*/  STL.64 [R1+0x1c00], R22 ;  /* 0x001c001601007387 */ /* 0x0001ea0000100a00 */
[----:B0-----:R-:W-:Y:S11]  /*32420*/  MOV R22, R8 ;  /* 0x0000000800167202 */ /* 0x001ff60000000f00 */
[----:B------:R-:W-:Y:S05]  /*32430*/  @!UPT UIADD3 URZ, URZ, URZ, URZ ;  /* 0x0000003f3f3ff290 */ /* 0x000fea000fffe03f */
[----:B------:R-:W-:Y:S01]  /*32440*/  STL.64 [R1+0x680], R12 ;  /* 0x0006800c01007387 */ /* 0x000fe20000100a00 */
[----:B------:R-:W-:Y:S02]  /*32450*/  STL.64 [R1+0x688], R14 ;  /* 0x0006880e01007387 */ /* 0x000fe40000100a00 */
[----:B------:R-:W2:Y:S02]  /*32460*/  LDL.LU R24, [R1+0x2f0] ;  /* 0x0002f00001187983 */ /* 0x000ea40000300800 */
[----:B------:R-:W2:Y:S01]  /*32470*/  LDL.LU R25, [R1+0x2f4] ;  /* 0x0002f40001197983 */ /* 0x000ea20000300800 */
[----:B------:R-:W3:Y:S01]  /*32480*/  LDL.LU R26, [R1+0x2f8] ;  /* 0x0002f800011a7983 */ /* 0x000ee20000300800 */
[----:B------:R-:W3:Y:S02]  /*32490*/  LDL.LU R27, [R1+0x2fc] ;  /* 0x0002fc00011b7983 */ /* 0x000ee40000300800 */
[----:B------:R-:W2:Y:S02]  /*324a0*/  LDL.LU R8, [R1+0x310] ;  /* 0x0003100001087983 */ /* 0x000ea40000300800 */
[----:B------:R-:W2:Y:S01]  /*324b0*/  LDL.LU R9, [R1+0x314] ;  /* 0x0003140001097983 */ /* 0x000ea20000300800 */
[----:B------:R-:W2:Y:S01]  /*324c0*/  LDL.LU R10, [R1+0x318] ;  /* 0x00031800010a7983 */ /* 0x000ea20000300800 */
[----:B------:R-:W2:Y:S02]  /*324d0*/  LDL.LU R11, [R1+0x31c] ;  /* 0x00031c00010b7983 */ /* 0x000ea40000300800 */
[----:B------:R-:W-:Y:S01]  /*324e0*/  IMAD.MOV.U32 R23, RZ, RZ, R3 ;  /* 0x000000ffff177224 */ /* 0x000fe200078e0003 */
[----:B--2---:R-:W-:Y:S01]  /*324f0*/  STL.64 [R1+0x1c78], R10 ;  /* 0x001c780a01007387 */ /* 0x004fe20000100a00 */
[----:B------:R0:W-:Y:S03]  /*32500*/  STL.64 [R1+0x1c70], R8 ;  /* 0x001c700801007387 */ /* 0x0001e60000100a00 */
[----:B0-----:R-:W4:Y:S01]  /*32510*/  LDL.LU R8, [R1+0x320] ;  /* 0x0003200001087983 */ /* 0x001f220000300800 */
[----:B------:R-:W4:Y:S02]  /*32520*/  LDL.LU R9, [R1+0x324] ;  /* 0x0003240001097983 */ /* 0x000f240000300800 */
[----:B------:R-:W4:Y:S02]  /*32530*/  LDL.LU R10, [R1+0x328] ;  /* 0x00032800010a7983 */ /* 0x000f240000300800 */
[----:B------:R-:W4:Y:S01]  /*32540*/  LDL.LU R11, [R1+0x32c] ;  /* 0x00032c00010b7983 */ /* 0x000f220000300800 */
[----:B------:R-:W2:Y:S01]  /*32550*/  LDL.64 R14, [R1+0x48] ;  /* 0x00004800010e7983 */ /* 0x000ea20000100a00 */
[----:B---3--:R-:W-:Y:S02]  /*32560*/  STL.64 [R1+0x1c58], R26 ;  /* 0x001c581a01007387 */ /* 0x008fe40000100a00 */
[----:B------:R0:W-:Y:S02]  /*32570*/  STL.64 [R1+0x1c50], R24 ;  /* 0x001c501801007387 */ /* 0x0001e40000100a00 */
[----:B0-----:R-:W3:Y:S01]  /*32580*/  LDL.LU R24, [R1+0x300] ;  /* 0x0003000001187983 */ /* 0x001ee20000300800 */
[----:B------:R-:W3:Y:S02]  /*32590*/  LDL.LU R25, [R1+0x304] ;  /* 0x0003040001197983 */ /* 0x000ee40000300800 */
[----:B------:R-:W3:Y:S02]  /*325a0*/  LDL.LU R26, [R1+0x308] ;  /* 0x00030800011a7983 */ /* 0x000ee40000300800 */
[----:B------:R-:W3:Y:S01]  /*325b0*/  LDL.LU R27, [R1+0x30c] ;  /* 0x00030c00011b7983 */ /* 0x000ee20000300800 */
[----:B------:R0:W-:Y:S04]  /*325c0*/  STL.64 [R1+0x1c18], R22 ;  /* 0x001c181601007387 */ /* 0x0001e80000100a00 */
[----:B0-----:R-:W2:Y:S01]  /*325d0*/  LDL.64 R22, [R1+0x28] ;  /* 0x0000280001167983 */ /* 0x001ea20000100a00 */
[C---:B----4-:R-:W-:Y:S03]  /*325e0*/  HMMA.16816.F32 R8, R16.reuse, R6, R8 ;  /* 0x000000061008723c */ /* 0x050fe60000001808 */
[----:B--2---:R0:W-:Y:S01]  /*325f0*/  STL.64 [R1+0x1c40], R22 ;  /* 0x001c401601007387 */ /* 0x0041e20000100a00 */
[----:B------:R-:W2:Y:S02]  /*32600*/  LDL.LU R20, [R1+0x2c0] ;  /* 0x0002c00001147983 */ /* 0x000ea40000300800 */
[----:B------:R-:W2:Y:S01]  /*32610*/  LDL.LU R21, [R1+0x2c4] ;  /* 0x0002c40001157983 */ /* 0x000ea20000300800 */
[----:B0-----:R-:W2:Y:S01]  /*32620*/  LDL.LU R22, [R1+0x2c8] ;  /* 0x0002c80001167983 */ /* 0x001ea20000300800 */
[----:B------:R-:W2:Y:S11]  /*32630*/  LDL.LU R23, [R1+0x2cc] ;  /* 0x0002cc0001177983 */ /* 0x000eb60000300800 */
[----:B------:R-:W-:Y:S04]  /*32640*/  @!UPT UIADD3 URZ, URZ, URZ, URZ ;  /* 0x0000003f3f3ff290 */ /* 0x000fe8000fffe03f */
[----:B------:R-:W-:Y:S02]  /*32650*/  STL.64 [R1+0x350], R8 ;  /* 0x0003500801007387 */ /* 0x000fe40000100a00 */
[----:B------:R0:W-:Y:S02]  /*32660*/  STL.64 [R1+0x358], R10 ;  /* 0x0003580a01007387 */ /* 0x0001e40000100a00 */
[----:B0-----:R-:W4:Y:S01]  /*32670*/  LDL.LU.64 R10, [R1+0x1c78] ;  /* 0x001c7800010a7983 */ /* 0x001f220000300a00 */
[----:B------:R-:W4:Y:S02]  /*32680*/  LDL.LU.64 R8, [R1+0x1c70] ;  /* 0x001c700001087983 */ /* 0x000f240000300a00 */
[----:B------:R-:W-:Y:S02]  /*32690*/  STL.64 [R1+0x1bf8], R6 ;  /* 0x001bf80601007387 */ /* 0x000fe40000100a00 */
[----:B-----5:R0:W-:Y:S02]  /*326a0*/  STL.64 [R1+0x1bf0], R4 ;  /* 0x001bf00401007387 */ /* 0x0201e40000100a00 */
        /* <DEDUP_REMOVED lines=10> */
[C---:B----4-:R-:W-:Y:S01]  /*32750*/  HMMA.16816.F32 R8, R16.reuse, R14, R8 ;  /* 0x0000000e1008723c */ /* 0x050fe20000001808 */
[----:B------:R-:W-:Y:S01]  /*32760*/  IMAD.MOV.U32 R3, RZ, RZ, R15 ;  /* 0x000000ffff037224 */ /* 0x000fe200078e000f */
[----:B-----5:R-:W-:Y:S01]  /*32770*/  STL.64 [R1+0x1c28], R6 ;  /* 0x001c280601007387 */ /* 0x020fe20000100a00 */
[----:B--2---:R0:W-:Y:S03]  /*32780*/  STL.64 [R1+0x1c20], R4 ;  /* 0x001c200401007387 */ /* 0x0041e60000100a00 */
[----:B0-----:R-:W2:Y:S01]  /*32790*/  LDL.LU R4, [R1+0x2b0] ;  /* 0x0002b00001047983 */ /* 0x001ea20000300800 */
[----:B------:R-:W2:Y:S02]  /*327a0*/  LDL.LU R5, [R1+0x2b4] ;  /* 0x0002b40001057983 */ /* 0x000ea40000300800 */
[----:B------:R-:W2:Y:S02]  /*327b0*/  LDL.LU R6, [R1+0x2b8] ;  /* 0x0002b80001067983 */ /* 0x000ea40000300800 */
[----:B------:R-:W2:Y:S11]  /*327c0*/  LDL.LU R7, [R1+0x2bc] ;  /* 0x0002bc0001077983 */ /* 0x000eb60000300800 */
[----:B------:R-:W-:Y:S01]  /*327d0*/  @!UPT UIADD3 URZ, URZ, URZ, URZ ;  /* 0x0000003f3f3ff290 */ /* 0x000fe2000fffe03f */
[----:B------:R0:W-:Y:S01]  /*327e0*/  STL.64 [R1+0x340], R8 ;  /* 0x0003400801007387 */ /* 0x0001e20000100a00 */
[----:B------:R1:W-:Y:S01]  /*327f0*/  STL.64 [R1+0x348], R10 ;  /* 0x0003480a01007387 */ /* 0x0003e20000100a00 */
[----:B0-----:R-:W-:Y:S02]  /*32800*/  MOV R8, R14 ;  /* 0x0000000e00087202 */ /* 0x001fe40000000f00 */
[----:B-1----:R-:W4:Y:S01]  /*32810*/  LDL.LU.64 R10, [R1+0x1c68] ;  /* 0x001c6800010a7983 */ /* 0x002f220000300a00 */
[----:B------:R-:W3:Y:S02]  /*32820*/  LDL.LU.64 R14, [R1+0x1c60] ;  /* 0x001c6000010e7983 */ /* 0x000ee40000300a00 */
[C---:B---3--:R-:W-:Y:S11]  /*32830*/  HMMA.16816.F32 R24, R16.reuse, R14, R24 ;  /* 0x0000000e1018723c */ /* 0x048ff60000001818 */
[----:B------:R-:W-:Y:S11]  /*32840*/  @!UPT UIADD3 URZ, URZ, URZ, URZ ;  /* 0x0000003f3f3ff290 */ /* 0x000ff6000fffe03f */
[----:B------:R-:W-:Y:S01]  /*32850*/  @!UPT UIADD3 URZ, URZ, URZ, URZ ;  /* 0x0000003f3f3ff290 */ /* 0x000fe2000fffe03f */
[----:B------:R-:W-:Y:S01]  /*32860*/  STL.64 [R1+0x330], R24 ;  /* 0x0003301801007387 */ /* 0x000fe20000100a00 */
[----:B------:R0:W-:Y:S03]  /*32870*/  STL.64 [R1+0x338], R26 ;  /* 0x0003381a01007387 */ /* 0x0001e60000100a00 */
[----:B0-----:R-:W4:Y:S01]  /*32880*/  LDL.LU.64 R26, [R1+0x1c58] ;  /* 0x001c5800011a7983 */ /* 0x001f220000300a00 */
[----:B------:R-:W4:Y:S02]  /*32890*/  LDL.LU.64 R24, [R1+0x1c50] ;  /* 0x001c500001187983 */ /* 0x000f240000300a00 */
[----:B------:R0:W-:Y:S02]  /*328a0*/  STL.64 [R1+0x1bd8], R14 ;  /* 0x001bd80e01007387 */ /* 0x0001e40000100a00 */
[----:B------:R-:W3:Y:S01]  /*328b0*/  LDL.LU R12, [R1+0x2e0] ;  /* 0x0002e000010c7983 */ /* 0x000ee20000300800 */
[----:B------:R-:W3:Y:S04]  /*328c0*/  LDL.LU R13, [R1+0x2e4] ;  /* 0x0002e400010d7983 */ /* 0x000ee80000300800 */
[----:B0-----:R-:W3:Y:S01]  /*328d0*/  LDL.LU R14, [R1+0x2e8] ;  /* 0x0002e800010e7983 */ /* 0x001ee20000300800 */
[----:B------:R-:W3:Y:S01]  /*328e0*/  LDL.LU R15, [R1+0x2ec] ;  /* 0x0002ec00010f7983 */ /* 0x000ee20000300800 */
[C---:B----4-:R-:W-:Y:S11]  /*328f0*/  HMMA.16816.F32 R24, R16.reuse, R10, R24 ;  /* 0x0000000a1018723c */ /* 0x050ff60000001818 */
[----:B------:R-:W-:Y:S11]  /*32900*/  @!UPT UIADD3 URZ, URZ, URZ, URZ ;  /* 0x0000003f3f3ff290 */ /* 0x000ff6000fffe03f */
[----:B------:R-:W-:Y:S01]  /*32910*/  @!UPT UIADD3 URZ, URZ, URZ, URZ ;  /* 0x0000003f3f3ff290 */ /* 0x000fe2000fffe03f */
[----:B------:R-:W-:Y:S01]  /*32920*/  STL.64 [R1+0x320], R24 ;  /* 0x0003201801007387 */ /* 0x000fe20000100a00 */
[----:B------:R0:W-:Y:S03]  /*32930*/  STL.64 [R1+0x328], R26 ;  /* 0x0003281a01007387 */ /* 0x0001e60000100a00 */
[----:B0-----:R-:W4:Y:S02]  /*32940*/  LDL.LU.64 R26, [R1+0x1c48] ;  /* 0x001c4800011a7983 */ /* 0x001f240000300a00 */
[----:B----4-:R-:W-:Y:S02]  /*32950*/  HMMA.16816.F32 R16, R16, R26, R20 ;  /* 0x0000001a1010723c */ /* 0x010fe40000001814 */
[----:B------:R-:W2:Y:S01]  /*32960*/  LDL.LU.64 R22, [R1+0x1c40] ;  /* 0x001c400001167983 */ /* 0x000ea20000300a00 */
[----:B------:R-:W2:Y:S02]  /*32970*/  LDL.LU.64 R26, [R1+0x1c38] ;  /* 0x001c3800011a7983 */ /* 0x000ea40000300a00 */
[----:B------:R-:W2:Y:S11]  /*32980*/  LDL.LU.64 R24, [R1+0x1c30] ;  /* 0x001c300001187983 */ /* 0x000eb60000300a00 */
[----:B------:R-:W-:Y:S07]  /*32990*/  @!UPT UIADD3 URZ, URZ, URZ, URZ ;  /* 0x0000003f3f3ff290 */ /* 0x000fee000fffe03f */
[----:B------:R-:W-:Y:S01]  /*329a0*/  STL.64 [R1+0x310], R16 ;  /* 0x0003101001007387 */ /* 0x000fe20000100a00 */
[----:B------:R0:W-:Y:S02]  /*329b0*/  STL.64 [R1+0x318], R18 ;  /* 0x0003181201007387 */ /* 0x0001e40000100a00 */
[----:B0-----:R-:W-:Y:S01]  /*329c0*/  IMAD.MOV.U32 R19, RZ, RZ, R3 ;  /* 0x000000ffff137224 */ /* 0x001fe200078e0003 */
[C---:B--2---:R-:W-:Y:S01]  /*329d0*/  HMMA.16816.F32 R4, R24.reuse, R22, R4 ;  /* 0x000000161804723c */ /* 0x044fe20000001804 */
[----:B------:R-:W-:Y:S01]  /*329e0*/  MOV R28, R22 ;  /* 0x00000016001c7202 */ /* 0x000fe20000000f00 */
[----:B------:R-:W-:Y:S11]  /*329f0*/  IMAD.MOV.U32 R3, RZ, RZ, R23 ;  /* 0x000000ffff037224 */ /* 0x000ff600078e0017 */
[----:B------:R-:W-:Y:S10]  /*32a00*/  @!UPT UIADD3 URZ, URZ, URZ, URZ ;  /* 0x0000003f3f3ff290 */ /* 0x000ff4000fffe03f */
        /* <DEDUP_REMOVED lines=9> */
[----:B------:R-:W-:Y:S01]  /*32aa0*/  STL.64 [R1+0x2f0], R20 ;  /* 0x0002f01401007387 */ /* 0x000fe20000100a00 */
[----:B------:R0:W-:Y:S03]  /*32ab0*/  STL.64 [R1+0x2f8], R22 ;  /* 0x0002f81601007387 */ /* 0x0001e60000100a00 */
[----:B0-----:R-:W2:Y:S02]  /*32ac0*/  LDL.LU.64 R22, [R1+0x1c00] ;  /* 0x001c000001167983 */ /* 0x001ea40000300a00 */
[----:B--2---:R-:W-:Y:S02]  /*32ad0*/  HMMA.16816.F32 R20, R24, R22, R4 ;  /* 0x000000161814723c */ /* 0x004fe40000001804 */
[----:B------:R-:W2:Y:S01]  /*32ae0*/  LDL.LU.64 R6, [R1+0x1bf8] ;  /* 0x001bf80001067983 */ /* 0x000ea20000300a00 */
[----:B------:R-:W4:Y:S11]  /*32af0*/  LDL.LU.64 R4, [R1+0x1bf0] ;  /* 0x001bf00001047983 */ /* 0x000f360000300a00 */
[----:B------:R-:W-:Y:S09]  /*32b00*/  @!UPT UIADD3 URZ, URZ, URZ, URZ ;  /* 0x0000003f3f3ff290 */ /* 0x000ff2000fffe03f */
[----:B------:R-:W-:Y:S01]  /*32b10*/  STL.64 [R1+0x2d0], R20 ;  /* 0x0002d01401007387 */ /* 0x000fe20000100a00 */
[----:B------:R0:W-:Y:S03]  /*32b20*/  STL.64 [R1+0x2d8], R22 ;  /* 0x0002d81601007387 */ /* 0x0001e60000100a00 */
[----:B0-----:R-:W5:Y:S01]  /*32b30*/  LDL.LU.64 R22, [R1+0x1be8] ;  /* 0x001be80001167983 */ /* 0x001f620000300a00 */
[----:B------:R-:W5:Y:S01]  /*32b40*/  LDL.LU.64 R20, [R1+0x1be0] ;  /* 0x001be00001147983 */ /* 0x000f620000300a00 */
[----:B------:R-:W-:-:S07]  /*32b50*/  MOV R18, R8 ;  /* 0x0000000800127202 */ /* 0x000fce0000000f00 */
[C---:B---3--:R-:W-:Y:S01]  /*32b60*/  HMMA.16816.F32 R16, R24.reuse, R18, R12 ;  /* 0x000000121810723c */ /* 0x048fe2000000180c */
[----:B--2---:R-:W-:Y:S01]  /*32b70*/  STL.64 [R1+0x1ba0], R6 ;  /* 0x001ba00601007387 */ /* 0x004fe20000100a00 */
[----:B----4-:R0:W-:Y:S06]  /*32b80*/  STL.64 [R1+0x1b98], R4 ;  /* 0x001b980401007387 */ /* 0x0101ec0000100a00 */
[C---:B-----5:R-:W-:Y:S11]  /*32b90*/  HMMA.16816.F32 R20, R24.reuse, R6, R20 ;  /* 0x000000061814723c */ /* 0x060ff60000001814 */
[----:B------:R-:W-:Y:S11]  /*32ba0*/  @!UPT UIADD3 URZ, URZ, URZ, URZ ;  /* 0x0000003f3f3ff290 */ /* 0x000ff6000fffe03f */
[----:B------:R-:W-:Y:S01]  /*32bb0*/  @!UPT UIADD3 URZ, URZ, URZ, URZ ;  /* 0x0000003f3f3ff290 */ /* 0x000fe2000fffe03f */
[----:B------:R-:W-:Y:S01]  /*32bc0*/  STL.64 [R1+0x2c0], R20 ;  /* 0x0002c01401007387 */ /* 0x000fe20000100a00 */
[----:B------:R-:W-:Y:S02]  /*32bd0*/  STL.64 [R1+0x2c8], R22 ;  /* 0x0002c81601007387 */ /* 0x000fe40000100a00 */
[----:B0-----:R-:W2:Y:S02]  /*32be0*/  LDL.LU R4, [R1+0x390] ;  /* 0x0003900001047983 */ /* 0x001ea40000300800 */
[----:B------:R-:W2:Y:S01]  /*32bf0*/  LDL.LU R5, [R1+0x394] ;  /* 0x0003940001057983 */ /* 0x000ea20000300800 */
[----:B------:R-:W2:Y:S01]  /*32c00*/  LDL.LU R6, [R1+0x398] ;  /* 0x0003980001067983 */ /* 0x000ea20000300800 */
[----:B------:R-:W2:Y:S02]  /*32c10*/  LDL.LU R7, [R1+0x39c] ;  /* 0x00039c0001077983 */ /* 0x000ea40000300800 */
[----:B------:R-:W2:Y:S02]  /*32c20*/  LDL.LU.64 R14, [R1+0x1bd8] ;  /* 0x001bd800010e7983 */ /* 0x000ea40000300a00 */
[----:B------:R-:W-:Y:S01]  /*32c30*/  STL.64 [R1+0x2b0], R16 ;  /* 0x0002b01001007387 */ /* 0x000fe20000100a00 */
[----:B------:R-:W-:Y:S02]  /*32c40*/  STL.64 [R1+0x2b8], R18 ;  /* 0x0002b81201007387 */ /* 0x000fe40000100a00 */
[----:B------:R-:W0:Y:S02]  /*32c50*/  LDSM.16.M88.4 R16, [R2+0x32000] ;  /* 0x032000000210783b */ /* 0x000e240000000200 */
[----:B------:R-:W-:Y:S04]  /*32c60*/  LDSM.16.M88.4 R20, [R2+0x31800] ;  /* 0x031800000214783b */ /* 0x000fe80000000200 */
[----:B0-----:R-:W-:Y:S01]  /*32c70*/  STL.64 [R1+0x1b40], R18 ;  /* 0x001b401201007387 */ /* 0x001fe20000100a00 */
[----:B------:R0:W-:Y:S03]  /*32c80*/  STL.64 [R1+0x1b38], R16 ;  /* 0x001b381001007387 */ /* 0x0001e60000100a00 */
[----:B0-----:R-:W3:Y:S01]  /*32c90*/  LDL.LU R16, [R1+0x3c0] ;  /* 0x0003c00001107983 */ /* 0x001ee20000300800 */
[----:B------:R-:W3:Y:S02]  /*32ca0*/  LDL.LU R17, [R1+0x3c4] ;  /* 0x0003c40001117983 */ /* 0x000ee40000300800 */
[----:B------:R-:W3:Y:S02]  /*32cb0*/  LDL.LU R18, [R1+0x3c8] ;  /* 0x0003c80001127983 */ /* 0x000ee40000300800 */
[----:B------:R-:W3:Y:S01]  /*32cc0*/  LDL.LU R19, [R1+0x3cc] ;  /* 0x0003cc0001137983 */ /* 0x000ee20000300800 */
[C---:B--2---:R-:W-:Y:S11]  /*32cd0*/  HMMA.16816.F32 R4, R24.reuse, R14, R4 ;  /* 0x0000000e1804723c */ /* 0x044ff60000001804 */
[----:B------:R-:W-:Y:S11]  /*32ce0*/  @!UPT UIADD3 URZ, URZ, URZ, URZ ;  /* 0x0000003f3f3ff290 */ /* 0x000ff6000fffe03f */
[----:B------:R-:W-:Y:S01]  /*32cf0*/  @!UPT UIADD3 URZ, URZ, URZ, URZ ;  /* 0x0000003f3f3ff290 */ /* 0x000fe2000fffe03f */
[----:B------:R0:W-:Y:S02]  /*32d00*/  STL.64 [R1+0x2a0], R4 ;  /* 0x0002a00401007387 */ /* 0x0001e40000100a00 */
[----:B0-----:R-:W-:Y:S01]  /*32d10*/  MOV R5, R14 ;  /* 0x0000000e00057202 */ /* 0x001fe20000000f00 */
[----:B------:R-:W-:Y:S02]  /*32d20*/  IMAD.MOV.U32 R4, RZ, RZ, R15 ;  /* 0x000000ffff047224 */ /* 0x000fe400078e000f */
[----:B------:R-:W0:Y:S04]  /*32d30*/  LDSM.16.M88.4 R12, [R2+0x32800] ;  /* 0x03280000020c783b */ /* 0x000e280000000200 */
[----:B------:R-:W-:Y:S01]  /*32d40*/  STL.64 [R1+0x2a8], R6 ;  /* 0x0002a80601007387 */ /* 0x000fe20000100a00 */
[C---:B---3--:R-:W-:Y:S03]  /*32d50*/  HMMA.16816.F32 R8, R24.reuse, R10, R16 ;  /* 0x0000000a1808723c */ /* 0x048fe60000001810 */
[----:B0-----:R0:W-:Y:S01]  /*32d60*/  STL.64 [R1+0x1ad8], R14 ;  /* 0x001ad80e01007387 */ /* 0x0011e20000100a00 */
[----:B------:R-:W-:Y:S03]  /*32d70*/  STL.64 [R1+0x1ad0], R12 ;  /* 0x001ad00c01007387 */ /* 0x000fe60000100a00 */
[----:B0-----:R-:W2:Y:S01]  /*32d80*/  LDL.LU.64 R14, [R1+0x88] ;  /* 0x00008800010e7983 */ /* 0x001ea20000300a00 */
[----:B------:R-:W3:Y:S11]  /*32d90*/  LDL.LU R16, [R1+0x4f0] ;  /* 0x0004f00001107983 */ /* 0x000ef60000300800 */
[----:B------:R-:W-:Y:S04]  /*32da0*/  @!UPT UIADD3 URZ, URZ, URZ, URZ ;  /* 0x0000003f3f3ff290 */ /* 0x000fe8000fffe03f */
[----:B------:R-:W-:Y:S02]  /*32db0*/  STL.64 [R1+0x290], R8 ;  /* 0x0002900801007387 */ /* 0x000fe40000100a00 */
[----:B------:R-:W-:Y:S01]  /*32dc0*/  STL.64 [R1+0x298], R10 ;  /* 0x0002980a01007387 */ /* 0x000fe20000100a00 */
[----:B------:R-:W3:Y:S01]  /*32dd0*/  LDL.LU R17, [R1+0x4f4] ;  /* 0x0004f40001117983 */ /* 0x000ee20000300800 */
[----:B------:R-:W4:Y:S02]  /*32de0*/  LDL.LU R18, [R1+0x4f8] ;  /* 0x0004f80001127983 */ /* 0x000f240000300800 */
[----:B------:R-:W4:Y:S01]  /*32df0*/  LDL.LU R19, [R1+0x4fc] ;  /* 0x0004fc0001137983 */ /* 0x000f220000300800 */
[----:B------:R-:W0:Y:S04]  /*32e00*/  LDSM.16.M88.4 R8, [R2+0x33000] ;  /* 0x033000000208783b */ /* 0x000e280000000200 */
[----:B----4-:R1:W-:Y:S01]  /*32e10*/  STL.64 [R1+0x1b50], R18 ;  /* 0x001b501201007387 */ /* 0x0103e20000100a00 */
[----:B---3--:R3:W-:Y:S03]  /*32e20*/  STL.64 [R1+0x1b48], R16 ;  /* 0x001b481001007387 */ /* 0x0087e60000100a00 */
[----:B-1----:R-:W4:Y:S04]  /*32e30*/  LDL.LU.64 R18, [R1+0x78] ;  /* 0x0000780001127983 */ /* 0x002f280000300a00 */
[----:B----4-:R1:W-:Y:S01]  /*32e40*/  STL.64 [R1+0x1b60], R18 ;  /* 0x001b601201007387 */ /* 0x0103e20000100a00 */
[----:B---3--:R-:W2:Y:S02]  /*32e50*/  LDL.LU R16, [R1+0x3b0] ;  /* 0x0003b00001107983 */ /* 0x008ea40000300800 */
[----:B------:R-:W2:Y:S01]  /*32e60*/  LDL.LU R17, [R1+0x3b4] ;  /* 0x0003b40001117983 */ /* 0x000ea20000300800 */
[----:B-1----:R-:W2:Y:S01]  /*32e70*/  LDL.LU R18, [R1+0x3b8] ;  /* 0x0003b80001127983 */ /* 0x002ea20000300800 */
[----:B------:R-:W2:Y:S02]  /*32e80*/  LDL.LU R19, [R1+0x3bc] ;  /* 0x0003bc0001137983 */ /* 0x000ea40000300800 */
[----:B0-----:R0:W-:Y:S02]  /*32e90*/  STL.64 [R1+0x1a68], R10 ;  /* 0x001a680a01007387 */ /* 0x0011e40000100a00 */
[----:B------:R-:W-:Y:S01]  /*32ea0*/  STL.64 [R1+0x1a60], R8 ;  /* 0x001a600801007387 */ /* 0x000fe20000100a00 */
[----:B0-----:R-:W3:Y:S04]  /*32eb0*/  LDL.64 R10, [R1+0x18] ;  /* 0x00001800010a7983 */ /* 0x001ee80000100a00 */
[----:B---3--:R2:W-:Y:S02]  /*32ec0*/  STL.64 [R1+0x1bb8], R10 ;  /* 0x001bb80a01007387 */ /* 0x0085e40000100a00 */
[----:B--2---:R-:W-:Y:S02]  /*32ed0*/  HMMA.16816.F32 R8, R24, R14, R16 ;  /* 0x0000000e1808723c */ /* 0x004fe40000001810 */
[----:B------:R-:W0:Y:S05]  /*32ee0*/  LDSM.16.M88.4 R24, [R2+0x33800] ;  /* 0x033800000218783b */ /* 0x000e2a0000000200 */
[----:B------:R-:W-:Y:S01]  /*32ef0*/  IMAD.MOV.U32 R19, RZ, RZ, R4 ;  /* 0x000000ffff137224 */ /* 0x000fe200078e0004 */
[----:B------:R-:W-:Y:S11]  /*32f00*/  MOV R18, R5 ;  /* 0x0000000500127202 */ /* 0x000ff60000000f00 */
[----:B------:R-:W-:Y:S04]  /*32f10*/  @!UPT UIADD3 URZ, URZ, URZ, URZ ;  /* 0x0000003f3f3ff290 */ /* 0x000fe8000fffe03f */
[----:B------:R-:W-:Y:S01]  /*32f20*/  STL.64 [R1+0x1a0], R8 ;  /* 0x0001a00801007387 */ /* 0x000fe20000100a00 */
[----:B------:R1:W-:Y:S02]  /*32f30*/  STL.64 [R1+0x1a8], R10 ;  /* 0x0001a80a01007387 */ /* 0x0003e40000100a00 */
[----:B------:R-:W2:Y:S02]  /*32f40*/  LDL.LU R4, [R1+0x440] ;  /* 0x0004400001047983 */ /* 0x000ea40000300800 */
[----:B------:R-:W2:Y:S01]  /*32f50*/  LDL.LU R5, [R1+0x444] ;  /* 0x0004440001057983 */ /* 0x000ea20000300800 */
[----:B------:R-:W3:Y:S01]  /*32f60*/  LDL.LU R6, [R1+0x448] ;  /* 0x0004480001067983 */ /* 0x000ee20000300800 */
[----:B------:R-:W3:Y:S01]  /*32f70*/  LDL.LU R7, [R1+0x44c] ;  /* 0x00044c0001077983 */ /* 0x000ee20000300800 */
[----:B-1----:R-:W-:Y:S02]  /*32f80*/  MOV R10, R28 ;  /* 0x0000001c000a7202 */ /* 0x002fe40000000f00 */
[----:B------:R-:W4:Y:S04]  /*32f90*/  LDL.LU R28, [R1+0x1bd0] ;  /* 0x001bd000011c7983 */ /* 0x000f280000300800 */
[----:B---3--:R-:W-:Y:S01]  /*32fa0*/  STL.64 [R1+0x1bb0], R6 ;  /* 0x001bb00601007387 */ /* 0x008fe20000100a00 */
[----:B--2---:R1:W-:Y:S03]  /*32fb0*/  STL.64 [R1+0x1ba8], R4 ;  /* 0x001ba80401007387 */ /* 0x0043e60000100a00 */
[----:B-1----:R-:W2:Y:S01]  /*32fc0*/  LDL.LU R4, [R1+0x410] ;  /* 0x0004100001047983 */ /* 0x002ea20000300800 */
[----:B------:R-:W2:Y:S02]  /*32fd0*/  LDL.LU R5, [R1+0x414] ;  /* 0x0004140001057983 */ /* 0x000ea40000300800 */
[----:B------:R-:W3:Y:S02]  /*32fe0*/  LDL.LU R6, [R1+0x418] ;  /* 0x0004180001067983 */ /* 0x000ee40000300800 */
[----:B------:R-:W3:Y:S02]  /*32ff0*/  LDL.LU R7, [R1+0x41c] ;  /* 0x00041c0001077983 */ /* 0x000ee40000300800 */
[----:B---3--:R-:W-:Y:S01]  /*33000*/  STL.64 [R1+0x1bc8], R6 ;  /* 0x001bc80601007387 */ /* 0x008fe20000100a00 */
[----:B--2---:R1:W-:Y:S03]  /*33010*/  STL.64 [R1+0x1bc0], R4 ;  /* 0x001bc00401007387 */ /* 0x0043e60000100a00 */
[----:B-1----:R-:W2:Y:S01]  /*33020*/  LDL.LU R4, [R1+0x3f0] ;  /* 0x0003f00001047983 */ /* 0x002ea20000300800 */
[----:B------:R-:W2:Y:S02]  /*33030*/  LDL.LU R5, [R1+0x3f4] ;  /* 0x0003f40001057983 */ /* 0x000ea40000300800 */
[----:B------:R-:W2:Y:S02]  /*33040*/  LDL.LU R6, [R1+0x3f8] ;  /* 0x0003f80001067983 */ /* 0x000ea40000300800 */
[----:B------:R-:W2:Y:S01]  /*33050*/  LDL.LU R7, [R1+0x3fc] ;  /* 0x0003fc0001077983 */ /* 0x000ea20000300800 */
[----:B------:R1:W-:Y:S04]  /*33060*/  STL.64 [R1+0x1b78], R18 ;  /* 0x001b781201007387 */ /* 0x0003e80000100a00 */
[----:B-1----:R-:W3:Y:S04]  /*33070*/  LDL.64 R18, [R1+0x48] ;  /* 0x0000480001127983 */ /* 0x002ee80000100a00 */
[----:B---3--:R1:W-:Y:S01]  /*33080*/  STL.64 [R1+0x1b90], R18 ;  /* 0x001b901201007387 */ /* 0x0083e20000100a00 */
[----:B------:R-:W3:Y:S02]  /*33090*/  LDL.LU R16, [R1+0x450] ;  /* 0x0004500001107983 */ /* 0x000ee40000300800 */
[----:B------:R-:W3:Y:S01]  /*330a0*/  LDL.LU R17, [R1+0x454] ;  /* 0x0004540001117983 */ /* 0x000ee20000300800 */
[----:B-1----:R-:W3:Y:S01]  /*330b0*/  LDL.LU R18, [R1+0x458] ;  /* 0x0004580001127983 */ /* 0x002ee20000300800 */
[----:B------:R-:W3:Y:S02]  /*330c0*/  LDL.LU R19, [R1+0x45c] ;  /* 0x00045c0001137983 */ /* 0x000ee40000300800 */
[----:B------:R1:W-:Y:S02]  /*330d0*/  STL.64 [R1+0x1b58], R14 ;  /* 0x001b580e01007387 */ /* 0x0003e40000100a00 */
[----:B------:R-:W5:Y:S01]  /*330e0*/  LDL.LU R12, [R1+0x500] ;  /* 0x00050000010c7983 */ /* 0x000f620000300800 */
[----:B------:R-:W5:Y:S04]  /*330f0*/  LDL.LU R13, [R1+0x504] ;  /* 0x00050400010d7983 */ /* 0x000f680000300800 */
[----:B-1----:R-:W2:Y:S01]  /*33100*/  LDL.LU R14, [R1+0x508] ;  /* 0x00050800010e7983 */ /* 0x002ea20000300800 */
[----:B------:R-:W2:Y:S02]  /*33110*/  LDL.LU R15, [R1+0x50c] ;  /* 0x00050c00010f7983 */ /* 0x000ea40000300800 */
[----:B------:R-:W-:Y:S01]  /*33120*/  IMAD.MOV.U32 R11, RZ, RZ, R3 ;  /* 0x000000ffff0b7224 */ /* 0x000fe200078e0003 */
[----:B--2---:R-:W-:Y:S01]  /*33130*/  STL.64 [R1+0x1b70], R14 ;  /* 0x001b700e01007387 */ /* 0x004fe20000100a00 */
[----:B-----5:R1:W-:Y:S03]  /*33140*/  STL.64 [R1+0x1b68], R12 ;  /* 0x001b680c01007387 */ /* 0x0203e60000100a00 */
[----:B-1----:R-:W2:Y:S01]  /*33150*/  LDL.LU R12, [R1+0x490] ;  /* 0x00049000010c7983 */ /* 0x002ea20000300800 */
[----:B------:R-:W2:Y:S02]  /*33160*/  LDL.LU R13, [R1+0x494] ;  /* 0x00049400010d7983 */ /* 0x000ea40000300800 */
[----:B------:R-:W5:Y:S02]  /*33170*/  LDL.LU R14, [R1+0x498] ;  /* 0x00049800010e7983 */ /* 0x000f640000300800 */
[----:B------:R-:W5:Y:S01]  /*33180*/  LDL.LU R15, [R1+0x49c] ;  /* 0x00049c00010f7983 */ /* 0x000f620000300800 */
[C---:B------:R-:W-:Y:S01]  /*33190*/  HMMA.16816.F32 R8, R20.reuse, R10, R4 ;  /* 0x0000000a1408723c */ /* 0x040fe20000001804 */
[----:B-----5:R-:W-:Y:S01]  /*331a0*/  STL.64 [R1+0x1b88], R14 ;  /* 0x001b880e01007387 */ /* 0x020fe20000100a00 */
[----:B--2---:R1:W-:Y:S03]  /*331b0*/  STL.64 [R1+0x1b80], R12 ;  /* 0x001b800c01007387 */ /* 0x0043e60000100a00 */
[----:B-1----:R-:W2:Y:S01]  /*331c0*/  LDL.LU R12, [R1+0x470] ;  /* 0x00047000010c7983 */ /* 0x002ea20000300800 */
[----:B------:R-:W2:Y:S02]  /*331d0*/  LDL.LU R13, [R1+0x474] ;  /* 0x00047400010d7983 */ /* 0x000ea40000300800 */
[----:B------:R-:W2:Y:S02]  /*331e0*/  LDL.LU R14, [R1+0x478] ;  /* 0x00047800010e7983 */ /* 0x000ea40000300800 */
[----:B------:R-:W2:Y:S01]  /*331f0*/  LDL.LU R15, [R1+0x47c] ;  /* 0x00047c00010f7983 */ /* 0x000ea20000300800 */
[----:B0-----:R0:W-:Y:S01]  /*33200*/  STL.64 [R1+0x19f0], R26 ;  /* 0x0019f01a01007387 */ /* 0x0011e20000100a00 */
[----:B------:R-:W-:Y:S03]  /*33210*/  STL.64 [R1+0x19e8], R24 ;  /* 0x0019e81801007387 */ /* 0x000fe60000100a00 */
[----:B0-----:R-:W5:Y:S01]  /*33220*/  LDL.LU.64 R26, [R1+0x8] ;  /* 0x00000800011a7983 */ /* 0x001f620000300a00 */
[----:B------:R-:W2:Y:S02]  /*33230*/  LDL.LU.64 R6, [R1+0x1bc8] ;  /* 0x001bc80001067983 */ /* 0x000ea40000300a00 */
[----:B------:R-:W2:Y:S05]  /*33240*/  LDL.LU.64 R4, [R1+0x1bc0] ;  /* 0x001bc00001047983 */ /* 0x000eaa0000300a00 */
[----:B------:R-:W-:Y:S01]  /*33250*/  STL.64 [R1+0x190], R8 ;  /* 0x0001900801007387 */ /* 0x000fe20000100a00 */
[----:B------:R0:W-:Y:S04]  /*33260*/  STL.64 [R1+0x198], R10 ;  /* 0x0001980a01007387 */ /* 0x0001e80000100a00 */
[----:B0-----:R-:W2:Y:S02]  /*33270*/  LDL.LU.64 R10, [R1+0x1bb8] ;  /* 0x001bb800010a7983 */ /* 0x001ea40000300a00 */
[C---:B--2---:R-:W-:Y:S11]  /*33280*/  HMMA.16816.F32 R4, R20.reuse, R10, R4 ;  /* 0x0000000a1404723c */ /* 0x044ff60000001804 */
[----:B------:R-:W-:Y:S11]  /*33290*/  @!UPT UIADD3 URZ, URZ, URZ, URZ ;  /* 0x0000003f3f3ff290 */ /* 0x000ff6000fffe03f */
[----:B------:R-:W-:Y:S01]  /*332a0*/  @!UPT UIADD3 URZ, URZ, URZ, URZ ;  /* 0x0000003f3f3ff290 */ /* 0x000fe2000fffe03f */
[----:B------:R-:W-:Y:S01]  /*332b0*/  STL.64 [R1+0x180], R4 ;  /* 0x0001800401007387 */ /* 0x000fe20000100a00 */
[----:B------:R0:W-:Y:S03]  /*332c0*/  STL.64 [R1+0x188], R6 ;  /* 0x0001880601007387 */ /* 0x0001e60000100a00 */
[----:B0-----:R-:W5:Y:S01]  /*332d0*/  LDL.LU.64 R6, [R1+0x1bb0] ;  /* 0x001bb00001067983 */ /* 0x001f620000300a00 */
[----:B------:R-:W5:Y:S02]  /*332e0*/  LDL.LU.64 R4, [R1+0x1ba8] ;  /* 0x001ba80001047983 */ /* 0x000f640000300a00 */
[----:B------:R0:W-:Y:S02]  /*332f0*/  STL.64 [R1+0x1b20], R10 ;  /* 0x001b200a01007387 */ /* 0x0001e40000100a00 */
[----:B0-----:R-:W2:Y:S01]  /*33300*/  LDL.64 R10, [R1+0x28] ;  /* 0x00002800010a7983 */ /* 0x001ea20000100a00 */
[C---:B-----5:R-:W-:Y:S11]  /*33310*/  HMMA.16816.F32 R4, R20.reuse, R26, R4 ;  /* 0x0000001a1404723c */ /* 0x060ff60000001804 */
[----:B------:R-:W-:Y:S11]  /*33320*/  @!UPT UIADD3 URZ, URZ, URZ, URZ ;  /* 0x0000003f3f3ff290 */ /* 0x000ff6000fffe03f */
[----:B------:R-:W-:Y:S01]  /*33330*/  @!UPT UIADD3 URZ, URZ, URZ, URZ ;  /* 0x0000003f3f3ff290 */ /* 0x000fe2000fffe03f */
[----:B------:R-:W-:Y:S01]  /*33340*/  STL.64 [R1+0x170], R4 ;  /* 0x0001700401007387 */ /* 0x000fe20000100a00 */
[----:B------:R0:W-:Y:S03]  /*33350*/  STL.64 [R1+0x178], R6 ;  /* 0x0001780601007387 */ /* 0x0001e60000100a00 */
[----:B0-----:R-:W3:Y:S01]  /*33360*/  LDL.LU.64 R6, [R1+0x1ba0] ;  /* 0x001ba00001067983 */ /* 0x001ee20000300a00 */
[----:B------:R-:W5:Y:S01]  /*33370*/  LDL.LU.64 R4, [R1+0x1b98] ;  /* 0x001b980001047983 */ /* 0x000f620000300a00 */
[C---:B---3--:R-:W-:Y:S11]  /*33380*/  HMMA.16816.F32 R16, R20.reuse, R6, R16 ;  /* 0x000000061410723c */ /* 0x048ff60000001810 */
[----:B------:R-:W-:Y:S11]  /*33390*/  @!UPT UIADD3 URZ, URZ, URZ, URZ ;  /* 0x0000003f3f3ff290 */ /* 0x000ff6000fffe03f */
[----:B------:R-:W-:Y:S01]  /*333a0*/  @!UPT UIADD3 URZ, URZ, URZ, URZ ;  /* 0x0000003f3f3ff290 */ /* 0x000fe2000fffe03f */
[----:B------:R-:W-:Y:S01]  /*333b0*/  STL.64 [R1+0x160], R16 ;  /* 0x0001601001007387 */ /* 0x000fe20000100a00 */
[----:B------:R0:W-:Y:S03]  /*333c0*/  STL.64 [R1+0x168], R18 ;  /* 0x0001681201007387 */ /* 0x0001e60000100a00 */
[----:B0-----:R-:W3:Y:S01]  /*333d0*/  LDL.LU.64 R18, [R1+0x1b90] ;  /* 0x001b900001127983 */ /* 0x001ee20000300a00 */
[----:B------:R-:W-:Y:S02]  /*333e0*/  STL.64 [R1+0x1b18], R6 ;  /* 0x001b180601007387 */ /* 0x000fe40000100a00 */
[----:B-----5:R0:W-:Y:S02]  /*333f0*/  STL.64 [R1+0x1b10], R4 ;  /* 0x001b100401007387 */ /* 0x0201e40000100a00 */
[----:B0-----:R-:W5:Y:S01]  /*33400*/  LDL.LU R4, [R1+0x4c0] ;  /* 0x0004c00001047983 */ /* 0x001f620000300800 */
[----:B------:R-:W5:Y:S02]  /*33410*/  LDL.LU R5, [R1+0x4c4] ;  /* 0x0004c40001057983 */ /* 0x000f640000300800 */
[----:B------:R-:W2:Y:S02]  /*33420*/  LDL.LU R6, [R1+0x4c8] ;  /* 0x0004c80001067983 */ /* 0x000ea40000300800 */
[----:B------:R-:W2:Y:S01]  /*33430*/  LDL.LU R7, [R1+0x4cc] ;  /* 0x0004cc0001077983 */ /* 0x000ea20000300800 */
[C---:B---3--:R-:W-:Y:S01]  /*33440*/  HMMA.16816.F32 R12, R20.reuse, R18, R12 ;  /* 0x00000012140c723c */ /* 0x048fe2000000180c */
[----:B------:R-:W-:Y:S01]  /*33450*/  MOV R25, R18 ;  /* 0x0000001200197202 */ /* 0x000fe20000000f00 */
[----:B------:R-:W-:Y:S01]  /*33460*/  IMAD.MOV.U32 R24, RZ, RZ, R19 ;  /* 0x000000ffff187224 */ /* 0x000fe200078e0013 */
[----:B--2---:R-:W-:Y:S01]  /*33470*/  STL.64 [R1+0x1b30], R6 ;  /* 0x001b300601007387 */ /* 0x004fe20000100a00 */
[----:B-----5:R0:W-:Y:S03]  /*33480*/  STL.64 [R1+0x1b28], R4 ;  /* 0x001b280401007387 */ /* 0x0201e60000100a00 */
[----:B0-----:R-:W2:Y:S01]  /*33490*/  LDL.LU R4, [R1+0x4e0] ;  /* 0x0004e00001047983 */ /* 0x001ea20000300800 */
[----:B------:R-:W2:Y:S02]  /*334a0*/  LDL.LU R5, [R1+0x4e4] ;  /* 0x0004e40001057983 */ /* 0x000ea40000300800 */
[----:B------:R-:W2:Y:S02]  /*334b0*/  LDL.LU R6, [R1+0x4e8] ;  /* 0x0004e80001067983 */ /* 0x000ea40000300800 */
[----:B------:R-:W2:Y:S11]  /*334c0*/  LDL.LU R7, [R1+0x4ec] ;  /* 0x0004ec0001077983 */ /* 0x000eb60000300800 */
[----:B------:R-:W-:Y:S01]  /*334d0*/  STL.64 [R1+0x150], R12 ;  /* 0x0001500c01007387 */ /* 0x000fe20000100a00 */
[----:B------:R0:W-:Y:S03]  /*334e0*/  STL.64 [R1+0x158], R14 ;  /* 0x0001580e01007387 */ /* 0x0001e60000100a00 */
[----:B0-----:R-:W3:Y:S01]  /*334f0*/  LDL.LU.64 R14, [R1+0x1b88] ;  /* 0x001b8800010e7983 */ /* 0x001ee20000300a00 */
[----:B------:R-:W3:Y:S02]  /*33500*/  LDL.LU.64 R12, [R1+0x1b80] ;  /* 0x001b8000010c7983 */ /* 0x000ee40000300a00 */
[----:B------:R-:W3:Y:S02]  /*33510*/  LDL.LU.64 R18, [R1+0x1b78] ;  /* 0x001b780001127983 */ /* 0x000ee40000300a00 */
[C---:B---3--:R-:W-:Y:S01]  /*33520*/  HMMA.16816.F32 R16, R20.reuse, R18, R12 ;  /* 0x000000121410723c */ /* 0x048fe2000000180c */
[----:B------:R-:W3:Y:S01]  /*33530*/  LDL.LU.64 R14, [R1+0x1b70] ;  /* 0x001b7000010e7983 */ /* 0x000ee20000300a00 */
[----:B------:R-:W3:Y:S11]  /*33540*/  LDL.LU.64 R12, [R1+0x1b68] ;  /* 0x001b6800010c7983 */ /* 0x000ef60000300a00 */
[----:B------:R-:W-:Y:S10]  /*33550*/  @!UPT UIADD3 URZ, URZ, URZ, URZ ;  /* 0x0000003f3f3ff290 */ /* 0x000ff4000fffe03f */
[----:B------:R-:W-:Y:S01]  /*33560*/  STL.64 [R1+0x270], R16 ;  /* 0x0002701001007387 */ /* 0x000fe20000100a00 */
[----:B------:R0:W-:Y:S03]  /*33570*/  STL.64 [R1+0x278], R18 ;  /* 0x0002781201007387 */ /* 0x0001e60000100a00 */
[----:B0-----:R-:W3:Y:S02]  /*33580*/  LDL.LU.64 R18, [R1+0x1b60] ;  /* 0x001b600001127983 */ /* 0x001ee40000300a00 */
[C---:B---3--:R-:W-:Y:S01]  /*33590*/  HMMA.16816.F32 R12, R20.reuse, R18, R12 ;  /* 0x00000012140c723c */ /* 0x048fe2000000180c */
[----:B------:R-:W-:Y:S01]  /*335a0*/  MOV R3, R18 ;  /* 0x0000001200037202 */ /* 0x000fe20000000f00 */
[----:B------:R-:W-:Y:S11]  /*335b0*/  IMAD.MOV.U32 R2, RZ, RZ, R19 ;  /* 0x000000ffff027224 */ /* 0x000ff600078e0013 */
[----:B------:R-:W-:Y:S10]  /*335c0*/  @!UPT UIADD3 URZ, URZ, URZ, URZ ;  /* 0x0000003f3f3ff290 */ /* 0x000ff4000fffe03f */
[----:B------:R-:W-:Y:S01]  /*335d0*/  STL.64 [R1+0x280], R12 ;  /* 0x0002800c01007387 */ /* 0x000fe20000100a00 */
[----:B------:R0:W-:Y:S03]  /*335e0*/  STL.64 [R1+0x288], R14 ;  /* 0x0002880e01007387 */ /* 0x0001e60000100a00 */
[----:B0-----:R-:W3:Y:S01]  /*335f0*/  LDL.LU.64 R14, [R1+0x1b58] ;  /* 0x001b5800010e7983 */ /* 0x001ee20000300a00 */
[----:B------:R-:W3:Y:S02]  /*33600*/  LDL.LU.64 R18, [R1+0x1b50] ;  /* 0x001b500001127983 */ /* 0x000ee40000300a00 */
[----:B------:R-:W3:Y:S02]  /*33610*/  LDL.LU.64 R16, [R1+0x1b48] ;  /* 0x001b480001107983 */ /* 0x000ee40000300a00 */
[----:B---3--:R-:W-:Y:S01]  /*33620*/  HMMA.16816.F32 R20, R20, R14, R16 ;  /* 0x0000000e1414723c */ /* 0x008fe20000001810 */
[----:B------:R-:W2:Y:S01]  /*33630*/  LDL.LU.64 R18, [R1+0x1b40] ;  /* 0x001b400001127983 */ /* 0x000ea20000300a00 */
[----:B------:R-:W2:Y:S02]  /*33640*/  LDL.LU.64 R16, [R1+0x1b38] ;  /* 0x001b380001107983 */ /* 0x000ea40000300a00 */
[----:B------:R0:W-:Y:S02]  /*33650*/  STL.64 [R1+0x1ae8], R14 ;  /* 0x001ae80e01007387 */ /* 0x0001e40000100a00 */
[----:B------:R-:W3:Y:S11]  /*33660*/  LDL.LU R12, [R1+0x4b0] ;  /* 0x0004b000010c7983 */ /* 0x000ef60000300800 */
[----:B------:R-:W-:Y:S06]  /*33670*/  @!UPT UIADD3 URZ, URZ, URZ, URZ ;  /* 0x0000003f3f3ff290 */ /* 0x000fec000fffe03f */
[----:B------:R-:W-:Y:S01]  /*33680*/  STL.64 [R1+0x410], R20 ;  /* 0x0004101401007387 */ /* 0x000fe20000100a00 */
[----:B------:R1:W-:Y:S02]  /*33690*/  STL.64 [R1+0x418], R22 ;  /* 0x0004181601007387 */ /* 0x0003e40000100a00 */
[----:B------:R-:W3:Y:S02]  /*336a0*/  LDL.LU R13, [R1+0x4b4] ;  /* 0x0004b400010d7983 */ /* 0x000ee40000300800 */
[----:B0-----:R-:W3:Y:S01]  /*336b0*/  LDL.LU R14, [R1+0x4b8] ;  /* 0x0004b800010e7983 */ /* 0x001ee20000300800 */
[----:B------:R-:W3:Y:S01]  /*336c0*/  LDL.LU R15, [R1+0x4bc] ;  /* 0x0004bc00010f7983 */ /* 0x000ee20000300800 */
[----:B-1----:R-:W-:Y:S01]  /*336d0*/  MOV R22, R3 ;  /* 0x0000000300167202 */ /* 0x002fe20000000f00 */
[----:B------:R-:W-:-:S05]  /*336e0*/  IMAD.MOV.U32 R23, RZ, RZ, R2 ;  /* 0x000000ffff177224 */ /* 0x000fca00078e0002 */
[----:B------:R0:W-:Y:S01]  /*336f0*/  STL.64 [R1+0x1af0], R22 ;  /* 0x001af01601007387 */ /* 0x0001e20000100a00 */
[----:B------:R-:W5:Y:S02]  /*33700*/  LDL.LU R20, [R1+0x4d0] ;  /* 0x0004d00001147983 */ /* 0x000f640000300800 */
[----:B------:R-:W5:Y:S01]  /*33710*/  LDL.LU R21, [R1+0x4d4] ;  /* 0x0004d40001157983 */ /* 0x000f620000300800 */
[----:B------:R-:W-:Y:S01]  /*33720*/  MOV R3, R10 ;  /* 0x0000000a00037202 */ /* 0x000fe20000000f00 */
[----:B------:R-:W-:Y:S01]  /*33730*/  IMAD.MOV.U32 R2, RZ, RZ, R11 ;  /* 0x000000ffff027224 */ /* 0x000fe200078e000b */
[----:B0-----:R-:W5:Y:S01]  /*33740*/  LDL.LU R22, [R1+0x4d8] ;  /* 0x0004d80001167983 */ /* 0x001f620000300800 */
[----:B------:R-:W5:Y:S01]  /*33750*/  LDL.LU R23, [R1+0x4dc] ;  /* 0x0004dc0001177983 */ /* 0x000f620000300800 */
[C---:B--2---:R-:W-:Y:S11]  /*33760*/  HMMA.16816.F32 R4, R16.reuse, R10, R4 ;  /* 0x0000000a1004723c */ /* 0x044ff60000001804 */
[----:B------:R-:W-:Y:S11]  /*33770*/  @!UPT UIADD3 URZ, URZ, URZ, URZ ;  /* 0x0000003f3f3ff290 */ /* 0x000ff6000fffe03f */
[----:B------:R-:W-:Y:S01]  /*33780*/  @!UPT UIADD3 URZ, URZ, URZ, URZ ;  /* 0x0000003f3f3ff290 */ /* 0x000fe2000fffe03f */
[----:B------:R-:W-:Y:S01]  /*33790*/  STL.64 [R1+0x450], R4 ;  /* 0x0004500401007387 */ /* 0x000fe20000100a00 */
[----:B------:R0:W-:Y:S03]  /*337a0*/  STL.64 [R1+0x458], R6 ;  /* 0x0004580601007387 */ /* 0x0001e60000100a00 */
[----:B0-----:R-:W2:Y:S01]  /*337b0*/  LDL.LU.64 R6, [R1+0x1b30] ;  /* 0x001b300001067983 */ /* 0x001ea20000300a00 */
[----:B------:R-:W2:Y:S02]  /*337c0*/  LDL.LU.64 R4, [R1+0x1b28] ;  /* 0x001b280001047983 */ /* 0x000ea40000300a00 */
[----:B------:R-:W5:Y:S02]  /*337d0*/  LDL.LU.64 R10, [R1+0x1b20] ;  /* 0x001b2000010a7983 */ /* 0x000f640000300a00 */
[C---:B-----5:R-:W-:Y:S11]  /*337e0*/  HMMA.16816.F32 R20, R16.reuse, R10, R20 ;  /* 0x0000000a1014723c */ /* 0x060ff60000001814 */
[----:B------:R-:W-:Y:S11]  /*337f0*/  @!UPT UIADD3 URZ, URZ, URZ, URZ ;  /* 0x0000003f3f3ff290 */ /* 0x000ff6000fffe03f */
[----:B------:R-:W-:Y:S01]  /*33800*/  @!UPT UIADD3 URZ, URZ, URZ, URZ ;  /* 0x0000003f3f3ff290 */ /* 0x000fe2000fffe03f */
[----:B------:R0:W-:Y:S01]  /*33810*/  STL.64 [R1+0x470], R20 ;  /* 0x0004701401007387 */ /* 0x0001e20000100a00 */
[----:B------:R-:W-:Y:S02]  /*33820*/  STL.64 [R1+0x478], R22 ;  /* 0x0004781601007387 */ /* 0x000fe40000100a00 */
[----:B------:R-:W5:Y:S02]  /*33830*/  LDL.LU R8, [R1+0x240] ;  /* 0x0002400001087983 */ /* 0x000f640000300800 */
[----:B------:R-:W5:Y:S01]  /*33840*/  LDL.LU R9, [R1+0x244] ;  /* 0x0002440001097983 */ /* 0x000f620000300800 */
[----:B0-----:R-:W-:Y:S01]  /*33850*/  MOV R21, R10 ;  /* 0x0000000a00157202 */ /* 0x001fe20000000f00 */
[----:B------:R-:W-:Y:S01]  /*33860*/  IMAD.MOV.U32 R20, RZ, RZ, R11 ;  /* 0x000000ffff147224 */ /* 0x000fe200078e000b */
[----:B------:R-:W3:Y:S01]  /*33870*/  LDL.LU R10, [R1+0x248] ;  /* 0x00024800010a7983 */ /* 0x000ee20000300800 */
[----:B------:R-:W3:Y:S01]  /*33880*/  LDL.LU R11, [R1+0x24c] ;  /* 0x00024c00010b7983 */ /* 0x000ee20000300800 */
[----:B--2---:R-:W-:Y:S02]  /*33890*/  HMMA.16816.F32 R4, R16, R26, R4 ;  /* 0x0000001a1004723c */ /* 0x004fe40000001804 */
[----:B---3--:R-:W-:Y:S01]  /*338a0*/  STL.64 [R1+0x1a78], R10 ;  /* 0x001a780a01007387 */ /* 0x008fe20000100a00 */
[----:B-----5:R-:W-:Y:S11]  /*338b0*/  STL.64 [R1+0x1a70], R8 ;  /* 0x001a700801007387 */ /* 0x020ff60000100a00 */
[----:B------:R-:W-:Y:S09]  /*338c0*/  @!UPT UIADD3 URZ, URZ, URZ, URZ ;  /* 0x0000003f3f3ff290 */ /* 0x000ff2000fffe03f */
[----:B------:R-:W-:Y:S02]  /*338d0*/  STL.64 [R1+0x490], R4 ;  /* 0x0004900401007387 */ /* 0x000fe40000100a00 */
[----:B------:R0:W-:Y:S02]  /*338e0*/  STL.64 [R1+0x498], R6 ;  /* 0x0004980601007387 */ /* 0x0001e40000100a00 */
[----:B0-----:R-:W2:Y:S01]  /*338f0*/  LDL.LU.64 R6, [R1+0x1b18] ;  /* 0x001b180001067983 */ /* 0x001ea20000300a00 */
[----:B------:R-:W3:Y:S02]  /*33900*/  LDL.LU.64 R4, [R1+0x1b10] ;  /* 0x001b100001047983 */ /* 0x000ee40000300a00 */
[----:B------:R0:W-:Y:S02]  /*33910*/  STL.64 [R1+0x1aa0], R26 ;  /* 0x001aa01a01007387 */ /* 0x0001e40000100a00 */
[----:B0-----:R-:W-:Y:S01]  /*33920*/  MOV R26, R21 ;  /* 0x00000015001a7202 */ /* 0x001fe20000000f00 */
[----:B------:R-:W-:-:S05]  /*33930*/  IMAD.MOV.U32 R27, RZ, RZ, R20 ;  /* 0x000000ffff1b7224 */ /* 0x000fca00078e0014 */
[----:B------:R-:W-:Y:S01]  /*33940*/  STL.64 [R1+0x1ab8], R26 ;  /* 0x001ab81a01007387 */ /* 0x000fe20000100a00 */
[----:B--2---:R-:W-:Y:S11]  /*33950*/  HMMA.16816.F32 R12, R16, R6, R12 ;  /* 0x00000006100c723c */ /* 0x004ff6000000180c */
[----:B------:R-:W-:Y:S11]  /*33960*/  @!UPT UIADD3 URZ, URZ, URZ, URZ ;  /* 0x0000003f3f3ff290 */ /* 0x000ff6000fffe03f */
[----:B------:R-:W-:Y:S01]  /*33970*/  @!UPT UIADD3 URZ, URZ, URZ, URZ ;  /* 0x0000003f3f3ff290 */ /* 0x000fe2000fffe03f */
[----:B------:R-:W-:Y:S01]  /*33980*/  STL.64 [R1+0x4c0], R12 ;  /* 0x0004c00c01007387 */ /* 0x000fe20000100a00 */
[----:B------:R-:W-:Y:S02]  /*33990*/  STL.64 [R1+0x4c8], R14 ;  /* 0x0004c80e01007387 */ /* 0x000fe40000100a00 */
[----:B------:R-:W2:Y:S02]  /*339a0*/  LDL.64 R22, [R1+0x38] ;  /* 0x0000380001167983 */ /* 0x000ea40000100a00 */
[----:B--2---:R0:W-:Y:S01]  /*339b0*/  STL.64 [R1+0x1b08], R22 ;  /* 0x001b081601007387 */ /* 0x0041e20000100a00 */
[----:B------:R-:W2:Y:S02]  /*339c0*/  LDL.LU R20, [R1+0x4a0] ;  /* 0x0004a00001147983 */ /* 0x000ea40000300800 */
[----:B------:R-:W2:Y:S01]  /*339d0*/  LDL.LU R21, [R1+0x4a4] ;  /* 0x0004a40001157983 */ /* 0x000ea20000300800 */
[----:B0-----:R-:W2:Y:S01]  /*339e0*/  LDL.LU R22, [R1+0x4a8] ;  /* 0x0004a80001167983 */ /* 0x001ea20000300800 */
[----:B------:R-:W2:Y:S02]  /*339f0*/  LDL.LU R23, [R1+0x4ac] ;  /* 0x0004ac0001177983 */ /* 0x000ea40000300800 */
[----:B------:R-:W5:Y:S02]  /*33a00*/  LDL.LU R12, [R1+0x460] ;  /* 0x00046000010c7983 */ /* 0x000f640000300800 */
[----:B------:R-:W5:Y:S01]  /*33a10*/  LDL.LU R13, [R1+0x464] ;  /* 0x00046400010d7983 */ /* 0x000f620000300800 */
[----:B------:R-:W2:Y:S01]  /*33a20*/  LDL.LU R14, [R1+0x468] ;  /* 0x00046800010e7983 */ /* 0x000ea20000300800 */
[----:B------:R-:W2:Y:S01]  /*33a30*/  LDL.LU R15, [R1+0x46c] ;  /* 0x00046c00010f7983 */ /* 0x000ea20000300800 */
[----:B------:R-:W-:Y:S01]  /*33a40*/  MOV R26, R3 ;  /* 0x00000003001a7202 */ /* 0x000fe20000000f00 */
[----:B------:R-:W-:-:S02]  /*33a50*/  IMAD.MOV.U32 R27, RZ, RZ, R2 ;  /* 0x000000ffff1b7224 */ /* 0x000fc400078e0002 */
[----:B------:R-:W-:Y:S01]  /*33a60*/  IMAD.MOV.U32 R11, RZ, RZ, R24 ;  /* 0x000000ffff0b7224 */ /* 0x000fe200078e0018 */
[----:B------:R-:W-:Y:S01]  /*33a70*/  MOV R10, R25 ;  /* 0x00000019000a7202 */ /* 0x000fe20000000f00 */
[----:B--2---:R-:W-:Y:S01]  /*33a80*/  STL.64 [R1+0x1b00], R14 ;  /* 0x001b000e01007387 */ /* 0x004fe20000100a00 */
[----:B-----5:R0:W-:Y:S03]  /*33a90*/  STL.64 [R1+0x1af8], R12 ;  /* 0x001af80c01007387 */ /* 0x0201e60000100a00 */
[----:B0-----:R-:W2:Y:S01]  /*33aa0*/  LDL.LU R12, [R1+0x480] ;  /* 0x00048000010c7983 */ /* 0x001ea20000300800 */
[----:B------:R-:W2:Y:S02]  /*33ab0*/  LDL.LU R13, [R1+0x484] ;  /* 0x00048400010d7983 */ /* 0x000ea40000300800 */
[----:B------:R-:W2:Y:S02]  /*33ac0*/  LDL.LU R14, [R1+0x488] ;  /* 0x00048800010e7983 */ /* 0x000ea40000300800 */
[----:B------:R-:W2:Y:S01]  /*33ad0*/  LDL.LU R15, [R1+0x48c] ;  /* 0x00048c00010f7983 */ /* 0x000ea20000300800 */
[----:B------:R0:W-:Y:S01]  /*33ae0*/  STL.64 [R1+0x1ae0], R26 ;  /* 0x001ae01a01007387 */ /* 0x0001e20000100a00 */
[----:B------:R-:W5:Y:S02]  /*33af0*/  LDL.LU R24, [R1+0x420] ;  /* 0x0004200001187983 */ /* 0x000f640000300800 */
[----:B------:R-:W5:Y:S01]  /*33b00*/  LDL.LU R25, [R1+0x424] ;  /* 0x0004240001197983 */ /* 0x000f620000300800 */
[----:B0-----:R-:W5:Y:S01]  /*33b10*/  LDL.LU R26, [R1+0x428] ;  /* 0x00042800011a7983 */ /* 0x001f620000300800 */
[----:B------:R-:W5:Y:S02]  /*33b20*/  LDL.LU R27, [R1+0x42c] ;  /* 0x00042c00011b7983 */ /* 0x000f640000300800 */
[----:B------:R-:W-:Y:S02]  /*33b30*/  STL.64 [R1+0x1a98], R6 ;  /* 0x001a980601007387 */ /* 0x000fe40000100a00 */
[----:B---3--:R0:W-:Y:S02]  /*33b40*/  STL.64 [R1+0x1a90], R4 ;  /* 0x001a900401007387 */ /* 0x0081e40000100a00 */
[----:B0-----:R-:W3:Y:S01]  /*33b50*/  LDL.LU R4, [R1+0x3d0] ;  /* 0x0003d00001047983 */ /* 0x001ee20000300800 */
[----:B------:R-:W3:Y:S02]  /*33b60*/  LDL.LU R5, [R1+0x3d4] ;  /* 0x0003d40001057983 */ /* 0x000ee40000300800 */
[----:B------:R-:W2:Y:S02]  /*33b70*/  LDL.LU R6, [R1+0x3d8] ;  /* 0x0003d80001067983 */ /* 0x000ea40000300800 */
[----:B------:R-:W2:Y:S01]  /*33b80*/  LDL.LU R7, [R1+0x3dc] ;  /* 0x0003dc0001077983 */ /* 0x000ea20000300800 */
[C---:B------:R-:W-:Y:S01]  /*33b90*/  HMMA.16816.F32 R20, R16.reuse, R10, R20 ;  /* 0x0000000a1014723c */ /* 0x040fe20000001814 */
[----:B--2---:R-:W-:Y:S01]  /*33ba0*/  STL.64 [R1+0x1ab0], R6 ;  /* 0x001ab00601007387 */ /* 0x004fe20000100a00 */
[----:B---3--:R0:W-:Y:S03]  /*33bb0*/  STL.64 [R1+0x1aa8], R4 ;  /* 0x001aa80401007387 */ /* 0x0081e60000100a00 */
[----:B0-----:R-:W2:Y:S01]  /*33bc0*/  LDL.LU R4, [R1+0x3e0] ;  /* 0x0003e00001047983 */ /* 0x001ea20000300800 */
[----:B------:R-:W2:Y:S02]  /*33bd0*/  LDL.LU R5, [R1+0x3e4] ;  /* 0x0003e40001057983 */ /* 0x000ea40000300800 */
[----:B------:R-:W3:Y:S02]  /*33be0*/  LDL.LU R6, [R1+0x3e8] ;  /* 0x0003e80001067983 */ /* 0x000ee40000300800 */
[----:B------:R-:W3:Y:S02]  /*33bf0*/  LDL.LU R7, [R1+0x3ec] ;  /* 0x0003ec0001077983 */ /* 0x000ee40000300800 */
[----:B---3--:R-:W-:Y:S01]  /*33c00*/  STL.64 [R1+0x1ac8], R6 ;  /* 0x001ac80601007387 */ /* 0x008fe20000100a00 */
[----:B--2---:R0:W-:Y:S03]  /*33c10*/  STL.64 [R1+0x1ac0], R4 ;  /* 0x001ac00401007387 */ /* 0x0041e60000100a00 */
[----:B0-----:R-:W2:Y:S01]  /*33c20*/  LDL.LU R4, [R1+0x400] ;  /* 0x0004000001047983 */ /* 0x001ea20000300800 */
[----:B------:R-:W2:Y:S02]  /*33c30*/  LDL.LU R5, [R1+0x404] ;  /* 0x0004040001057983 */ /* 0x000ea40000300800 */
[----:B------:R-:W2:Y:S02]  /*33c40*/  LDL.LU R6, [R1+0x408] ;  /* 0x0004080001067983 */ /* 0x000ea40000300800 */
[----:B------:R-:W2:Y:S02]  /*33c50*/  LDL.LU R7, [R1+0x40c] ;  /* 0x00040c0001077983 */ /* 0x000ea40000300800 */
[----:B------:R-:W-:Y:S01]  /*33c60*/  STL.64 [R1+0x5b0], R20 ;  /* 0x0005b01401007387 */ /* 0x000fe20000100a00 */
[----:B------:R0:W-:Y:S03]  /*33c70*/  STL.64 [R1+0x5b8], R22 ;  /* 0x0005b81601007387 */ /* 0x0001e60000100a00 */
[----:B0-----:R-:W3:Y:S01]  /*33c80*/  LDL.LU.64 R22, [R1+0x1b08] ;  /* 0x001b080001167983 */ /* 0x001ee20000300a00 */
[----:B------:R0:W-:Y:S02]  /*33c90*/  STL.64 [R1+0x1a88], R10 ;  /* 0x001a880a01007387 */ /* 0x0001e40000100a00 */
[----:B------:R-:W2:Y:S02]  /*33ca0*/  LDL.LU R8, [R1+0x380] ;  /* 0x0003800001087983 */ /* 0x000ea40000300800 */
[----:B------:R-:W2:Y:S01]  /*33cb0*/  LDL.LU R9, [R1+0x384] ;  /* 0x0003840001097983 */ /* 0x000ea20000300800 */
[----:B0-----:R-:W2:Y:S01]  /*33cc0*/  LDL.LU R10, [R1+0x388] ;  /* 0x00038800010a7983 */ /* 0x001ea20000300800 */
[----:B------:R-:W2:Y:S01]  /*33cd0*/  LDL.LU R11, [R1+0x38c] ;  /* 0x00038c00010b7983 */ /* 0x000ea20000300800 */
        /* <DEDUP_REMOVED lines=9> */
[C---:B---3--:R-:W-:Y:S11]  /*33d70*/  HMMA.16816.F32 R12, R16.reuse, R22, R12 ;  /* 0x00000016100c723c */ /* 0x048ff6000000180c */
[----:B------:R-:W-:Y:S11]  /*33d80*/  @!UPT UIADD3 URZ, URZ, URZ, URZ ;  /* 0x0000003f3f3ff290 */ /* 0x000ff6000fffe03f */
[----:B------:R-:W-:Y:S01]  /*33d90*/  @!UPT UIADD3 URZ, URZ, URZ, URZ ;  /* 0x0000003f3f3ff290 */ /* 0x000fe2000fffe03f */
[----:B------:R-:W-:Y:S01]  /*33da0*/  STL.64 [R1+0x590], R12 ;  /* 0x0005900c01007387 */ /* 0x000fe20000100a00 */
[----:B------:R0:W-:Y:S03]  /*33db0*/  STL.64 [R1+0x598], R14 ;  /* 0x0005980e01007387 */ /* 0x0001e60000100a00 */
[----:B0-----:R-:W5:Y:S01]  /*33dc0*/  LDL.LU.64 R14, [R1+0x1ae8] ;  /* 0x001ae800010e7983 */ /* 0x001f620000300a00 */
[----:B------:R0:W-:Y:S02]  /*33dd0*/  STL.64 [R1+0x1a80], R22 ;  /* 0x001a801601007387 */ /* 0x0001e40000100a00 */
[----:B------:R-:W3:Y:S02]  /*33de0*/  LDL.LU R20, [R1+0x260] ;  /* 0x0002600001147983 */ /* 0x000ee40000300800 */
[----:B------:R-:W3:Y:S01]  /*33df0*/  LDL.LU R21, [R1+0x264] ;  /* 0x0002640001157983 */ /* 0x000ee20000300800 */
[----:B0-----:R-:W3:Y:S01]  /*33e00*/  LDL.LU R22, [R1+0x268] ;  /* 0x0002680001167983 */ /* 0x001ee20000300800 */
[----:B------:R-:W3:Y:S01]  /*33e10*/  LDL.LU R23, [R1+0x26c] ;  /* 0x00026c0001177983 */ /* 0x000ee20000300800 */
[----:B-----5:R-:W-:Y:S02]  /*33e20*/  HMMA.16816.F32 R16, R16, R14, R24 ;  /* 0x0000000e1010723c */ /* 0x020fe40000001818 */
[----:B------:R-:W2:Y:S05]  /*33e30*/  LDL.LU.64 R26, [R1+0x1ae0] ;  /* 0x001ae000011a7983 */ /* 0x000eaa0000300a00 */
[----:B------:R-:W-:Y:S01]  /*33e40*/  MOV R25, R14 ;  /* 0x0000000e00197202 */ /* 0x000fe20000000f00 */
[----:B------:R-:W-:Y:S11]  /*33e50*/  IMAD.MOV.U32 R24, RZ, RZ, R15 ;  /* 0x000000ffff187224 */ /* 0x000ff600078e000f */
[----:B------:R-:W-:Y:S04]  /*33e60*/  @!UPT UIADD3 URZ, URZ, URZ, URZ ;  /* 0x0000003f3f3ff290 */ /* 0x000fe8000fffe03f */
[----:B------:R-:W-:Y:S01]  /*33e70*/  STL.64 [R1+0x560], R16 ;  /* 0x0005601001007387 */ /* 0x000fe20000100a00 */
[----:B------:R0:W-:Y:S02]  /*33e80*/  STL.64 [R1+0x568], R18 ;  /* 0x0005681201007387 */ /* 0x0001e40000100a00 */
[----:B------:R-:W2:Y:S02]  /*33e90*/  LDL.LU.64 R14, [R1+0x1ad8] ;  /* 0x001ad800010e7983 */ /* 0x000ea40000300a00 */
[----:B------:R-:W2:Y:S01]  /*33ea0*/  LDL.LU.64 R12, [R1+0x1ad0] ;  /* 0x001ad000010c7983 */ /* 0x000ea20000300a00 */
[----:B0-----:R-:W-:Y:S01]  /*33eb0*/  MOV R18, R25 ;  /* 0x0000001900127202 */ /* 0x001fe20000000f00 */
[----:B------:R-:W-:Y:S02]  /*33ec0*/  IMAD.MOV.U32 R19, RZ, RZ, R24 ;  /* 0x000000ffff137224 */ /* 0x000fe400078e0018 */
        /* <DEDUP_REMOVED lines=13> */
[----:B0-----:R-:W2:Y:S02]  /*33fa0*/  LDL.LU.64 R26, [R1+0x1aa0] ;  /* 0x001aa000011a7983 */ /* 0x001ea40000300a00 */
[C---:B--2---:R-:W-:Y:S11]  /*33fb0*/  HMMA.16816.F32 R4, R12.reuse, R26, R4 ;  /* 0x0000001a0c04723c */ /* 0x044ff60000001804 */
[----:B------:R-:W-:Y:S11]  /*33fc0*/  @!UPT UIADD3 URZ, URZ, URZ, URZ ;  /* 0x0000003f3f3ff290 */ /* 0x000ff6000fffe03f */
[----:B------:R-:W-:Y:S01]  /*33fd0*/  @!UPT UIADD3 URZ, URZ, URZ, URZ ;  /* 0x0000003f3f3ff290 */ /* 0x000fe2000fffe03f */
[----:B------:R-:W-:Y:S01]  /*33fe0*/  STL.64 [R1+0x530], R4 ;  /* 0x0005300401007387 */ /* 0x000fe20000100a00 */
[----:B------:R0:W-:Y:S03]  /*33ff0*/  STL.64 [R1+0x538], R6 ;  /* 0x0005380601007387 */ /* 0x0001e60000100a00 */
[----:B0-----:R-:W2:Y:S01]  /*34000*/  LDL.LU.64 R6, [R1+0x1a98] ;  /* 0x001a980001067983 */ /* 0x001ea20000300a00 */
[----:B------:R-:W5:Y:S02]  /*34010*/  LDL.LU.64 R4, [R1+0x1a90] ;  /* 0x001a900001047983 */ /* 0x000f640000300a00 */
[----:B------:R-:W-:Y:S01]  /*34020*/  STL.64 [R1+0x1a40], R26 ;  /* 0x001a401a01007387 */ /* 0x000fe20000100a00 */
[C---:B--2---:R-:W-:Y:S11]  /*34030*/  HMMA.16816.F32 R8, R12.reuse, R6, R8 ;  /* 0x000000060c08723c */ /* 0x044ff60000001808 */
[----:B------:R-:W-:Y:S11]  /*34040*/  @!UPT UIADD3 URZ, URZ, URZ, URZ ;  /* 0x0000003f3f3ff290 */ /* 0x000ff6000fffe03f */
[----:B------:R-:W-:Y:S01]  /*34050*/  @!UPT UIADD3 URZ, URZ, URZ, URZ ;  /* 0x0000003f3f3ff290 */ /* 0x000fe2000fffe03f */
[----:B------:R-:W-:Y:S01]  /*34060*/  STL.64 [R1+0x520], R8 ;  /* 0x0005200801007387 */ /* 0x000fe20000100a00 */
[----:B------:R0:W-:Y:S03]  /*34070*/  STL.64 [R1+0x528], R10 ;  /* 0x0005280a01007387 */ /* 0x0001e60000100a00 */
[----:B0-----:R-:W3:Y:S01]  /*34080*/  LDL.LU.64 R10, [R1+0x1a88] ;  /* 0x001a8800010a7983 */ /* 0x001ee20000300a00 */
[----:B------:R-:W-:Y:S02]  /*34090*/  STL.64 [R1+0x1a38], R6 ;  /* 0x001a380601007387 */ /* 0x000fe40000100a00 */
[----:B-----5:R0:W-:Y:S02]  /*340a0*/  STL.64 [R1+0x1a30], R4 ;  /* 0x001a300401007387 */ /* 0x0201e40000100a00 */
[----:B0-----:R-:W2:Y:S01]  /*340b0*/  LDL.LU R4, [R1+0x250] ;  /* 0x0002500001047983 */ /* 0x001ea20000300800 */
[----:B------:R-:W2:Y:S02]  /*340c0*/  LDL.LU R5, [R1+0x254] ;  /* 0x0002540001057983 */ /* 0x000ea40000300800 */
[----:B------:R-:W2:Y:S02]  /*340d0*/  LDL.LU R6, [R1+0x258] ;  /* 0x0002580001067983 */ /* 0x000ea40000300800 */
[----:B------:R-:W2:Y:S01]  /*340e0*/  LDL.LU R7, [R1+0x25c] ;  /* 0x00025c0001077983 */ /* 0x000ea20000300800 */
[----:B------:R-:W-:Y:S01]  /*340f0*/  MOV R26, R3 ;  /* 0x00000003001a7202 */ /* 0x000fe20000000f00 */
[----:B------:R-:W-:Y:S01]  /*34100*/  IMAD.MOV.U32 R27, RZ, RZ, R2 ;  /* 0x000000ffff1b7224 */ /* 0x000fe200078e0002 */
[C---:B---3--:R-:W-:Y:S01]  /*34110*/  HMMA.16816.F32 R8, R12.reuse, R10, R20 ;  /* 0x0000000a0c08723c */ /* 0x048fe20000001814 */
[----:B------:R-:W3:Y:S07]  /*34120*/  LDL.LU.64 R22, [R1+0x1a80] ;  /* 0x001a800001167983 */ /* 0x000eee0000300a00 */
[C---:B--2---:R-:W-:Y:S11]  /*34130*/  HMMA.16816.F32 R4, R12.reuse, R26, R4 ;  /* 0x0000001a0c04723c */ /* 0x044ff60000001804 */
[----:B------:R-:W-:Y:S04]  /*34140*/  @!UPT UIADD3 URZ, URZ, URZ, URZ ;  /* 0x0000003f3f3ff290 */ /* 0x000fe8000fffe03f */
[----:B------:R-:W-:Y:S01]  /*34150*/  STL.64 [R1+0x580], R8 ;  /* 0x0005800801007387 */ /* 0x000fe20000100a00 */
[----:B------:R0:W-:Y:S03]  /*34160*/  STL.64 [R1+0x588], R10 ;  /* 0x0005880a01007387 */ /* 0x0001e60000100a00 */
[----:B0-----:R-:W3:Y:S01]  /*34170*/  LDL.LU.64 R10, [R1+0x1a78] ;  /* 0x001a7800010a7983 */ /* 0x001ee20000300a00 */
[----:B------:R-:W3:Y:S02]  /*34180*/  LDL.LU.64 R8, [R1+0x1a70] ;  /* 0x001a700001087983 */ /* 0x000ee40000300a00 */
[----:B------:R-:W2:Y:S02]  /*34190*/  LDL.LU.64 R26, [R1+0x18] ;  /* 0x00001800011a7983 */ /* 0x000ea40000300a00 */
[----:B--2---:R-:W-:Y:S01]  /*341a0*/  STL.64 [R1+0x1a58], R26 ;  /* 0x001a581a01007387 */ /* 0x004fe20000100a00 */
[----:B------:R0:W-:Y:S02]  /*341b0*/  STL.64 [R1+0x5d0], R4 ;  /* 0x0005d00401007387 */ /* 0x0001e40000100a00 */
[----:B------:R1:W-:Y:S01]  /*341c0*/  STL.64 [R1+0x5d8], R6 ;  /* 0x0005d80601007387 */ /* 0x0003e20000100a00 */
[----:B0-----:R-:W2:Y:S01]  /*341d0*/  LDL.LU R4, [R1+0x200] ;  /* 0x0002000001047983 */ /* 0x001ea20000300800 */
[----:B------:R-:W2:Y:S02]  /*341e0*/  LDL.LU R5, [R1+0x204] ;  /* 0x0002040001057983 */ /* 0x000ea40000300800 */
[----:B-1----:R-:W5:Y:S02]  /*341f0*/  LDL.LU R6, [R1+0x208] ;  /* 0x0002080001067983 */ /* 0x002f640000300800 */
[----:B------:R-:W5:Y:S01]  /*34200*/  LDL.LU R7, [R1+0x20c] ;  /* 0x00020c0001077983 */ /* 0x000f620000300800 */
[C---:B---3--:R-:W-:Y:S01]  /*34210*/  HMMA.16816.F32 R8, R12.reuse, R22, R8 ;  /* 0x000000160c08723c */ /* 0x048fe20000001808 */
[----:B------:R-:W3:Y:S11]  /*34220*/  LDL.LU.64 R26, [R1+0x28] ;  /* 0x00002800011a7983 */ /* 0x000ef60000300a00 */
[----:B------:R-:W-:Y:S11]  /*34230*/  @!UPT UIADD3 URZ, URZ, URZ, URZ ;  /* 0x0000003f3f3ff290 */ /* 0x000ff6000fffe03f */
[----:B------:R-:W-:Y:S01]  /*34240*/  @!UPT UIADD3 URZ, URZ, URZ, URZ ;  /* 0x0000003f3f3ff290 */ /* 0x000fe2000fffe03f */
[----:B------:R-:W-:Y:S01]  /*34250*/  MOV R3, R10 ;  /* 0x0000000a00037202 */ /* 0x000fe20000000f00 */
[----:B------:R-:W-:Y:S01]  /*34260*/  IMAD.MOV.U32 R2, RZ, RZ, R11 ;  /* 0x000000ffff027224 */ /* 0x000fe200078e000b */
[----:B-----5:R-:W-:Y:S01]  /*34270*/  STL.64 [R1+0x1a50], R6 ;  /* 0x001a500601007387 */ /* 0x020fe20000100a00 */
[----:B--2---:R0:W-:Y:S03]  /*34280*/  STL.64 [R1+0x1a48], R4 ;  /* 0x001a480401007387 */ /* 0x0041e60000100a00 */
[----:B0-----:R-:W2:Y:S01]  /*34290*/  LDL.LU R4, [R1+0x210] ;  /* 0x0002100001047983 */ /* 0x001ea20000300800 */
[----:B------:R-:W2:Y:S02]  /*342a0*/  LDL.LU R5, [R1+0x214] ;  /* 0x0002140001057983 */ /* 0x000ea40000300800 */
[----:B------:R-:W2:Y:S02]  /*342b0*/  LDL.LU R6, [R1+0x218] ;  /* 0x0002180001067983 */ /* 0x000ea40000300800 */
[----:B------:R-:W2:Y:S01]  /*342c0*/  LDL.LU R7, [R1+0x21c] ;  /* 0x00021c0001077983 */ /* 0x000ea20000300800 */
[----:B------:R0:W-:Y:S01]  /*342d0*/  STL.64 [R1+0x600], R8 ;  /* 0x0006000801007387 */ /* 0x0001e20000100a00 */
[----:B------:R-:W3:Y:S03]  /*342e0*/  LDL.LU.64 R10, [R1+0x1a68] ;  /* 0x001a6800010a7983 */ /* 0x000ee60000300a00 */
[----:B0-----:R-:W3:Y:S01]  /*342f0*/  LDL.LU.64 R8, [R1+0x1a60] ;  /* 0x001a600001087983 */ /* 0x001ee20000300a00 */
[----:B------:R0:W-:Y:S02]  /*34300*/  STL.64 [R1+0x1a08], R22 ;  /* 0x001a081601007387 */ /* 0x0001e40000100a00 */
[----:B------:R-:W5:Y:S02]  /*34310*/  LDL.LU R20, [R1+0x230] ;  /* 0x0002300001147983 */ /* 0x000f640000300800 */
[----:B------:R-:W5:Y:S01]  /*34320*/  LDL.LU R21, [R1+0x234] ;  /* 0x0002340001157983 */ /* 0x000f620000300800 */
[----:B0-----:R-:W5:Y:S01]  /*34330*/  LDL.LU R22, [R1+0x238] ;  /* 0x0002380001167983 */ /* 0x001f620000300800 */
[----:B------:R-:W5:Y:S02]  /*34340*/  LDL.LU R23, [R1+0x23c] ;  /* 0x00023c0001177983 */ /* 0x000f640000300800 */
[----:B------:R-:W-:Y:S02]  /*34350*/  STL [R1+0x17ec], R2 ;  /* 0x0017ec0201007387 */ /* 0x000fe40000100800 */
[----:B------:R-:W-:Y:S01]  /*34360*/  STL [R1+0x17e8], R3 ;  /* 0x0017e80301007387 */ /* 0x000fe20000100800 */
[----:B-----5:R-:W-:Y:S01]  /*34370*/  HMMA.16816.F32 R20, R12, R18, R20 ;  /* 0x000000120c14723c */ /* 0x020fe20000001814 */
[----:B------:R-:W3:Y:S11]  /*34380*/  LDL.LU R12, [R1+0x220] ;  /* 0x00022000010c7983 */ /* 0x000ef60000300800 */
[----:B------:R-:W-:Y:S11]  /*34390*/  @!UPT UIADD3 URZ, URZ, URZ, URZ ;  /* 0x0000003f3f3ff290 */ /* 0x000ff6000fffe03f */
[----:B------:R-:W-:Y:S01]  /*343a0*/  STL.64 [R1+0x5f0], R20 ;  /* 0x0005f01401007387 */ /* 0x000fe20000100a00 */
[----:B------:R0:W-:Y:S02]  /*343b0*/  STL.64 [R1+0x5f8], R22 ;  /* 0x0005f81601007387 */ /* 0x0001e40000100a00 */
[----:B------:R-:W3:Y:S02]  /*343c0*/  LDL.LU R13, [R1+0x224] ;  /* 0x00022400010d7983 */ /* 0x000ee40000300800 */
[----:B------:R-:W3:Y:S01]  /*343d0*/  LDL.LU R14, [R1+0x228] ;  /* 0x00022800010e7983 */ /* 0x000ee20000300800 */
[----:B------:R-:W3:Y:S04]  /*343e0*/  LDL.LU R15, [R1+0x22c] ;  /* 0x00022c00010f7983 */ /* 0x000ee80000300800 */
[----:B0-----:R-:W5:Y:S04]  /*343f0*/  LDL.LU.64 R22, [R1+0x38] ;  /* 0x0000380001167983 */ /* 0x001f680000300a00 */
[----:B-----5:R0:W-:Y:S04]  /*34400*/  STL.64 [R1+0x1a20], R22 ;  /* 0x001a201601007387 */ /* 0x0201e80000100a00 */
[----:B0-----:R-:W5:Y:S01]  /*34410*/  LDL.LU.64 R22, [R1+0x48] ;  /* 0x0000480001167983 */ /* 0x001f620000300a00 */
[----:B---3--:R-:W-:Y:S03]  /*34420*/  HMMA.16816.F32 R12, R8, R26, R12 ;  /* 0x0000001a080c723c */ /* 0x008fe6000000180c */
[----:B-----5:R0:W-:Y:S01]  /*34430*/  STL.64 [R1+0x1a28], R22 ;  /* 0x001a281601007387 */ /* 0x0201e20000100a00 */
[----:B------:R-:W3:Y:S02]  /*34440*/  LDL.LU R20, [R1+0x1f0] ;  /* 0x0001f00001147983 */ /* 0x000ee40000300800 */
[----:B------:R-:W3:Y:S01]  /*34450*/  LDL.LU R21, [R1+0x1f4] ;  /* 0x0001f40001157983 */ /* 0x000ee20000300800 */
[----:B0-----:R-:W3:Y:S01]  /*34460*/  LDL.LU R22, [R1+0x1f8] ;  /* 0x0001f80001167983 */ /* 0x001ee20000300800 */
[----:B------:R-:W3:Y:S02]  /*34470*/  LDL.LU R23, [R1+0x1fc] ;  /* 0x0001fc0001177983 */ /* 0x000ee40000300800 */
[----:B------:R0:W-:Y:S02]  /*34480*/  STL.64 [R1+0x1a00], R18 ;  /* 0x001a001201007387 */ /* 0x0001e40000100a00 */
[----:B------:R-:W5:Y:S01]  /*34490*/  LDL.LU R16, [R1+0x1c0] ;  /* 0x0001c00001107983 */ /* 0x000f620000300800 */
[----:B------:R-:W5:Y:S04]  /*344a0*/  LDL.LU R17, [R1+0x1c4] ;  /* 0x0001c40001117983 */ /* 0x000f680000300800 */
[----:B0-----:R-:W2:Y:S01]  /*344b0*/  LDL.LU R18, [R1+0x1c8] ;  /* 0x0001c80001127983 */ /* 0x001ea20000300800 */
[----:B------:R-:W2:Y:S03]  /*344c0*/  LDL.LU R19, [R1+0x1cc] ;  /* 0x0001cc0001137983 */ /* 0x000ea60000300800 */
[----:B--2---:R-:W-:Y:S01]  /*344d0*/  STL.64 [R1+0x1a18], R18 ;  /* 0x001a181201007387 */ /* 0x004fe20000100a00 */
[----:B-----5:R0:W-:Y:S03]  /*344e0*/  STL.64 [R1+0x1a10], R16 ;  /* 0x001a101001007387 */ /* 0x0201e60000100a00 */
[----:B0-----:R-:W2:Y:S01]  /*344f0*/  LDL.LU R16, [R1+0x1d0] ;  /* 0x0001d00001107983 */ /* 0x001ea20000300800 */
[----:B------:R-:W2:Y:S02]  /*34500*/  LDL.LU R17, [R1+0x1d4] ;  /* 0x0001d40001117983 */ /* 0x000ea40000300800 */
[----:B------:R-:W2:Y:S02]  /*34510*/  LDL.LU R18, [R1+0x1d8] ;  /* 0x0001d80001127983 */ /* 0x000ea40000300800 */
[----:B------:R-:W2:Y:S01]  /*34520*/  LDL.LU R19, [R1+0x1dc] ;  /* 0x0001dc0001137983 */ /* 0x000ea20000300800 */
[----:B------:R-:W-:Y:S01]  /*34530*/  STL.64 [R1+0x670], R12 ;  /* 0x0006700c01007387 */ /* 0x000fe20000100a00 */
[----:B------:R0:W-:Y:S02]  /*34540*/  STL.64 [R1+0x678], R14 ;  /* 0x0006780e01007387 */ /* 0x0001e40000100a00 */
[----:B0-----:R-:W-:Y:S01]  /*34550*/  MOV R15, R26 ;  /* 0x0000001a000f7202 */ /* 0x001fe20000000f00 */
[----:B------:R-:W-:-:S02]  /*34560*/  IMAD.MOV.U32 R14, RZ, RZ, R27 ;  /* 0x000000ffff0e7224 */ /* 0x000fc400078e001b */
[----:B------:R-:W5:Y:S02]  /*34570*/  LDL.LU.64 R26, [R1+0x1a58] ;  /* 0x001a5800011a7983 */ /* 0x000f640000300a00 */
[C---:B-----5:R-:W-:Y:S01]  /*34580*/  HMMA.16816.F32 R4, R8.reuse, R26, R4 ;  /* 0x0000001a0804723c */ /* 0x060fe20000001804 */
[----:B------:R-:W-:Y:S01]  /*34590*/  MOV R13, R26 ;  /* 0x0000001a000d7202 */ /* 0x000fe20000000f00 */
[----:B------:R-:W-:Y:S11]  /*345a0*/  IMAD.MOV.U32 R12, RZ, RZ, R27 ;  /* 0x000000ffff0c7224 */ /* 0x000ff600078e001b */
[----:B------:R-:W-:Y:S10]  /*345b0*/  @!UPT UIADD3 URZ, URZ, URZ, URZ ;  /* 0x0000003f3f3ff290 */ /* 0x000ff4000fffe03f */
[----:B------:R-:W-:Y:S01]  /*345c0*/  STL.64 [R1+0x660], R4 ;  /* 0x0006600401007387 */ /* 0x000fe20000100a00 */
[----:B------:R0:W-:Y:S03]  /*345d0*/  STL.64 [R1+0x668], R6 ;  /* 0x0006680601007387 */ /* 0x0001e60000100a00 */
[----:B0-----:R-:W5:Y:S01]  /*345e0*/  LDL.LU.64 R6, [R1+0x1a50] ;  /* 0x001a500001067983 */ /* 0x001f620000300a00 */
[----:B------:R-:W5:Y:S02]  /*345f0*/  LDL.LU.64 R4, [R1+0x1a48] ;  /* 0x001a480001047983 */ /* 0x000f640000300a00 */
[----:B------:R-:W5:Y:S02]  /*34600*/  LDL.LU.64 R26, [R1+0x1a40] ;  /* 0x001a4000011a7983 */ /* 0x000f640000300a00 */
[----:B-----5:R-:W-:Y:S11]  /*34610*/  HMMA.16816.F32 R4, R8, R26, R4 ;  /* 0x0000001a0804723c */ /* 0x020ff60000001804 */
[----:B------:R-:W-:Y:S11]  /*34620*/  @!UPT UIADD3 URZ, URZ, URZ, URZ ;  /* 0x0000003f3f3ff290 */ /* 0x000ff6000fffe03f */
[----:B------:R-:W-:Y:S01]  /*34630*/  @!UPT UIADD3 URZ, URZ, URZ, URZ ;  /* 0x0000003f3f3ff290 */ /* 0x000fe2000fffe03f */
[----:B------:R-:W-:Y:S01]  /*34640*/  STL.64 [R1+0x650], R4 ;  /* 0x0006500401007387 */ /* 0x000fe20000100a00 */
[----:B------:R0:W-:Y:S03]  /*34650*/  STL.64 [R1+0x658], R6 ;  /* 0x0006580601007387 */ /* 0x0001e60000100a00 */
[----:B0-----:R-:W3:Y:S01]  /*34660*/  LDL.LU.64 R6, [R1+0x1a38] ;  /* 0x001a380001067983 */ /* 0x001ee20000300a00 */
[----:B------:R-:W5:Y:S02]  /*34670*/  LDL.LU.64 R4, [R1+0x1a30] ;  /* 0x001a300001047983 */ /* 0x000f640000300a00 */
[----:B------:R-:W2:Y:S01]  /*34680*/  LDL.LU R24, [R1+0x130] ;  /* 0x0001300001187983 */ /* 0x000ea20000300800 */
[----:B------:R-:W-:Y:S01]  /*34690*/  MOV R3, R26 ;  /* 0x0000001a00037202 */ /* 0x000fe20000000f00 */
[----:B------:R-:W2:Y:S01]  /*346a0*/  LDL.LU R25, [R1+0x134] ;  /* 0x0001340001197983 */ /* 0x000ea20000300800 */
[----:B------:R-:W-:-:S02]  /*346b0*/  IMAD.MOV.U32 R2, RZ, RZ, R27 ;  /* 0x000000ffff027224 */ /* 0x000fc400078e001b */
[----:B------:R-:W2:Y:S02]  /*346c0*/  LDL.LU R26, [R1+0x138] ;  /* 0x00013800011a7983 */ /* 0x000ea40000300800 */
[----:B------:R-:W2:Y:S01]  /*346d0*/  LDL.LU R27, [R1+0x13c] ;  /* 0x00013c00011b7983 */ /* 0x000ea20000300800 */
        /* <DEDUP_REMOVED lines=8> */
[----:B0-----:R-:W3:Y:S01]  /*34760*/  LDL.LU R4, [R1+0x1e0] ;  /* 0x0001e00001047983 */ /* 0x001ee20000300800 */
[----:B------:R-:W3:Y:S02]  /*34770*/  LDL.LU R5, [R1+0x1e4] ;  /* 0x0001e40001057983 */ /* 0x000ee40000300800 */
[----:B------:R-:W3:Y:S02]  /*34780*/  LDL.LU R6, [R1+0x1e8] ;  /* 0x0001e80001067983 */ /* 0x000ee40000300800 */
[----:B------:R-:W3:Y:S02]  /*34790*/  LDL.LU R7, [R1+0x1ec] ;  /* 0x0001ec0001077983 */ /* 0x000ee40000300800 */
[----:B---3--:R-:W-:Y:S11]  /*347a0*/  HMMA.16816.F32 R4, R8, R22, R4 ;  /* 0x000000160804723c */ /* 0x008ff60000001804 */
[----:B------:R-:W-:Y:S11]  /*347b0*/  @!UPT UIADD3 URZ, URZ, URZ, URZ ;  /* 0x0000003f3f3ff290 */ /* 0x000ff6000fffe03f */
[----:B------:R-:W-:Y:S01]  /*347c0*/  @!UPT UIADD3 URZ, URZ, URZ, URZ ;  /* 0x0000003f3f3ff290 */ /* 0x000fe2000fffe03f */
[----:B------:R0:W-:Y:S01]  /*347d0*/  STL.64 [R1+0x630], R4 ;  /* 0x0006300401007387 */ /* 0x0001e20000100a00 */
[----:B------:R1:W-:Y:S01]  /*347e0*/  STL.64 [R1+0x638], R6 ;  /* 0x0006380601007387 */ /* 0x0003e20000100a00 */
[----:B0-----:R-:W-:Y:S01]  /*347f0*/  MOV R5, R22 ;  /* 0x0000001600057202 */ /* 0x001fe20000000f00 */
[----:B------:R-:W-:Y:S02]  /*34800*/  IMAD.MOV.U32 R4, RZ, RZ, R23 ;  /* 0x000000ffff047224 */ /* 0x000fe400078e0017 */
[----:B------:R-:W2:Y:S01]  /*34810*/  LDL.LU.64 R22, [R1+0x1a20] ;  /* 0x001a200001167983 */ /* 0x000ea20000300a00 */
[----:B-1----:R-:W-:Y:S01]  /*34820*/  MOV R6, R13 ;  /* 0x0000000d00067202 */ /* 0x002fe20000000f00 */
[----:B------:R-:W-:-:S05]  /*34830*/  IMAD.MOV.U32 R7, RZ, RZ, R12 ;  /* 0x000000ffff077224 */ /* 0x000fca00078e000c */
[----:B------:R-:W-:Y:S01]  /*34840*/  STL.64 [R1+0x19e0], R6 ;  /* 0x0019e00601007387 */ /* 0x000fe20000100a00 */
[----:B------:R0:W-:Y:S03]  /*34850*/  STL.64 [R1+0x19d8], R4 ;  /* 0x0019d80401007387 */ /* 0x0001e60000100a00 */
[----:B0-----:R-:W3:Y:S01]  /*34860*/  LDL.LU R4, [R1+0x100] ;  /* 0x0001000001047983 */ /* 0x001ee20000300800 */
[----:B------:R-:W3:Y:S02]  /*34870*/  LDL.LU R5, [R1+0x104] ;  /* 0x0001040001057983 */ /* 0x000ee40000300800 */
[----:B------:R-:W3:Y:S02]  /*34880*/  LDL.LU R6, [R1+0x108] ;  /* 0x0001080001067983 */ /* 0x000ee40000300800 */
[----:B------:R-:W3:Y:S01]  /*34890*/  LDL.LU R7, [R1+0x10c] ;  /* 0x00010c0001077983 */ /* 0x000ee20000300800 */
        /* <DEDUP_REMOVED lines=8> */
[----:B------:R-:W2:Y:S01]  /*34920*/  LDL.LU.64 R22, [R1+0x1a08] ;  /* 0x001a080001167983 */ /* 0x000ea20000300a00 */
[----:B----4-:R-:W-:Y:S01]  /*34930*/  MOV R20, R28 ;  /* 0x0000001c00147202 */ /* 0x010fe20000000f00 */
[----:B------:R-:W-:Y:S01]  /*34940*/  IMAD.MOV.U32 R21, RZ, RZ, R29 ;  /* 0x000000ffff157224 */ /* 0x000fe200078e001d */
[C---:B--2---:R-:W-:Y:S11]  /*34950*/  HMMA.16816.F32 R16, R8.reuse, R22, R16 ;  /* 0x000000160810723c */ /* 0x044ff60000001810 */
[----:B------:R-:W-:Y:S11]  /*34960*/  @!UPT UIADD3 URZ, URZ, URZ, URZ ;  /* 0x0000003f3f3ff290 */ /* 0x000ff6000fffe03f */
[----:B------:R-:W-:Y:S01]  /*34970*/  @!UPT UIADD3 URZ, URZ, URZ, URZ ;  /* 0x0000003f3f3ff290 */ /* 0x000fe2000fffe03f */
[----:B------:R-:W-:Y:S01]  /*34980*/  STL.64 [R1+0x610], R16 ;  /* 0x0006101001007387 */ /* 0x000fe20000100a00 */
[----:B------:R0:W-:Y:S03]  /*34990*/  STL.64 [R1+0x618], R18 ;  /* 0x0006181201007387 */ /* 0x0001e60000100a00 */
[----:B0-----:R-:W2:Y:S01]  /*349a0*/  LDL.LU.64 R18, [R1+0x1a00] ;  /* 0x001a000001127983 */ /* 0x001ea20000300a00 */
[----:B------:R0:W-:Y:S02]  /*349b0*/  STL.64 [R1+0x1988], R22 ;  /* 0x0019881601007387 */ /* 0x0001e40000100a00 */
[----:B------:R-:W4:Y:S02]  /*349c0*/  LDL.LU R28, [R1+0x19fc] ;  /* 0x0019fc00011c7983 */ /* 0x000f240000300800 */
[----:B------:R-:W5:Y:S01]  /*349d0*/  LDL.LU R29, [R1+0x19f8] ;  /* 0x0019f800011d7983 */ /* 0x000f620000300800 */
[----:B0-----:R-:W3:Y:S01]  /*349e0*/  LDL.LU R22, [R1+0x58] ;  /* 0x0000580001167983 */ /* 0x001ee20000300800 */
[----:B------:R-:W3:Y:S01]  /*349f0*/  LDL.LU R23, [R1+0x5c] ;  /* 0x00005c0001177983 */ /* 0x000ee20000300800 */
[----:B--2---:R-:W-:Y:S02]  /*34a00*/  HMMA.16816.F32 R8, R8, R18, R24 ;  /* 0x000000120808723c */ /* 0x004fe40000001818 */
[----:B---3--:R-:W-:Y:S01]  /*34a10*/  STL.64 [R1+0x19d0], R22 ;  /* 0x0019d01601007387 */ /* 0x008fe20000100a00 */
[----:B------:R0:W-:Y:S03]  /*34a20*/  STL.64 [R1+0x19c8], R20 ;  /* 0x0019c81401007387 */ /* 0x0001e60000100a00 */
[----:B0-----:R-:W2:Y:S01]  /*34a30*/  LDL.LU R20, [R1+0xe0] ;  /* 0x0000e00001147983 */ /* 0x001ea20000300800 */
[----:B------:R-:W2:Y:S02]  /*34a40*/  LDL.LU R21, [R1+0xe4] ;  /* 0x0000e40001157983 */ /* 0x000ea40000300800 */
[----:B------:R-:W3:Y:S02]  /*34a50*/  LDL.LU.64 R26, [R1+0x19f0] ;  /* 0x0019f000011a7983 */ /* 0x000ee40000300a00 */
[----:B------:R-:W3:Y:S11]  /*34a60*/  LDL.LU.64 R24, [R1+0x19e8] ;  /* 0x0019e80001187983 */ /* 0x000ef60000300a00 */
[----:B------:R-:W-:Y:S01]  /*34a70*/  @!UPT UIADD3 URZ, URZ, URZ, URZ ;  /* 0x0000003f3f3ff290 */ /* 0x000fe2000fffe03f */
[----:B------:R-:W-:Y:S01]  /*34a80*/  STL.64 [R1+0x5e0], R8 ;  /* 0x0005e00801007387 */ /* 0x000fe20000100a00 */
[----:B------:R0:W-:Y:S02]  /*34a90*/  STL.64 [R1+0x5e8], R10 ;  /* 0x0005e80a01007387 */ /* 0x0001e40000100a00 */
[----:B------:R1:W-:Y:S01]  /*34aa0*/  STL.64 [R1+0x1980], R18 ;  /* 0x0019801201007387 */ /* 0x0003e20000100a00 */
[----:B0-----:R-:W-:Y:S01]  /*34ab0*/  MOV R10, R15 ;  /* 0x0000000f000a7202 */ /* 0x001fe20000000f00 */
[----:B------:R-:W-:Y:S01]  /*34ac0*/  IMAD.MOV.U32 R11, RZ, RZ, R14 ;  /* 0x000000ffff0b7224 */ /* 0x000fe200078e000e */
[----:B-----5:R-:W-:Y:S02]  /*34ad0*/  MOV R22, R29 ;  /* 0x0000001d00167202 */ /* 0x020fe40000000f00 */
[----:B------:R-:W0:Y:S04]  /*34ae0*/  S2R R29, SR_TID.X ;  /* 0x00000000001d7919 */ /* 0x000e280000002100 */
[----:B---3--:R-:W-:Y:S01]  /*34af0*/  HMMA.16816.F32 R8, R24, R10, R4 ;  /* 0x0000000a1808723c */ /* 0x008fe20000001804 */
[----:B------:R-:W2:Y:S01]  /*34b00*/  LDL.LU.64 R6, [R1+0x19e0] ;  /* 0x0019e00001067983 */ /* 0x000ea20000300a00 */
[----:B------:R-:W3:Y:S02]  /*34b10*/  LDL.LU.64 R4, [R1+0x19d8] ;  /* 0x0019d80001047983 */ /* 0x000ee40000300a00 */
[----:B----4-:R-:W-:Y:S01]  /*34b20*/  IMAD.MOV.U32 R23, RZ, RZ, R28 ;  /* 0x000000ffff177224 */ /* 0x010fe200078e001c */
[----:B0-----:R-:W-:-:S02]  /*34b30*/  LOP3.LUT R29, R29, 0x7, RZ, 0xc0, !PT ;  /* 0x000000071d1d7812 */ /* 0x001fc400078ec0ff */
[----:B-1----:R-:W-:Y:S02]  /*34b40*/  MOV R18, R3 ;  /* 0x0000000300127202 */ /* 0x002fe40000000f00 */
[----:B------:R-:W-:Y:S11]  /*34b50*/  SHF.L.U32 R3, R29, 0x4, RZ ;  /* 0x000000041d037819 */ /* 0x000ff600000006ff */
[----:B------:R-:W-:Y:S04]  /*34b60*/  @!UPT UIADD3 URZ, URZ, URZ, URZ ;  /* 0x0000003f3f3ff290 */ /* 0x000fe8000fffe03f */
[----:B------:R-:W-:Y:S01]  /*34b70*/  IMAD.MOV.U32 R29, RZ, RZ, R10 ;  /* 0x000000ffff1d7224 */ /* 0x000fe200078e000a */
[----:B------:R-:W-:Y:S01]  /*34b80*/  MOV R28, R11 ;  /* 0x0000000b001c7202 */ /* 0x000fe20000000f00 */
[----:B------:R0:W-:Y:S04]  /*34b90*/  STL.64 [R1+0x5c0], R8 ;  /* 0x0005c00801007387 */ /* 0x0001e80000100a00 */
[----:B------:R-:W-:Y:S01]  /*34ba0*/  STL [R1+0x16ac], R28 ;  /* 0x0016ac1c01007387 */ /* 0x000fe20000100800 */
[----:B------:R-:W-:Y:S01]  /*34bb0*/  STL [R1+0x16a8], R29 ;  /* 0x0016a81d01007387 */ /* 0x000fe20000100800 */
[----:B---3--:R-:W-:Y:S01]  /*34bc0*/  MOV R10, R5 ;  /* 0x00000005000a7202 */ /* 0x008fe20000000f00 */
[----:B------:R-:W-:Y:S02]  /*34bd0*/  IMAD.MOV.U32 R11, RZ, RZ, R4 ;  /* 0x000000ffff0b7224 */ /* 0x000fe400078e0004 */
[----:B--2---:R-:W-:Y:S03]  /*34be0*/  HMMA.16816.F32 R4, R24, R6, R20 ;  /* 0x000000061804723c */ /* 0x004fe60000001814 */
[----:B------:R1:W-:Y:S01]  /*34bf0*/  STL.64 [R1+0x19a8], R10 ;  /* 0x0019a80a01007387 */ /* 0x0003e20000100a00 */
[----:B0-----:R-:W2:Y:S02]  /*34c00*/  LDL.LU R8, [R1+0x60] ;  /* 0x0000600001087983 */ /* 0x001ea40000300800 */
[----:B------:R-:W2:Y:S01]  /*34c10*/  LDL.LU R9, [R1+0x64] ;  /* 0x0000640001097983 */ /* 0x000ea20000300800 */
[----:B-1----:R-:W2:Y:S01]  /*34c20*/  LDL.LU R10, [R1+0x68] ;  /* 0x00006800010a7983 */ /* 0x002ea20000300800 */
[----:B------:R-:W2:Y:S02]  /*34c30*/  LDL.LU R11, [R1+0x6c] ;  /* 0x00006c00010b7983 */ /* 0x000ea40000300800 */
[----:B------:R-:W3:Y:S02]  /*34c40*/  LDL.LU.64 R22, [R1+0x19d0] ;  /* 0x0019d00001167983 */ /* 0x000ee40000300a00 */
[----:B------:R-:W3:Y:S11]  /*34c50*/  LDL.LU.64 R20, [R1+0x19c8] ;  /* 0x0019c80001147983 */ /* 0x000ef60000300a00 */
[----:B------:R-:W-:Y:S01]  /*34c60*/  STL.64 [R1+0x570], R4 ;  /* 0x0005700401007387 */ /* 0x000fe20000100a00 */
[----:B------:R0:W-:Y:S03]  /*34c70*/  STL.64 [R1+0x578], R6 ;  /* 0x0005780601007387 */ /* 0x0001e60000100a00 */
[----:B0-----:R-:W3:Y:S01]  /*34c80*/  LDL.LU.64 R6, [R1+0x19c0] ;  /* 0x0019c00001067983 */ /* 0x001ee20000300a00 */
[----:B------:R-:W4:Y:S03]  /*34c90*/  LDL.LU.64 R4, [R1+0x19b8] ;  /* 0x0019b80001047983 */ /* 0x000f260000300a00 */
[----:B------:R-:W0:Y:S04]  /*34ca0*/  S2R R17, SR_TID.X ;  /* 0x0000000000117919 */ /* 0x000e280000002100 */
[----:B------:R-:W1:Y:S01]  /*34cb0*/  S2R R16, SR_TID.X ;  /* 0x0000000000107919 */ /* 0x000e620000002100 */
[----:B------:R-:W-:-:S02]  /*34cc0*/  IMAD.MOV.U32 R19, RZ, RZ, R2 ;  /* 0x000000ffff137224 */ /* 0x000fc400078e0002 */
[----:B0-----:R-:W-:Y:S01]  /*34cd0*/  IMAD.SHL.U32 R17, R17, 0x80, RZ ;  /* 0x0000008011117824 */ /* 0x001fe200078e00ff */
[----:B-1----:R-:W-:-:S04]  /*34ce0*/  SHF.L.U32 R15, R16, 0x1, RZ ;  /* 0x00000001100f7819 */ /* 0x002fc800000006ff */
[----:B------:R-:W-:Y:S01]  /*34cf0*/  LOP3.LUT R2, R3, 0x780, R17, 0xf8, !PT ;  /* 0x0000078003027812 */ /* 0x000fe200078ef811 */
[----:B------:R-:W-:-:S03]  /*34d00*/  LOP3.LUT R17, R16, 0x7, RZ, 0xc0, !PT ;  /* 0x0000000710117812 */ /* 0x000fc600078ec0ff */
[----:B------:R-:W-:Y:S01]  /*34d10*/  LOP3.LUT R2, R2, 0x10, R16, 0x78, !PT ;  /* 0x0000001002027812 */ /* 0x000fe200078e7810 */
[----:B------:R-:W-:Y:S01]  /*34d20*/  LOP3.LUT R16, R16, 0xe0, RZ, 0xc0, !PT ;  /* 0x000000e010107812 */ /* 0x000fe200078ec0ff */
[----:B------:R-:W-:-:S04]  /*34d30*/  LOP3.LUT R14, R3, 0x30, R15, 0x78, !PT ;  /* 0x00000030030e7812 */ /* 0x000fc800078e780f */
[----:B------:R-:W-:Y:S01]  /*34d40*/  IMAD R3, R17, 0x4, R16 ;  /* 0x0000000411037824 */ /* 0x000fe200078e0210 */
[----:B------:R-:W-:-:S04]  /*34d50*/  MOV R15, R12 ;  /* 0x0000000c000f7202 */ /* 0x000fc80000000f00 */
[----:B------:R-:W-:Y:S01]  /*34d60*/  LEA R3, R3, R14, 0x5 ;  /* 0x0000000e03037211 */ /* 0x000fe200078e28ff */
[----:B------:R-:W-:-:S05]  /*34d70*/  IMAD.MOV.U32 R14, RZ, RZ, R13 ;  /* 0x000000ffff0e7224 */ /* 0x000fca00078e000d */
[----:B------:R0:W-:Y:S01]  /*34d80*/  STL.64 [R1+0x19a0], R14 ;  /* 0x0019a00e01007387 */ /* 0x0001e20000100a00 */
[----:B------:R-:W5:Y:S02]  /*34d90*/  LDL.LU R12, [R1+0xb0] ;  /* 0x0000b000010c7983 */ /* 0x000f640000300800 */
[----:B------:R-:W5:Y:S01]  /*34da0*/  LDL.LU R13, [R1+0xb4] ;  /* 0x0000b400010d7983 */ /* 0x000f620000300800 */
[----:B0-----:R-:W5:Y:S01]  /*34db0*/  LDL.LU R14, [R1+0xb8] ;  /* 0x0000b800010e7983 */ /* 0x001f620000300800 */
[----:B------:R-:W5:Y:S01]  /*34dc0*/  LDL.LU R15, [R1+0xbc] ;  /* 0x0000bc00010f7983 */ /* 0x000f620000300800 */
[C---:B--2---:R-:W-:Y:S08]  /*34dd0*/  HMMA.16816.F32 R16, R24.reuse, R18, R8 ;  /* 0x000000121810723c */ /* 0x044ff00000001808 */
[----:B---3--:R-:W-:Y:S11]  /*34de0*/  HMMA.16816.F32 R8, R24, R6, R20 ;  /* 0x000000061808723c */ /* 0x008ff60000001814 */
[----:B------:R-:W-:Y:S04]  /*34df0*/  @!UPT UIADD3 URZ, URZ, URZ, URZ ;  /* 0x0000003f3f3ff290 */ /* 0x000fe8000fffe03f */
[----:B------:R4:W-:Y:S01]  /*34e00*/  STL.64 [R1+0x510], R16 ;  /* 0x0005101001007387 */ /* 0x0009e20000100a00 */
[----:B------:R0:W-:Y:S02]  /*34e10*/  STL.64 [R1+0x518], R18 ;  /* 0x0005181201007387 */ /* 0x0001e40000100a00 */
[----:B----4-:R-:W-:Y:S02]  /*34e20*/  IMAD.MOV.U32 R16, RZ, RZ, R4 ;  /* 0x000000ffff107224 */ /* 0x010fe400078e0004 */
[----:B------:R-:W2:Y:S01]  /*34e30*/  LDL.LU R4, [R1+0x19b4] ;  /* 0x0019b40001047983 */ /* 0x000ea20000300800 */
[----:B------:R-:W-:-:S03]  /*34e40*/  MOV R17, R5 ;  /* 0x0000000500117202 */ /* 0x000fc60000000f00 */
[----:B------:R-:W-:Y:S01]  /*34e50*/  STL.64 [R1+0x500], R8 ;  /* 0x0005000801007387 */ /* 0x000fe20000100a00 */
[----:B------:R-:W-:Y:S02]  /*34e60*/  STL.64 [R1+0x508], R10 ;  /* 0x0005080a01007387 */ /* 0x000fe40000100a00 */
[----:B------:R-:W3:Y:S02]  /*34e70*/  LDL.LU R5, [R1+0x19b0] ;  /* 0x0019b00001057983 */ /* 0x000ee40000300800 */
[----:B0-----:R-:W4:Y:S01]  /*34e80*/  LDL.LU R18, [R1+0xd8] ;  /* 0x0000d80001127983 */ /* 0x001f220000300800 */
[----:B------:R-:W4:Y:S01]  /*34e90*/  LDL.LU R19, [R1+0xdc] ;  /* 0x0000dc0001137983 */ /* 0x000f220000300800 */
[----:B------:R-:W-:Y:S02]  /*34ea0*/  LOP3.LUT R2, R2, 0x40, RZ, 0x3c, !PT ;  /* 0x0000004002027812 */ /* 0x000fe400078e3cff */
[----:B------:R-:W-:-:S05]  /*34eb0*/  LOP3.LUT R3, R3, 0x40, RZ, 0x3c, !PT ;  /* 0x0000004003037812 */ /* 0x000fca00078e3cff */
[----:B------:R-:W-:Y:S04]  /*34ec0*/  LDSM.16.M88.4 R8, [R3+0x20000] ;  /* 0x020000000308783b */ /* 0x000fe80000000200 */
[----:B----4-:R3:W-:Y:S02]  /*34ed0*/  STL.64 [R1+0x1998], R18 ;  /* 0x0019981201007387 */ /* 0x0107e40000100a00 */
[----:B---3--:R-:W-:Y:S01]  /*34ee0*/  IMAD.MOV.U32 R18, RZ, RZ, R5 ;  /* 0x000000ffff127224 */ /* 0x008fe200078e0005 */
[----:B--2---:R-:W-:Y:S02]  /*34ef0*/  MOV R19, R4 ;  /* 0x0000000400137202 */ /* 0x004fe40000000f00 */
[----:B------:R-:W0:Y:S04]  /*34f00*/  LDSM.16.M88.4 R4, [R2+0x30000] ;  /* 0x030000000204783b */ /* 0x000e280000000200 */
[----:B------:R1:W-:Y:S04]  /*34f10*/  STL.64 [R1+0x1990], R16 ;  /* 0x0019901001007387 */ /* 0x0003e80000100a00 */
[----:B-1----:R-:W2:Y:S01]  /*34f20*/  LDL.LU R16, [R1+0xa0] ;  /* 0x0000a00001107983 */ /* 0x002ea20000300800 */
[----:B------:R-:W2:Y:S03]  /*34f30*/  LDL.LU R17, [R1+0xa4] ;  /* 0x0000a40001117983 */ /* 0x000ea60000300800 */
[----:B0-----:R-:W-:Y:S01]  /*34f40*/  STL.64 [R1+0x1978], R6 ;  /* 0x0019780601007387 */ /* 0x001fe20000100a00 */
[----:B------:R0:W-:Y:S03]  /*34f50*/  STL.64 [R1+0x1970], R4 ;  /* 0x0019700401007387 */ /* 0x0001e60000100a00 */
[----:B0-----:R-:W3:Y:S01]  /*34f60*/  LDL.LU R4, [R1+0x90] ;  /* 0x0000900001047983 */ /* 0x001ee20000300800 */
[----:B------:R-:W3:Y:S02]  /*34f70*/  LDL.LU R5, [R1+0x94] ;  /* 0x0000940001057983 */ /* 0x000ee40000300800 */
[----:B------:R-:W3:Y:S02]  /*34f80*/  LDL.LU R6, [R1+0x98] ;  /* 0x0000980001067983 */ /* 0x000ee40000300800 */
[----:B------:R-:W-:Y:S01]  /*34f90*/  STL.64 [R1+0x60], R8 ;  /* 0x0000600801007387 */ /* 0x000fe20000100a00 */
[----:B------:R0:W-:Y:S04]  /*34fa0*/  STL.64 [R1+0x68], R10 ;  /* 0x0000680a01007387 */ /* 0x0001e80000100a00 */
[----:B0-----:R-:W5:Y:S01]  /*34fb0*/  LDL.LU.64 R10, [R1+0x19a8] ;  /* 0x0019a800010a7983 */ /* 0x001f620000300a00 */
[----:B------:R-:W-:Y:S01]  /*34fc0*/  MOV R21, R8 ;  /* 0x0000000800157202 */ /* 0x000fe20000000f00 */
[----:B------:R-:W-:-:S02]  /*34fd0*/  IMAD.MOV.U32 R20, RZ, RZ, R9 ;  /* 0x000000ffff147224 */ /* 0x000fc400078e0009 */
[C---:B-----5:R-:W-:Y:S01]  /*34fe0*/  HMMA.16816.F32 R8, R24.reuse, R10, R12 ;  /* 0x0000000a1808723c */ /* 0x060fe2000000180c */
[----:B------:R-:W2:Y:S01]  /*34ff0*/  LDL.LU.64 R14, [R1+0x19a0] ;  /* 0x0019a000010e7983 */ /* 0x000ea20000300a00 */
[----:B------:R-:W-:Y:S11]  /*35000*/  IMAD.MOV.U32 R7, RZ, RZ, R0 ;  /* 0x000000ffff077224 */ /* 0x000ff600078e0000 */
[----:B------:R-:W-:Y:S10]  /*35010*/  @!UPT UIADD3 URZ, URZ, URZ, URZ ;  /* 0x0000003f3f3ff290 */ /* 0x000ff4000fffe03f */
[----:B------:R-:W-:Y:S01]  /*35020*/  STL.64 [R1+0x4f0], R8 ;  /* 0x0004f00801007387 */ /* 0x000fe20000100a00 */
[----:B------:R-:W-:Y:S02]  /*35030*/  STL.64 [R1+0x4f8], R10 ;  /* 0x0004f80a01007387 */ /* 0x000fe40000100a00 */
[----:B------:R-:W0:Y:S01]  /*35040*/  LDSM.16.M88.4 R8, [R3+0x22000] ;  /* 0x022000000308783b */ /* 0x000e220000000200 */
[----:B--2---:R-:W-:Y:S01]  /*35050*/  HMMA.16816.F32 R12, R24, R14, R16 ;  /* 0x0000000e180c723c */ /* 0x004fe20000001810 */
[----:B------:R-:W2:Y:S02]  /*35060*/  LDL.LU.64 R18, [R1+0x1998] ;  /* 0x0019980001127983 */ /* 0x000ea40000300a00 */
[----:B------:R-:W2:Y:S11]  /*35070*/  LDL.LU.64 R16, [R1+0x1990] ;  /* 0x0019900001107983 */ /* 0x000eb60000300a00 */
[----:B------:R-:W-:Y:S09]  /*35080*/  @!UPT UIADD3 URZ, URZ, URZ, URZ ;  /* 0x0000003f3f3ff290 */ /* 0x000ff2000fffe03f */
[----:B------:R1:W-:Y:S01]  /*35090*/  STL.64 [R1+0x4e0], R12 ;  /* 0x0004e00c01007387 */ /* 0x0003e20000100a00 */
[----:B------:R4:W-:Y:S01]  /*350a0*/  STL [R1+0x4e8], R14 ;  /* 0x0004e80e01007387 */ /* 0x0009e20000100800 */
[----:B------:R-:W-:Y:S02]  /*350b0*/  MOV R0, R15 ;  /* 0x0000000f00007202 */ /* 0x000fe40000000f00 */
[----:B-1----:R-:W5:Y:S01]  /*350c0*/  LDL.LU R12, [R1+0xf0] ;  /* 0x0000f000010c7983 */ /* 0x002f620000300800 */
[----:B------:R-:W5:Y:S02]  /*350d0*/  LDL.LU R13, [R1+0xf4] ;  /* 0x0000f400010d7983 */ /* 0x000f640000300800 */
[----:B----4-:R-:W4:Y:S02]  /*350e0*/  LDL.LU R14, [R1+0xf8] ;  /* 0x0000f800010e7983 */ /* 0x010f240000300800 */
[----:B------:R-:W4:Y:S02]  /*350f0*/  LDL.LU R15, [R1+0xfc] ;  /* 0x0000fc00010f7983 */ /* 0x000f240000300800 */
[----:B----4-:R-:W-:Y:S01]  /*35100*/  STL.64 [R1+0x1960], R14 ;  /* 0x0019600e01007387 */ /* 0x010fe20000100a00 */
[----:B-----5:R1:W-:Y:S02]  /*35110*/  STL.64 [R1+0x1958], R12 ;  /* 0x0019580c01007387 */ /* 0x0203e40000100a00 */
[----:B-1----:R-:W-:Y:S01]  /*35120*/  IMAD.MOV.U32 R12, RZ, RZ, R21 ;  /* 0x000000ffff0c7224 */ /* 0x002fe200078e0015 */
[----:B------:R-:W-:-:S02]  /*35130*/  MOV R13, R20 ;  /* 0x00000014000d7202 */ /* 0x000fc40000000f00 */
[----:B------:R-:W1:Y:S04]  /*35140*/  LDSM.16.M88.4 R20, [R3+0x24000] ;  /* 0x024000000314783b */ /* 0x000e680000000200 */
[----:B------:R-:W-:Y:S01]  /*35150*/  STL [R1+0x15f8], R0 ;  /* 0x0015f80001007387 */ /* 0x000fe20000100800 */
[----:B0-----:R-:W-:Y:S02]  /*35160*/  STL.64 [R1+0x50], R8 ;  /* 0x0000500801007387 */ /* 0x001fe40000100a00 */
[----:B------:R-:W-:Y:S02]  /*35170*/  STL.64 [R1+0x58], R10 ;  /* 0x0000580a01007387 */ /* 0x000fe40000100a00 */
[----:B------:R0:W-:Y:S02]  /*35180*/  STL.64 [R1+0x1968], R8 ;  /* 0x0019680801007387 */ /* 0x0001e40000100a00 */
[----:B0-----:R-:W4:Y:S01]  /*35190*/  LDL.LU R8, [R1+0xc0] ;  /* 0x0000c00001087983 */ /* 0x001f220000300800 */
[----:B------:R-:W4:Y:S02]  /*351a0*/  LDL.LU R9, [R1+0xc4] ;  /* 0x0000c40001097983 */ /* 0x000f240000300800 */
[----:B------:R-:W4:Y:S02]  /*351b0*/  LDL.LU R10, [R1+0xc8] ;  /* 0x0000c800010a7983 */ /* 0x000f240000300800 */
[----:B------:R-:W4:Y:S01]  /*351c0*/  LDL.LU R11, [R1+0xcc] ;  /* 0x0000cc00010b7983 */ /* 0x000f220000300800 */
[----:B-1----:R-:W-:Y:S01]  /*351d0*/  STL.64 [R1+0x40], R20 ;  /* 0x0000401401007387 */ /* 0x002fe20000100a00 */
[----:B------:R-:W-:Y:S02]  /*351e0*/  STL.64 [R1+0x48], R22 ;  /* 0x0000481601007387 */ /* 0x000fe40000100a00 */
[----:B------:R-:W0:Y:S02]  /*351f0*/  LDSM.16.M88.4 R20, [R3+0x26000] ;  /* 0x026000000314783b */ /* 0x000e240000000200 */
[----:B0-----:R-:W-:Y:S02]  /*35200*/  STL.64 [R1+0x30], R20 ;  /* 0x0000301401007387 */ /* 0x001fe40000100a00 */
[----:B------:R0:W-:Y:S02]  /*35210*/  STL.64 [R1+0x38], R22 ;  /* 0x0000381601007387 */ /* 0x0001e40000100a00 */
[----:B0-----:R-:W2:Y:S02]  /*35220*/  LDL.LU.64 R22, [R1+0x1988] ;  /* 0x0019880001167983 */ /* 0x001ea40000300a00 */
[C---:B--2---:R-:W-:Y:S02]  /*35230*/  HMMA.16816.F32 R20, R24.reuse, R22, R16 ;  /* 0x000000161814723c */ /* 0x044fe40000001810 */
[----:B------:R-:W3:Y:S11]  /*35240*/  LDL.LU.64 R18, [R1+0x1980] ;  /* 0x0019800001127983 */ /* 0x000ef60000300a00 */
[----:B------:R-:W-:Y:S10]  /*35250*/  @!UPT UIADD3 URZ, URZ, URZ, URZ ;  /* 0x0000003f3f3ff290 */ /* 0x000ff4000fffe03f */
[----:B------:R-:W-:Y:S01]  /*35260*/  STL.64 [R1+0x4d0], R20 ;  /* 0x0004d01401007387 */ /* 0x000fe20000100a00 */
[----:B------:R-:W-:Y:S02]  /*35270*/  STL.64 [R1+0x4d8], R22 ;  /* 0x0004d81601007387 */ /* 0x000fe40000100a00 */
[----:B------:R-:W0:Y:S01]  /*35280*/  LDSM.16.M88.4 R20, [R3+0x28000] ;  /* 0x028000000314783b */ /* 0x000e220000000200 */
[----:B---3--:R-:W-:Y:S11]  /*35290*/  HMMA.16816.F32 R4, R24, R18, R4 ;  /* 0x000000121804723c */ /* 0x008ff60000001804 */
[----:B------:R-:W-:Y:S11]  /*352a0*/  @!UPT UIADD3 URZ, URZ, URZ, URZ ;  /* 0x0000003f3f3ff290 */ /* 0x000ff6000fffe03f */
[----:B------:R-:W-:Y:S01]  /*352b0*/  @!UPT UIADD3 URZ, URZ, URZ, URZ ;  /* 0x0000003f3f3ff290 */ /* 0x000fe2000fffe03f */
[----:B------:R-:W-:Y:S01]  /*352c0*/  STL [R1+0x70], R4 ;  /* 0x0000700401007387 */ /* 0x000fe20000100800 */
[----:B------:R-:W-:Y:S02]  /*352d0*/  STL.64 [R1+0x78], R6 ;  /* 0x0000780601007387 */ /* 0x000fe40000100a00 */
[----:B------:R-:W2:Y:S02]  /*352e0*/  LDL.64 R24, [R1+0x30] ;  /* 0x0000300001187983 */ /* 0x000ea40000100a00 */
[----:B------:R-:W-:Y:S02]  /*352f0*/  IMAD.MOV.U32 R0, RZ, RZ, R5 ;  /* 0x000000ffff007224 */ /* 0x000fe400078e0005 */
[----:B------:R-:W1:Y:S04]  /*35300*/  LDSM.16.M88.4 R4, [R3+0x2a000] ;  /* 0x02a000000304783b */ /* 0x000e680000000200 */
[----:B--2---:R2:W-:Y:S04]  /*35310*/  STL.64 [R1+0x1940], R24 ;  /* 0x0019401801007387 */ /* 0x0045e80000100a00 */
[----:B--2---:R-:W2:Y:S01]  /*35320*/  LDL.64 R24, [R1+0x40] ;  /* 0x0000400001187983 */ /* 0x004ea20000100a00 */
[----:B------:R-:W-:Y:S02]  /*35330*/  STL [R1+0x1808], R0 ;  /* 0x0018080001007387 */ /* 0x000fe40000100800 */
[----:B0-----:R-:W-:Y:S02]  /*35340*/  STL.64 [R1+0x20], R20 ;  /* 0x0000201401007387 */ /* 0x001fe40000100a00 */
[----:B------:R-:W-:Y:S01]  /*35350*/  STL.64 [R1+0x28], R22 ;  /* 0x0000281601007387 */ /* 0x000fe20000100a00 */
[----:B------:R0:W-:Y:S04]  /*35360*/  STL.64 [R1+0x1938], R20 ;  /* 0x0019381401007387 */ /* 0x0001e80000100a00 */
[----:B0-----:R-:W3:Y:S01]  /*35370*/  LDL.LU R20, [R1+0x110] ;  /* 0x0001100001147983 */ /* 0x001ee20000300800 */
[----:B------:R-:W3:Y:S02]  /*35380*/  LDL.LU R21, [R1+0x114] ;  /* 0x0001140001157983 */ /* 0x000ee40000300800 */
[----:B------:R-:W5:Y:S02]  /*35390*/  LDL.LU R22, [R1+0x118] ;  /* 0x0001180001167983 */ /* 0x000f640000300800 */
[----:B------:R-:W5:Y:S01]  /*353a0*/  LDL.LU R23, [R1+0x11c] ;  /* 0x00011c0001177983 */ /* 0x000f620000300800 */
[----:B-1----:R-:W-:Y:S01]  /*353b0*/  MOV R19, R4 ;  /* 0x0000000400137202 */ /* 0x002fe20000000f00 */
[----:B------:R-:W-:Y:S01]  /*353c0*/  IMAD.MOV.U32 R18, RZ, RZ, R5 ;  /* 0x000000ffff127224 */ /* 0x000fe200078e0005 */
[----:B-----5:R-:W-:Y:S01]  /*353d0*/  STL.64 [R1+0x1950], R22 ;  /* 0x0019501601007387 */ /* 0x020fe20000100a00 */
[----:B---3--:R0:W-:Y:S03]  /*353e0*/  STL.64 [R1+0x1948], R20 ;  /* 0x0019481401007387 */ /* 0x0081e60000100a00 */
[----:B0-----:R-:W2:Y:S01]  /*353f0*/  LDL.LU R20, [R1+0x120] ;  /* 0x0001200001147983 */ /* 0x001ea20000300800 */
[----:B------:R-:W2:Y:S02]  /*35400*/  LDL.LU R21, [R1+0x124] ;  /* 0x0001240001157983 */ /* 0x000ea40000300800 */
[----:B------:R-:W2:Y:S02]  /*35410*/  LDL.LU R22, [R1+0x128] ;  /* 0x0001280001167983 */ /* 0x000ea40000300800 */
[----:B------:R-:W2:Y:S01]  /*35420*/  LDL.LU R23, [R1+0x12c] ;  /* 0x00012c0001177983 */ /* 0x000ea20000300800 */
[----:B------:R-:W-:Y:S01]  /*35430*/  STL.64 [R1+0x10], R4 ;  /* 0x0000100401007387 */ /* 0x000fe20000100a00 */
[----:B------:R0:W-:Y:S03]  /*35440*/  STL.64 [R1+0x18], R6 ;  /* 0x0000180601007387 */ /* 0x0001e60000100a00 */
[----:B0-----:R-:W4:Y:S01]  /*35450*/  LDL.LU.64 R6, [R1+0x1978] ;  /* 0x0019780001067983 */ /* 0x001f220000300a00 */
[----:B------:R-:W4:Y:S02]  /*35460*/  LDL.LU.64 R4, [R1+0x1970] ;  /* 0x0019700001047983 */ /* 0x000f240000300a00 */
[C---:B----4-:R-:W-:Y:S01]  /*35470*/  HMMA.16816.F32 R12, R4.reuse, R12, R8 ;  /* 0x0000000c040c723c */ /* 0x050fe20000001808 */
[----:B------:R-:W3:Y:S11]  /*35480*/  LDL.LU.64 R8, [R1+0x1968] ;  /* 0x0019680001087983 */ /* 0x000ef60000300a00 */
[----:B------:R-:W-:Y:S11]  /*35490*/  @!UPT UIADD3 URZ, URZ, URZ, URZ ;  /* 0x0000003f3f3ff290 */ /* 0x000ff6000fffe03f */
[----:B------:R-:W-:Y:S01]  /*354a0*/  STL.64 [R1+0x4b0], R12 ;  /* 0x0004b00c01007387 */ /* 0x000fe20000100a00 */
[----:B------:R-:W-:Y:S02]  /*354b0*/  STL.64 [R1+0x4b8], R14 ;  /* 0x0004b80e01007387 */ /* 0x000fe40000100a00 */
[----:B------:R-:W0:Y:S02]  /*354c0*/  LDSM.16.M88.4 R12, [R3+0x2c000] ;  /* 0x02c00000030c783b */ /* 0x000e240000000200 */
[----:B0-----:R-:W-:Y:S02]  /*354d0*/  STL.64 [R1], R12 ;  /* 0x0000000c01007387 */ /* 0x001fe40000100a00 */
[----:B------:R0:W-:Y:S02]  /*354e0*/  STL.64 [R1+0x8], R14 ;  /* 0x0000080e01007387 */ /* 0x0001e40000100a00 */
[----:B0-----:R-:W3:Y:S01]  /*354f0*/  LDL.LU.64 R14, [R1+0x1960] ;  /* 0x00196000010e7983 */ /* 0x001ee20000300a00 */
[----:B------:R-:W3:Y:S02]  /*35500*/  LDL.LU.64 R12, [R1+0x1958] ;  /* 0x00195800010c7983 */ /* 0x000ee40000300a00 */
[C---:B---3--:R-:W-:Y:S11]  /*35510*/  HMMA.16816.F32 R12, R4.reuse, R8, R12 ;  /* 0x00000008040c723c */ /* 0x048ff6000000180c */
[----:B------:R-:W-:Y:S11]  /*35520*/  @!UPT UIADD3 URZ, URZ, URZ, URZ ;  /* 0x0000003f3f3ff290 */ /* 0x000ff6000fffe03f */
[----:B------:R-:W-:Y:S01]  /*35530*/  @!UPT UIADD3 URZ, URZ, URZ, URZ ;  /* 0x0000003f3f3ff290 */ /* 0x000fe2000fffe03f */
[----:B------:R0:W-:Y:S02]  /*35540*/  STL.64 [R1+0x4a0], R12 ;  /* 0x0004a00c01007387 */ /* 0x0001e40000100a00 */
[----:B0-----:R-:W-:Y:S01]  /*35550*/  MOV R13, R8 ;  /* 0x00000008000d7202 */ /* 0x001fe20000000f00 */
[----:B------:R-:W-:Y:S02]  /*35560*/  IMAD.MOV.U32 R12, RZ, RZ, R9 ;  /* 0x000000ffff0c7224 */ /* 0x000fe400078e0009 */
[----:B------:R-:W0:Y:S04]  /*35570*/  LDSM.16.M88.4 R8, [R3+0x2e000] ;  /* 0x02e000000308783b */ /* 0x000e280000000200 */
[----:B------:R-:W-:Y:S04]  /*35580*/  STL.64 [R1+0x4a8], R14 ;  /* 0x0004a80e01007387 */ /* 0x000fe80000100a00 */
[----:B0-----:R-:W-:Y:S01]  /*35590*/  STL.64 [R1+0x1920], R10 ;  /* 0x0019200a01007387 */ /* 0x001fe20000100a00 */
[----:B------:R0:W-:Y:S03]  /*355a0*/  STL.64 [R1+0x1918], R8 ;  /* 0x0019180801007387 */ /* 0x0001e60000100a00 */
[----:B0-----:R-:W3:Y:S01]  /*355b0*/  LDL.LU R8, [R1+0x1b0] ;  /* 0x0001b00001087983 */ /* 0x001ee20000300800 */
[----:B------:R-:W3:Y:S02]  /*355c0*/  LDL.LU R9, [R1+0x1b4] ;  /* 0x0001b40001097983 */ /* 0x000ee40000300800 */
[----:B------:R-:W4:Y:S02]  /*355d0*/  LDL.LU R10, [R1+0x1b8] ;  /* 0x0001b800010a7983 */ /* 0x000f240000300800 */
[----:B------:R-:W4:Y:S01]  /*355e0*/  LDL.LU R11, [R1+0x1bc] ;  /* 0x0001bc00010b7983 */ /* 0x000f220000300800 */
[C---:B--2---:R-:W-:Y:S01]  /*355f0*/  HMMA.16816.F32 R20, R4.reuse, R24, R20 ;  /* 0x000000180414723c */ /* 0x044fe20000001814 */
[----:B------:R-:W-:Y:S01]  /*35600*/  MOV R15, R24 ;  /* 0x00000018000f7202 */ /* 0x000fe20000000f00 */
[----:B------:R-:W-:Y:S01]  /*35610*/  IMAD.MOV.U32 R14, RZ, RZ, R25 ;  /* 0x000000ffff0e7224 */ /* 0x000fe200078e0019 */
[----:B----4-:R-:W-:Y:S01]  /*35620*/  STL.64 [R1+0x1930], R10 ;  /* 0x0019300a01007387 */ /* 0x010fe20000100a00 */
[----:B---3--:R0:W-:Y:S03]  /*35630*/  STL.64 [R1+0x1928], R8 ;  /* 0x0019280801007387 */ /* 0x0081e60000100a00 */
        /* <DEDUP_REMOVED lines=12> */
[----:B------:R0:W-:Y:S01]  /*35700*/  STL.64 [R1+0x460], R20 ;  /* 0x0004601401007387 */ /* 0x0001e20000100a00 */
[----:B------:R-:W-:Y:S03]  /*35710*/  STL.64 [R1+0x468], R22 ;  /* 0x0004681601007387 */ /* 0x000fe60000100a00 */
[----:B0-----:R-:W2:Y:S02]  /*35720*/  LDL.LU.64 R20, [R1+0x1938] ;  /* 0x0019380001147983 */ /* 0x001ea40000300a00 */
[----:B--2---:R-:W-:Y:S11]  /*35730*/  HMMA.16816.F32 R8, R4, R20, R8 ;  /* 0x000000140408723c */ /* 0x004ff60000001808 */
[----:B------:R-:W-:Y:S11]  /*35740*/  @!UPT UIADD3 URZ, URZ, URZ, URZ ;  /* 0x0000003f3f3ff290 */ /* 0x000ff6000fffe03f */
[----:B------:R-:W-:Y:S01]  /*35750*/  @!UPT UIADD3 URZ, URZ, URZ, URZ ;  /* 0x0000003f3f3ff290 */ /* 0x000fe2000fffe03f */
[----:B------:R-:W-:Y:S01]  /*35760*/  STL.64 [R1+0x440], R8 ;  /* 0x0004400801007387 */ /* 0x000fe20000100a00 */
[----:B------:R0:W-:Y:S03]  /*35770*/  STL.64 [R1+0x448], R10 ;  /* 0x0004480a01007387 */ /* 0x0001e60000100a00 */
[----:B0-----:R-:W2:Y:S01]  /*35780*/  LDL.LU.64 R10, [R1+0x1930] ;  /* 0x00193000010a7983 */ /* 0x001ea20000300a00 */
[----:B------:R-:W2:Y:S01]  /*35790*/  LDL.LU.64 R8, [R1+0x1928] ;  /* 0x0019280001087983 */ /* 0x000ea20000300a00 */
[----:B------:R-:W-:Y:S01]  /*357a0*/  MOV R3, R20 ;  /* 0x0000001400037202 */ /* 0x000fe20000000f00 */
[----:B------:R-:W-:Y:S02]  /*357b0*/  IMAD.MOV.U32 R0, RZ, RZ, R21 ;  /* 0x000000ffff007224 */ /* 0x000fe400078e0015 */
[----:B------:R-:W0:Y:S04]  /*357c0*/  LDSM.16.M88.4 R20, [R2+0x31000] ;  /* 0x031000000214783b */ /* 0x000e280000000200 */
[----:B0-----:R-:W-:Y:S01]  /*357d0*/  STL.64 [R1+0x18a0], R22 ;  /* 0x0018a01601007387 */ /* 0x001fe20000100a00 */
[----:B------:R0:W-:Y:S02]  /*357e0*/  STL.64 [R1+0x1898], R20 ;  /* 0x0018981401007387 */ /* 0x0001e40000100a00 */
[----:B0-----:R-:W-:Y:S01]  /*357f0*/  MOV R20, R19 ;  /* 0x0000001300147202 */ /* 0x001fe20000000f00 */
[----:B------:R-:W-:-:S07]  /*35800*/  IMAD.MOV.U32 R21, RZ, RZ, R18 ;  /* 0x000000ffff157224 */ /* 0x000fce00078e0012 */
[----:B--2---:R-:W-:Y:S01]  /*35810*/  HMMA.16816.F32 R20, R4, R20, R8 ;  /* 0x000000140414723c */ /* 0x004fe20000001808 */
[----:B------:R-:W2:Y:S01]  /*35820*/  LDL.LU.64 R10, [R1+0x1920] ;  /* 0x00192000010a7983 */ /* 0x000ea20000300a00 */
[----:B------:R-:W3:Y:S11]  /*35830*/  LDL.LU.64 R8, [R1+0x1918] ;  /* 0x0019180001087983 */ /* 0x000ef60000300a00 */
[----:B------:R-:W-:Y:S10]  /*35840*/  @!UPT UIADD3 URZ, URZ, URZ, URZ ;  /* 0x0000003f3f3ff290 */ /* 0x000ff4000fffe03f */
[----:B------:R0:W-:Y:S01]  /*35850*/  STL.64 [R1+0x400], R20 ;  /* 0x0004001401007387 */ /* 0x0001e20000100a00 */
[----:B------:R1:W-:Y:S03]  /*35860*/  STL.64 [R1+0x408], R22 ;  /* 0x0004081601007387 */ /* 0x0003e60000100a00 */
[----:B0-----:R-:W4:Y:S01]  /*35870*/  LDL.LU R20, [R1+0x330] ;  /* 0x0003300001147983 */ /* 0x001f220000300800 */
[----:B------:R-:W4:Y:S02]  /*35880*/  LDL.LU R21, [R1+0x334] ;  /* 0x0003340001157983 */ /* 0x000f240000300800 */
[----:B-1----:R-:W5:Y:S02]  /*35890*/  LDL.LU R22, [R1+0x338] ;  /* 0x0003380001167983 */ /* 0x002f640000300800 */
[----:B------:R-:W5:Y:S01]  /*358a0*/  LDL.LU R23, [R1+0x33c] ;  /* 0x00033c0001177983 */ /* 0x000f620000300800 */
[----:B------:R-:W-:Y:S01]  /*358b0*/  MOV R17, R24 ;  /* 0x0000001800117202 */ /* 0x000fe20000000f00 */
[----:B------:R-:W-:-:S02]  /*358c0*/  IMAD.MOV.U32 R16, RZ, RZ, R25 ;  /* 0x000000ffff107224 */ /* 0x000fc400078e0019 */
[----:B------:R-:W-:Y:S04]  /*358d0*/  LDSM.16.M88.4 R24, [R2+0x30800] ;  /* 0x030800000218783b */ /* 0x000fe80000000200 */
[----:B-----5:R-:W-:Y:S01]  /*358e0*/  STL.64 [R1+0x18c0], R22 ;  /* 0x0018c01601007387 */ /* 0x020fe20000100a00 */
[----:B----4-:R0:W-:Y:S02]  /*358f0*/  STL.64 [R1+0x18b8], R20 ;  /* 0x0018b81401007387 */ /* 0x0101e40000100a00 */
[----:B0-----:R-:W-:Y:S01]  /*35900*/  MOV R20, R17 ;  /* 0x0000001100147202 */ /* 0x001fe20000000f00 */
[----:B------:R-:W-:Y:S02]  /*35910*/  IMAD.MOV.U32 R21, RZ, RZ, R16 ;  /* 0x000000ffff157224 */ /* 0x000fe400078e0010 */
[----:B------:R-:W0:Y:S04]  /*35920*/  LDSM.16.M88.4 R16, [R2+0x31800] ;  /* 0x031800000210783b */ /* 0x000e280000000200 */
[----:B------:R1:W-:Y:S04]  /*35930*/  STL.64 [R1+0x18d0], R20 ;  /* 0x0018d01401007387 */ /* 0x0003e80000100a00 */
[----:B-1----:R-:W4:Y:S01]  /*35940*/  LDL.LU R20, [R1+0x370] ;  /* 0x0003700001147983 */ /* 0x002f220000300800 */
[----:B------:R-:W4:Y:S02]  /*35950*/  LDL.LU R21, [R1+0x374] ;  /* 0x0003740001157983 */ /* 0x000f240000300800 */
[----:B------:R-:W4:Y:S02]  /*35960*/  LDL.LU R22, [R1+0x378] ;  /* 0x0003780001167983 */ /* 0x000f240000300800 */
[----:B------:R-:W4:Y:S01]  /*35970*/  LDL.LU R23, [R1+0x37c] ;  /* 0x00037c0001177983 */ /* 0x000f220000300800 */
[----:B0-----:R-:W-:Y:S01]  /*35980*/  STL.64 [R1+0x1818], R18 ;  /* 0x0018181201007387 */ /* 0x001fe20000100a00 */
[----:B------:R0:W-:Y:S03]  /*35990*/  STL.64 [R1+0x1810], R16 ;  /* 0x0018101001007387 */ /* 0x0001e60000100a00 */
[----:B0-----:R-:W4:Y:S02]  /*359a0*/  LDL.64 R16, [R1] ;  /* 0x0000000001107983 */ /* 0x001f240000100a00 */
[----:B----4-:R-:W-:Y:S11]  /*359b0*/  HMMA.16816.F32 R20, R4, R16, R20 ;  /* 0x000000100414723c */ /* 0x010ff60000001814 */
[----:B------:R-:W-:Y:S11]  /*359c0*/  @!UPT UIADD3 URZ, URZ, URZ, URZ ;  /* 0x0000003f3f3ff290 */ /* 0x000ff6000fffe03f */
[----:B------:R-:W-:Y:S01]  /*359d0*/  @!UPT UIADD3 URZ, URZ, URZ, URZ ;  /* 0x0000003f3f3ff290 */ /* 0x000fe2000fffe03f */
[----:B------:R0:W-:Y:S01]  /*359e0*/  STL.64 [R1+0x3f0], R20 ;  /* 0x0003f01401007387 */ /* 0x0001e20000100a00 */
[----:B------:R-:W-:Y:S01]  /*359f0*/  STL.64 [R1+0x3f8], R22 ;  /* 0x0003f81601007387 */ /* 0x000fe20000100a00 */
[----:B0-----:R-:W-:Y:S01]  /*35a00*/  MOV R20, R15 ;  /* 0x0000000f00147202 */ /* 0x001fe20000000f00 */
[----:B------:R-:W-:-:S05]  /*35a10*/  IMAD.MOV.U32 R21, RZ, RZ, R14 ;  /* 0x000000ffff157224 */ /* 0x000fca00078e000e */
[----:B------:R-:W-:Y:S01]  /*35a20*/  STL.64 [R1+0x18e8], R20 ;  /* 0x0018e81401007387 */ /* 0x000fe20000100a00 */
[----:B------:R0:W-:Y:S03]  /*35a30*/  STL.64 [R1+0x18c8], R16 ;  /* 0x0018c81001007387 */ /* 0x0001e60000100a00 */
[----:B0-----:R-:W4:Y:S01]  /*35a40*/  LDL.LU R16, [R1+0x350] ;  /* 0x0003500001107983 */ /* 0x001f220000300800 */
[----:B------:R-:W4:Y:S02]  /*35a50*/  LDL.LU R17, [R1+0x354] ;  /* 0x0003540001117983 */ /* 0x000f240000300800 */
[----:B------:R-:W5:Y:S02]  /*35a60*/  LDL.LU R18, [R1+0x358] ;  /* 0x0003580001127983 */ /* 0x000f640000300800 */
[----:B------:R-:W5:Y:S01]  /*35a70*/  LDL.LU R19, [R1+0x35c] ;  /* 0x00035c0001137983 */ /* 0x000f620000300800 */
[----:B------:R-:W-:Y:S01]  /*35a80*/  MOV R20, R13 ;  /* 0x0000000d00147202 */ /* 0x000fe20000000f00 */
[----:B------:R-:W-:-:S02]  /*35a90*/  IMAD.MOV.U32 R21, RZ, RZ, R12 ;  /* 0x000000ffff157224 */ /* 0x000fc400078e000c */
[----:B------:R-:W0:Y:S04]  /*35aa0*/  LDSM.16.M88.4 R12, [R2+0x32000] ;  /* 0x03200000020c783b */ /* 0x000e280000000200 */
[----:B------:R1:W-:Y:S04]  /*35ab0*/  STL.64 [R1+0x1900], R20 ;  /* 0x0019001401007387 */ /* 0x0003e80000100a00 */
[----:B-1----:R-:W2:Y:S04]  /*35ac0*/  LDL.64 R20, [R1+0x60] ;  /* 0x0000600001147983 */ /* 0x002ea80000100a00 */
[----:B-----5:R-:W-:Y:S01]  /*35ad0*/  STL.64 [R1+0x18e0], R18 ;  /* 0x0018e01201007387 */ /* 0x020fe20000100a00 */
[----:B----4-:R1:W-:Y:S03]  /*35ae0*/  STL.64 [R1+0x18d8], R16 ;  /* 0x0018d81001007387 */ /* 0x0103e60000100a00 */
[----:B-1----:R-:W4:Y:S01]  /*35af0*/  LDL.LU R16, [R1+0x680] ;  /* 0x0006800001107983 */ /* 0x002f220000300800 */
[----:B------:R-:W4:Y:S02]  /*35b00*/  LDL.LU R17, [R1+0x684] ;  /* 0x0006840001117983 */ /* 0x000f240000300800 */
[----:B------:R-:W5:Y:S02]  /*35b10*/  LDL.LU R18, [R1+0x688] ;  /* 0x0006880001127983 */ /* 0x000f640000300800 */
[----:B------:R-:W5:Y:S02]  /*35b20*/  LDL.LU R19, [R1+0x68c] ;  /* 0x00068c0001137983 */ /* 0x000f640000300800 */
        /* <DEDUP_REMOVED lines=10> */
[----:B------:R-:W4:Y:S02]  /*35bd0*/  LDL.LU R18, [R1+0x3a8] ;  /* 0x0003a80001127983 */ /* 0x000f240000300800 */
[----:B------:R-:W4:Y:S01]  /*35be0*/  LDL.LU R19, [R1+0x3ac] ;  /* 0x0003ac0001137983 */ /* 0x000f220000300800 */
[----:B0-----:R-:W-:Y:S01]  /*35bf0*/  STL.64 [R1+0x1798], R14 ;  /* 0x0017980e01007387 */ /* 0x001fe20000100a00 */
[----:B------:R0:W-:Y:S03]  /*35c00*/  STL.64 [R1+0x1790], R12 ;  /* 0x0017900c01007387 */ /* 0x0001e60000100a00 */
[----:B0-----:R-:W5:Y:S01]  /*35c10*/  LDL.LU R12, [R1+0x360] ;  /* 0x00036000010c7983 */ /* 0x001f620000300800 */
[----:B------:R-:W5:Y:S02]  /*35c20*/  LDL.LU R13, [R1+0x364] ;  /* 0x00036400010d7983 */ /* 0x000f640000300800 */
[----:B------:R-:W5:Y:S02]  /*35c30*/  LDL.LU R14, [R1+0x368] ;  /* 0x00036800010e7983 */ /* 0x000f640000300800 */
[----:B------:R-:W5:Y:S01]  /*35c40*/  LDL.LU R15, [R1+0x36c] ;  /* 0x00036c00010f7983 */ /* 0x000f620000300800 */
[----:B--2---:R-:W-:Y:S01]  /*35c50*/  STL.64 [R1+0x18b0], R10 ;  /* 0x0018b00a01007387 */ /* 0x004fe20000100a00 */
[----:B---3--:R0:W-:Y:S01]  /*35c60*/  STL.64 [R1+0x18a8], R8 ;  /* 0x0018a80801007387 */ /* 0x0081e20000100a00 */
[----:B-----5:R-:W-:Y:S11]  /*35c70*/  HMMA.16816.F32 R4, R4, R8, R12 ;  /* 0x000000080404723c */ /* 0x020ff6000000180c */
[----:B------:R-:W-:Y:S11]  /*35c80*/  @!UPT UIADD3 URZ, URZ, URZ, URZ ;  /* 0x0000003f3f3ff290 */ /* 0x000ff6000fffe03f */
[----:B------:R-:W-:Y:S01]  /*35c90*/  @!UPT UIADD3 URZ, URZ, URZ, URZ ;  /* 0x0000003f3f3ff290 */ /* 0x000fe2000fffe03f */
[----:B------:R-:W-:Y:S01]  /*35ca0*/  STL.64 [R1+0x3b0], R4 ;  /* 0x0003b00401007387 */ /* 0x000fe20000100a00 */
[----:B------:R-:W-:Y:S02]  /*35cb0*/  STL.64 [R1+0x3b8], R6 ;  /* 0x0003b80601007387 */ /* 0x000fe40000100a00 */
[----:B------:R-:W2:Y:S02]  /*35cc0*/  LDL.LU R12, [R1+0x290] ;  /* 0x00029000010c7983 */ /* 0x000ea40000300800 */
[----:B------:R-:W2:Y:S01]  /*35cd0*/  LDL.LU R13, [R1+0x294] ;  /* 0x00029400010d7983 */ /* 0x000ea20000300800 */
[----:B------:R-:W3:Y:S01]  /*35ce0*/  LDL.LU R14, [R1+0x298] ;  /* 0x00029800010e7983 */ /* 0x000ee20000300800 */
[----:B------:R-:W3:Y:S03]  /*35cf0*/  LDL.LU R15, [R1+0x29c] ;  /* 0x00029c00010f7983 */ /* 0x000ee60000300800 */
[----:B------:R1:W5:Y:S01]  /*35d00*/  LDSM.16.M88.4 R4, [R2+0x32800] ;  /* 0x032800000204783b */ /* 0x0003620000000200 */
[----:B----4-:R-:W-:Y:S01]  /*35d10*/  HMMA.16816.F32 R16, R24, R20, R16 ;  /* 0x000000141810723c */ /* 0x010fe20000001810 */
[----:B0-----:R-:W-:-:S02]  /*35d20*/  IMAD.MOV.U32 R9, RZ, RZ, R0 ;  /* 0x000000ffff097224 */ /* 0x001fc400078e0000 */
[----:B------:R-:W-:Y:S01]  /*35d30*/  IMAD.MOV.U32 R0, RZ, RZ, R21 ;  /* 0x000000ffff007224 */ /* 0x000fe200078e0015 */
[----:B-1----:R-:W-:Y:S01]  /*35d40*/  MOV R2, R20 ;  /* 0x0000001400027202 */ /* 0x002fe20000000f00 */
[----:B---3--:R-:W-:Y:S01]  /*35d50*/  STL.64 [R1+0x1828], R14 ;  /* 0x0018280e01007387 */ /* 0x008fe20000100a00 */
[----:B--2---:R0:W-:Y:S03]  /*35d60*/  STL.64 [R1+0x1820], R12 ;  /* 0x0018200c01007387 */ /* 0x0041e60000100a00 */
[----:B0-----:R-:W2:Y:S01]  /*35d70*/  LDL.64 R12, [R1+0x10] ;  /* 0x00001000010c7983 */ /* 0x001ea20000100a00 */
[----:B-----5:R-:W-:Y:S02]  /*35d80*/  STL.64 [R1+0x1718], R6 ;  /* 0x0017180601007387 */ /* 0x020fe40000100a00 */
[----:B------:R0:W-:Y:S02]  /*35d90*/  STL.64 [R1+0x1710], R4 ;  /* 0x0017100401007387 */ /* 0x0001e40000100a00 */
[----:B0-----:R-:W3:Y:S01]  /*35da0*/  LDL.LU R4, [R1+0x340] ;  /* 0x0003400001047983 */ /* 0x001ee20000300800 */
[----:B------:R-:W3:Y:S02]  /*35db0*/  LDL.LU R5, [R1+0x344] ;  /* 0x0003440001057983 */ /* 0x000ee40000300800 */
[----:B------:R-:W3:Y:S02]  /*35dc0*/  LDL.LU R6, [R1+0x348] ;  /* 0x0003480001067983 */ /* 0x000ee40000300800 */
[----:B------:R-:W3:Y:S04]  /*35dd0*/  LDL.LU R7, [R1+0x34c] ;  /* 0x00034c0001077983 */ /* 0x000ee80000300800 */
[----:B------:R-:W-:Y:S01]  /*35de0*/  STL.64 [R1+0x3a0], R16 ;  /* 0x0003a01001007387 */ /* 0x000fe20000100a00 */
[----:B------:R0:W-:Y:S03]  /*35df0*/  STL.64 [R1+0x3a8], R18 ;  /* 0x0003a81201007387 */ /* 0x0001e60000100a00 */
[----:B0-----:R-:W4:Y:S01]  /*35e00*/  LDL.LU.64 R18, [R1+0x1910] ;  /* 0x0019100001127983 */ /* 0x001f220000300a00 */
[----:B------:R-:W4:Y:S02]  /*35e10*/  LDL.LU.64 R16, [R1+0x1908] ;  /* 0x0019080001107983 */ /* 0x000f240000300a00 */
[----:B------:R-:W4:Y:S02]  /*35e20*/  LDL.LU.64 R20, [R1+0x1900] ;  /* 0x0019000001147983 */ /* 0x000f240000300a00 */
[C---:B----4-:R-:W-:Y:S01]  /*35e30*/  HMMA.16816.F32 R20, R24.reuse, R20, R16 ;  /* 0x000000141814723c */ /* 0x050fe20000001810 */
[----:B------:R-:W4:Y:S01]  /*35e40*/  LDL.LU.64 R18, [R1+0x18f8] ;  /* 0x0018f80001127983 */ /* 0x000f220000300a00 */
[----:B------:R-:W4:Y:S11]  /*35e50*/  LDL.LU.64 R16, [R1+0x18f0] ;  /* 0x0018f00001107983 */ /* 0x000f360000300a00 */
[----:B------:R-:W-:Y:S10]  /*35e60*/  @!UPT UIADD3 URZ, URZ, URZ, URZ ;  /* 0x0000003f3f3ff290 */ /* 0x000ff4000fffe03f */
[----:B------:R0:W-:Y:S01]  /*35e70*/  STL.64 [R1+0x390], R20 ;  /* 0x0003901401007387 */ /* 0x0001e20000100a00 */
[----:B------:R4:W-:Y:S03]  /*35e80*/  STL.64 [R1+0x398], R22 ;  /* 0x0003981601007387 */ /* 0x0009e60000100a00 */
[----:B0-----:R-:W4:Y:S02]  /*35e90*/  LDL.LU.64 R20, [R1+0x18e8] ;  /* 0x0018e80001147983 */ /* 0x001f240000300a00 */
[C---:B----4-:R-:W-:Y:S02]  /*35ea0*/  HMMA.16816.F32 R20, R24.reuse, R20, R16 ;  /* 0x000000141814723c */ /* 0x050fe40000001810 */
[----:B------:R-:W4:Y:S01]  /*35eb0*/  LDL.LU.64 R18, [R1+0x18e0] ;  /* 0x0018e00001127983 */ /* 0x000f220000300a00 */
[----:B------:R-:W4:Y:S11]  /*35ec0*/  LDL.LU.64 R16, [R1+0x18d8] ;  /* 0x0018d80001107983 */ /* 0x000f360000300a00 */
[----:B------:R-:W-:Y:S09]  /*35ed0*/  @!UPT UIADD3 URZ, URZ, URZ, URZ ;  /* 0x0000003f3f3ff290 */ /* 0x000ff2000fffe03f */
[----:B------:R0:W-:Y:S01]  /*35ee0*/  STL.64 [R1+0x380], R20 ;  /* 0x0003801401007387 */ /* 0x0001e20000100a00 */
[----:B------:R4:W-:Y:S03]  /*35ef0*/  STL.64 [R1+0x388], R22 ;  /* 0x0003881601007387 */ /* 0x0009e60000100a00 */
[----:B0-----:R-:W4:Y:S02]  /*35f00*/  LDL.LU.64 R20, [R1+0x18d0] ;  /* 0x0018d00001147983 */ /* 0x001f240000300a00 */
[----:B----4-:R-:W-:Y:S02]  /*35f10*/  HMMA.16816.F32 R20, R24, R20, R16 ;  /* 0x000000141814723c */ /* 0x010fe40000001810 */
[----:B------:R-:W4:Y:S11]  /*35f20*/  LDL.LU.64 R16, [R1+0x18c8] ;  /* 0x0018c80001107983 */ /* 0x000f360000300a00 */
[----:B------:R-:W-:Y:S10]  /*35f30*/  @!UPT UIADD3 URZ, URZ, URZ, URZ ;  /* 0x0000003f3f3ff290 */ /* 0x000ff4000fffe03f */
[----:B------:R-:W-:Y:S01]  /*35f40*/  STL.64 [R1+0x370], R20 ;  /* 0x0003701401007387 */ /* 0x000fe20000100a00 */
[----:B------:R0:W-:Y:S03]  /*35f50*/  STL.64 [R1+0x378], R22 ;  /* 0x0003781601007387 */ /* 0x0001e60000100a00 */
[----:B0-----:R-:W2:Y:S01]  /*35f60*/  LDL.LU.64 R22, [R1+0x18c0] ;  /* 0x0018c00001167983 */ /* 0x001ea20000300a00 */
[----:B------:R-:W2:Y:S01]  /*35f70*/  LDL.LU.64 R20, [R1+0x18b8] ;  /* 0x0018b80001147983 */ /* 0x000ea20000300a00 */
[----:B------:R-:W-:-:S07]  /*35f80*/  MOV R8, R3 ;  /* 0x0000000300087202 */ /* 0x000fce0000000f00 */
[C---:B---3--:R-:W-:Y:S01]  /*35f90*/  HMMA.16816.F32 R4, R24.reuse, R8, R4 ;  /* 0x000000081804723c */ /* 0x048fe20000001804 */
[----:B------:R-:W4:Y:S11]  /*35fa0*/  LDL.LU R8, [R1+0x320] ;  /* 0x0003200001087983 */ /* 0x000f360000300800 */
[----:B------:R-:W-:Y:S11]  /*35fb0*/  @!UPT UIADD3 URZ, URZ, URZ, URZ ;  /* 0x0000003f3f3ff290 */ /* 0x000ff6000fffe03f */
[----:B------:R0:W-:Y:S01]  /*35fc0*/  STL.64 [R1+0x360], R4 ;  /* 0x0003600401007387 */ /* 0x0001e20000100a00 */
[----:B------:R1:W-:Y:S02]  /*35fd0*/  STL.64 [R1+0x368], R6 ;  /* 0x0003680601007387 */ /* 0x0003e40000100a00 */
[----:B------:R-:W4:Y:S02]  /*35fe0*/  LDL.LU R9, [R1+0x324] ;  /* 0x0003240001097983 */ /* 0x000f240000300800 */
[----:B------:R-:W4:Y:S01]  /*35ff0*/  LDL.LU R10, [R1+0x328] ;  /* 0x00032800010a7983 */ /* 0x000f220000300800 */
[----:B------:R-:W4:Y:S04]  /*36000*/  LDL.LU R11, [R1+0x32c] ;  /* 0x00032c00010b7983 */ /* 0x000f280000300800 */
[----:B0-----:R-:W3:Y:S01]  /*36010*/  LDL.LU R4, [R1+0x2f0] ;  /* 0x0002f00001047983 */ /* 0x001ee20000300800 */
[C---:B--2---:R-:W-:Y:S11]  /*36020*/  HMMA.16816.F32 R20, R24.reuse, R12, R20 ;  /* 0x0000000c1814723c */ /* 0x044ff60000001814 */
[----:B------:R-:W-:Y:S11]  /*36030*/  @!UPT UIADD3 URZ, URZ, URZ, URZ ;  /* 0x0000003f3f3ff290 */ /* 0x000ff6000fffe03f */
[----:B------:R-:W-:Y:S01]  /*36040*/  @!UPT UIADD3 URZ, URZ, URZ, URZ ;  /* 0x0000003f3f3ff290 */ /* 0x000fe2000fffe03f */
[----:B------:R0:W-:Y:S01]  /*36050*/  STL.64 [R1+0x350], R20 ;  /* 0x0003501401007387 */ /* 0x0001e20000100a00 */
[----:B------:R2:W-:Y:S02]  /*36060*/  STL.64 [R1+0x358], R22 ;  /* 0x0003581601007387 */ /* 0x0005e40000100a00 */
[----:B------:R-:W3:Y:S02]  /*36070*/  LDL.LU R5, [R1+0x2f4] ;  /* 0x0002f40001057983 */ /* 0x000ee40000300800 */
[----:B-1----:R-:W5:Y:S01]  /*36080*/  LDL.LU R6, [R1+0x2f8] ;  /* 0x0002f80001067983 */ /* 0x002f620000300800 */
[----:B------:R-:W5:Y:S04]  /*36090*/  LDL.LU R7, [R1+0x2fc] ;  /* 0x0002fc0001077983 */ /* 0x000f680000300800 */
[----:B-----5:R-:W-:Y:S01]  /*360a0*/  STL.64 [R1+0x1888], R6 ;  /* 0x0018880601007387 */ /* 0x020fe20000100a00 */
[----:B---3--:R-:W-:Y:S02]  /*360b0*/  STL.64 [R1+0x1880], R4 ;  /* 0x0018800401007387 */ /* 0x008fe40000100a00 */
[----:B0-----:R-:W3:Y:S02]  /*360c0*/  LDL.LU R20, [R1+0x310] ;  /* 0x0003100001147983 */ /* 0x001ee40000300800 */
[----:B------:R-:W3:Y:S01]  /*360d0*/  LDL.LU R21, [R1+0x314] ;  /* 0x0003140001157983 */ /* 0x000ee20000300800 */
[----:B--2---:R-:W3:Y:S01]  /*360e0*/  LDL.LU R22, [R1+0x318] ;  /* 0x0003180001167983 */ /* 0x004ee20000300800 */
[----:B------:R-:W3:Y:S02]  /*360f0*/  LDL.LU R23, [R1+0x31c] ;  /* 0x00031c0001177983 */ /* 0x000ee40000300800 */
[----:B------:R0:W-:Y:S02]  /*36100*/  STL.64 [R1+0x1838], R12 ;  /* 0x0018380c01007387 */ /* 0x0001e40000100a00 */
[----:B0-----:R-:W2:Y:S04]  /*36110*/  LDL.64 R12, [R1+0x20] ;  /* 0x00002000010c7983 */ /* 0x001ea80000100a00 */
[----:B--2---:R0:W-:Y:S04]  /*36120*/  STL.64 [R1+0x1850], R12 ;  /* 0x0018500c01007387 */ /* 0x0041e80000100a00 */
[----:B0-----:R-:W2:Y:S01]  /*36130*/  LDL.LU R12, [R1+0x2c0] ;  /* 0x0002c000010c7983 */ /* 0x001ea20000300800 */
[----:B------:R-:W2:Y:S02]  /*36140*/  LDL.LU R13, [R1+0x2c4] ;  /* 0x0002c400010d7983 */ /* 0x000ea40000300800 */
[----:B------:R-:W5:Y:S02]  /*36150*/  LDL.LU R14, [R1+0x2c8] ;  /* 0x0002c800010e7983 */ /* 0x000f640000300800 */
[----:B------:R-:W5:Y:S02]  /*36160*/  LDL.LU R15, [R1+0x2cc] ;  /* 0x0002cc00010f7983 */ /* 0x000f640000300800 */
[----:B-----5:R-:W-:Y:S01]  /*36170*/  STL.64 [R1+0x1860], R14 ;  /* 0x0018600e01007387 */ /* 0x020fe20000100a00 */
[----:B--2---:R0:W-:Y:S03]  /*36180*/  STL.64 [R1+0x1858], R12 ;  /* 0x0018580c01007387 */ /* 0x0041e60000100a00 */
[----:B0-----:R-:W2:Y:S01]  /*36190*/  LDL.64 R12, [R1+0x40] ;  /* 0x00004000010c7983 */ /* 0x001ea20000100a00 */
[C---:B----4-:R-:W-:Y:S03]  /*361a0*/  HMMA.16816.F32 R8, R24.reuse, R16, R8 ;  /* 0x000000101808723c */ /* 0x050fe60000001808 */
[----:B--2---:R0:W-:Y:S04]  /*361b0*/  STL.64 [R1+0x1878], R12 ;  /* 0x0018780c01007387 */ /* 0x0041e80000100a00 */
[----:B0-----:R-:W2:Y:S04]  /*361c0*/  LDL.64 R12, [R1+0x50] ;  /* 0x00005000010c7983 */ /* 0x001ea80000100a00 */
[----:B--2---:R0:W-:Y:S04]  /*361d0*/  STL.64 [R1+0x1890], R12 ;  /* 0x0018900c01007387 */ /* 0x0041e80000100a00 */
[----:B0-----:R-:W2:Y:S01]  /*361e0*/  LDL.LU R12, [R1+0x300] ;  /* 0x00030000010c7983 */ /* 0x001ea20000300800 */
[----:B------:R-:W2:Y:S02]  /*361f0*/  LDL.LU R13, [R1+0x304] ;  /* 0x00030400010d7983 */ /* 0x000ea40000300800 */
[----:B------:R-:W2:Y:S02]  /*36200*/  LDL.LU R14, [R1+0x308] ;  /* 0x00030800010e7983 */ /* 0x000ea40000300800 */
[----:B------:R-:W2:Y:S03]  /*36210*/  LDL.LU R15, [R1+0x30c] ;  /* 0x00030c00010f7983 */ /* 0x000ea60000300800 */
[----:B------:R-:W-:Y:S01]  /*36220*/  STL.64 [R1+0x340], R8 ;  /* 0x0003400801007387 */ /* 0x000fe20000100a00 */
[----:B------:R0:W-:Y:S03]  /*36230*/  STL.64 [R1+0x348], R10 ;  /* 0x0003480a01007387 */ /* 0x0001e60000100a00 */
[----:B0-----:R-:W4:Y:S01]  /*36240*/  LDL.LU.64 R10, [R1+0x18b0] ;  /* 0x0018b000010a7983 */ /* 0x001f220000300a00 */
[----:B------:R-:W3:Y:S02]  /*36250*/  LDL.LU.64 R8, [R1+0x18a8] ;  /* 0x0018a80001087983 */ /* 0x000ee40000300a00 */
[----:B------:R0:W-:Y:S02]  /*36260*/  STL.64 [R1+0x1830], R16 ;  /* 0x0018301001007387 */ /* 0x0001e40000100a00 */
        /* <DEDUP_REMOVED lines=10> */
[----:B---3--:R-:W-:Y:S01]  /*36310*/  HMMA.16816.F32 R24, R24, R8, R20 ;  /* 0x000000081818723c */ /* 0x008fe20000001814 */
[----:B-----5:R-:W-:Y:S01]  /*36320*/  STL.64 [R1+0x1870], R18 ;  /* 0x0018701201007387 */ /* 0x020fe20000100a00 */
[----:B--2---:R0:W-:Y:S03]  /*36330*/  STL.64 [R1+0x1868], R16 ;  /* 0x0018681001007387 */ /* 0x0041e60000100a00 */
[----:B0-----:R-:W2:Y:S01]  /*36340*/  LDL.LU R16, [R1+0x2d0] ;  /* 0x0002d00001107983 */ /* 0x001ea20000300800 */
[----:B------:R-:W2:Y:S02]  /*36350*/  LDL.LU R17, [R1+0x2d4] ;  /* 0x0002d40001117983 */ /* 0x000ea40000300800 */
[----:B------:R-:W2:Y:S02]  /*36360*/  LDL.LU R18, [R1+0x2d8] ;  /* 0x0002d80001127983 */ /* 0x000ea40000300800 */
[----:B------:R-:W2:Y:S01]  /*36370*/  LDL.LU R19, [R1+0x2dc] ;  /* 0x0002dc0001137983 */ /* 0x000ea20000300800 */
[----:B------:R-:W3:Y:S01]  /*36380*/  LDL.LU.64 R22, [R1+0x18a0] ;  /* 0x0018a00001167983 */ /* 0x000ee20000300a00 */
[----:B------:R-:W3:Y:S01]  /*36390*/  LDL.LU.64 R20, [R1+0x1898] ;  /* 0x0018980001147983 */ /* 0x000ee20000300a00 */
[----:B------:R-:W-:Y:S01]  /*363a0*/  MOV R4, R2 ;  /* 0x0000000200047202 */ /* 0x000fe20000000f00 */
[----:B------:R-:W-:-:S09]  /*363b0*/  IMAD.MOV.U32 R5, RZ, RZ, R0 ;  /* 0x000000ffff057224 */ /* 0x000fd200078e0000 */
[----:B------:R0:W-:Y:S01]  /*363c0*/  STL.64 [R1+0x310], R24 ;  /* 0x0003101801007387 */ /* 0x0001e20000100a00 */
[----:B------:R-:W-:Y:S03]  /*363d0*/  STL.64 [R1+0x318], R26 ;  /* 0x0003181a01007387 */ /* 0x000fe60000100a00 */
[----:B0-----:R-:W5:Y:S01]  /*363e0*/  LDL.64 R24, [R1+0x30] ;  /* 0x0000300001187983 */ /* 0x001f620000100a00 */
[C---:B---3--:R-:W-:Y:S03]  /*363f0*/  HMMA.16816.F32 R4, R20.reuse, R4, R12 ;  /* 0x000000041404723c */ /* 0x048fe6000000180c */
[----:B------:R-:W3:Y:S11]  /*36400*/  LDL.LU.64 R12, [R1+0x1890] ;  /* 0x00189000010c7983 */ /* 0x000ef60000300a00 */
        /* <DEDUP_REMOVED lines=8> */
[----:B------:R0:W-:Y:S01]  /*36490*/  STL.64 [R1+0x2f0], R4 ;  /* 0x0002f00401007387 */ /* 0x0001e20000100a00 */
[----:B------:R-:W-:Y:S01]  /*364a0*/  STL.64 [R1+0x2f8], R6 ;  /* 0x0002f80601007387 */ /* 0x000fe20000100a00 */
[----:B0-----:R-:W-:Y:S01]  /*364b0*/  MOV R5, R12 ;  /* 0x0000000c00057202 */ /* 0x001fe20000000f00 */
[----:B------:R-:W-:Y:S02]  /*364c0*/  IMAD.MOV.U32 R4, RZ, RZ, R13 ;  /* 0x000000ffff047224 */ /* 0x000fe400078e000d */
[----:B------:R-:W2:Y:S02]  /*364d0*/  LDL.LU.64 R12, [R1+0x1878] ;  /* 0x00187800010c7983 */ /* 0x000ea40000300a00 */
[C---:B--2---:R-:W-:Y:S01]  /*364e0*/  HMMA.16816.F32 R16, R20.reuse, R12, R16 ;  /* 0x0000000c1410723c */ /* 0x044fe20000001810 */
[----:B------:R-:W-:Y:S11]  /*364f0*/  MOV R0, R13 ;  /* 0x0000000d00007202 */ /* 0x000ff60000000f00 */
[----:B------:R-:W-:Y:S11]  /*36500*/  @!UPT UIADD3 URZ, URZ, URZ, URZ ;  /* 0x0000003f3f3ff290 */ /* 0x000ff6000fffe03f */
[----:B------:R-:W-:Y:S01]  /*36510*/  STL.64 [R1+0x2e0], R16 ;  /* 0x0002e01001007387 */ /* 0x000fe20000100a00 */
[----:B------:R0:W-:Y:S03]  /*36520*/  STL.64 [R1+0x2e8], R18 ;  /* 0x0002e81201007387 */ /* 0x0001e60000100a00 */
[----:B0-----:R-:W2:Y:S01]  /*36530*/  LDL.LU.64 R18, [R1+0x1870] ;  /* 0x0018700001127983 */ /* 0x001ea20000300a00 */
[----:B------:R-:W2:Y:S02]  /*36540*/  LDL.LU.64 R16, [R1+0x1868] ;  /* 0x0018680001107983 */ /* 0x000ea40000300a00 */
[----:B------:R-:W5:Y:S02]  /*36550*/  LDL.LU.64 R14, [R1+0x1860] ;  /* 0x00186000010e7983 */ /* 0x000f640000300a00 */
[----:B------:R-:W5:Y:S02]  /*36560*/  LDL.LU.64 R12, [R1+0x1858] ;  /* 0x00185800010c7983 */ /* 0x000f640000300a00 */
[C---:B-----5:R-:W-:Y:S11]  /*36570*/  HMMA.16816.F32 R12, R20.reuse, R24, R12 ;  /* 0x00000018140c723c */ /* 0x060ff6000000180c */
        /* <DEDUP_REMOVED lines=8> */
[----:B------:R-:W3:Y:S02]  /*36600*/  LDL.LU R26, [R1+0x1a8] ;  /* 0x0001a800011a7983 */ /* 0x000ee40000300800 */
[----:B------:R-:W3:Y:S01]  /*36610*/  LDL.LU R27, [R1+0x1ac] ;  /* 0x0001ac00011b7983 */ /* 0x000ee20000300800 */
[C---:B--2---:R-:W-:Y:S01]  /*36620*/  HMMA.16816.F32 R16, R20.reuse, R12, R16 ;  /* 0x0000000c1410723c */ /* 0x044fe20000001810 */
[----:B------:R-:W-:Y:S01]  /*36630*/  IMAD.MOV.U32 R29, RZ, RZ, R12 ;  /* 0x000000ffff1d7224 */ /* 0x000fe200078e000c */
[----:B------:R-:W-:Y:S11]  /*36640*/  MOV R28, R13 ;  /* 0x0000000d001c7202 */ /* 0x000ff60000000f00 */
[----:B------:R-:W-:Y:S10]  /*36650*/  @!UPT UIADD3 URZ, URZ, URZ, URZ ;  /* 0x0000003f3f3ff290 */ /* 0x000ff4000fffe03f */
[----:B------:R-:W-:Y:S01]  /*36660*/  STL.64 [R1+0x330], R16 ;  /* 0x0003301001007387 */ /* 0x000fe20000100a00 */
[----:B------:R0:W-:Y:S03]  /*36670*/  STL.64 [R1+0x338], R18 ;  /* 0x0003381201007387 */ /* 0x0001e60000100a00 */
[----:B0-----:R-:W2:Y:S01]  /*36680*/  LDL.LU.64 R18, [R1+0x1848] ;  /* 0x0018480001127983 */ /* 0x001ea20000300a00 */
[----:B------:R-:W2:Y:S02]  /*36690*/  LDL.LU.64 R16, [R1+0x1840] ;  /* 0x0018400001107983 */ /* 0x000ea40000300a00 */
[----:B------:R-:W2:Y:S02]  /*366a0*/  LDL.LU.64 R12, [R1+0x1838] ;  /* 0x00183800010c7983 */ /* 0x000ea40000300a00 */
[C---:B--2---:R-:W-:Y:S01]  /*366b0*/  HMMA.16816.F32 R16, R20.reuse, R12, R16 ;  /* 0x0000000c1410723c */ /* 0x044fe20000001810 */
[----:B------:R-:W-:Y:S01]  /*366c0*/  IMAD.MOV.U32 R2, RZ, RZ, R12 ;  /* 0x000000ffff027224 */ /* 0x000fe200078e000c */
[----:B------:R-:W-:Y:S11]  /*366d0*/  MOV R3, R13 ;  /* 0x0000000d00037202 */ /* 0x000ff60000000f00 */
[----:B------:R-:W-:Y:S10]  /*366e0*/  @!UPT UIADD3 URZ, URZ, URZ, URZ ;  /* 0x0000003f3f3ff290 */ /* 0x000ff4000fffe03f */
[----:B------:R0:W-:Y:S01]  /*366f0*/  STL.64 [R1+0x3e0], R16 ;  /* 0x0003e01001007387 */ /* 0x0001e20000100a00 */
[----:B------:R1:W-:Y:S03]  /*36700*/  STL.64 [R1+0x3e8], R18 ;  /* 0x0003e81201007387 */ /* 0x0003e60000100a00 */
[----:B0-----:R-:W2:Y:S01]  /*36710*/  LDL.LU.64 R16, [R1+0x1830] ;  /* 0x0018300001107983 */ /* 0x001ea20000300a00 */
[----:B------:R-:W2:Y:S02]  /*36720*/  LDL.LU.64 R14, [R1+0x1828] ;  /* 0x00182800010e7983 */ /* 0x000ea40000300a00 */
[----:B------:R-:W2:Y:S02]  /*36730*/  LDL.LU.64 R12, [R1+0x1820] ;  /* 0x00182000010c7983 */ /* 0x000ea40000300a00 */
[C---:B--2---:R-:W-:Y:S08]  /*36740*/  HMMA.16816.F32 R12, R20.reuse, R16, R12 ;  /* 0x00000010140c723c */ /* 0x044ff0000000180c */
[----:B---3--:R-:W-:Y:S11]  /*36750*/  HMMA.16816.F32 R20, R20, R8, R24 ;  /* 0x000000081414723c */ /* 0x008ff60000001818 */
[----:B------:R-:W-:Y:S04]  /*36760*/  @!UPT UIADD3 URZ, URZ, URZ, URZ ;  /* 0x0000003f3f3ff290 */ /* 0x000fe8000fffe03f */
[----:B------:R0:W-:Y:S01]  /*36770*/  STL.64 [R1+0x420], R12 ;  /* 0x0004200c01007387 */ /* 0x0001e20000100a00 */
[----:B------:R-:W-:Y:S02]  /*36780*/  STL.64 [R1+0x428], R14 ;  /* 0x0004280e01007387 */ /* 0x000fe40000100a00 */
[----:B-1----:R-:W2:Y:S02]  /*36790*/  LDL.LU.64 R18, [R1+0x1818] ;  /* 0x0018180001127983 */ /* 0x002ea40000300a00 */
[----:B0-----:R-:W-:Y:S01]  /*367a0*/  IMAD.MOV.U32 R13, RZ, RZ, R16 ;  /* 0x000000ffff0d7224 */ /* 0x001fe200078e0010 */
[----:B------:R-:W-:Y:S02]  /*367b0*/  MOV R12, R17 ;  /* 0x00000011000c7202 */ /* 0x000fe40000000f00 */
[----:B------:R-:W2:Y:S01]  /*367c0*/  LDL.LU.64 R16, [R1+0x1810] ;  /* 0x0018100001107983 */ /* 0x000ea20000300a00 */
[----:B----4-:R-:W-:Y:S02]  /*367d0*/  STL.64 [R1+0x17a8], R10 ;  /* 0x0017a80a01007387 */ /* 0x010fe40000100a00 */
[----:B------:R0:W-:Y:S02]  /*367e0*/  STL.64 [R1+0x17a0], R8 ;  /* 0x0017a00801007387 */ /* 0x0001e40000100a00 */
[----:B------:R-:W-:Y:S01]  /*367f0*/  STL.64 [R1+0x3d0], R20 ;  /* 0x0003d01401007387 */ /* 0x000fe20000100a00 */
[----:B------:R-:W-:Y:S01]  /*36800*/  STL.64 [R1+0x3d8], R22 ;  /* 0x0003d81601007387 */ /* 0x000fe20000100a00 */
[----:B0-----:R-:W-:Y:S01]  /*36810*/  IMAD.MOV.U32 R8, RZ, RZ, R5 ;  /* 0x000000ffff087224 */ /* 0x001fe200078e0005 */
[----:B------:R-:W-:-:S05]  /*36820*/  MOV R9, R4 ;  /* 0x0000000400097202 */ /* 0x000fca0000000f00 */
[----:B------:R0:W-:Y:S04]  /*36830*/  STL.64 [R1+0x1800], R8 ;  /* 0x0018000801007387 */ /* 0x0001e80000100a00 */
[----:B0-----:R-:W2:Y:S01]  /*36840*/  LDL.64 R8, [R1+0x60] ;  /* 0x0000600001087983 */ /* 0x001ea20000100a00 */
[----:B------:R-:W3:Y:S02]  /*36850*/  LDL.LU R4, [R1+0x560] ;  /* 0x0005600001047983 */ /* 0x000ee40000300800 */
[----:B------:R-:W3:Y:S02]  /*36860*/  LDL.LU R5, [R1+0x564] ;  /* 0x0005640001057983 */ /* 0x000ee40000300800 */
[----:B------:R-:W4:Y:S01]  /*36870*/  LDL.LU R6, [R1+0x568] ;  /* 0x0005680001067983 */ /* 0x000f220000300800 */
[----:B------:R-:W4:Y:S04]  /*36880*/  LDL.LU R7, [R1+0x56c] ;  /* 0x00056c0001077983 */ /* 0x000f280000300800 */
[----:B----4-:R-:W-:Y:S01]  /*36890*/  STL.64 [R1+0x1728], R6 ;  /* 0x0017280601007387 */ /* 0x010fe20000100a00 */
[----:B---3--:R0:W-:Y:S02]  /*368a0*/  STL.64 [R1+0x1720], R4 ;  /* 0x0017200401007387 */ /* 0x0081e40000100a00 */
[----:B------:R-:W3:Y:S02]  /*368b0*/  LDL.LU R24, [R1+0x170] ;  /* 0x0001700001187983 */ /* 0x000ee40000300800 */
[----:B------:R-:W3:Y:S01]  /*368c0*/  LDL.LU R25, [R1+0x174] ;  /* 0x0001740001197983 */ /* 0x000ee20000300800 */
[----:B------:R-:W4:Y:S01]  /*368d0*/  LDL.LU R26, [R1+0x178] ;  /* 0x00017800011a7983 */ /* 0x000f220000300800 */
[----:B------:R-:W4:Y:S02]  /*368e0*/  LDL.LU R27, [R1+0x17c] ;  /* 0x00017c00011b7983 */ /* 0x000f240000300800 */
[----:B0-----:R-:W-:Y:S01]  /*368f0*/  IMAD.MOV.U32 R4, RZ, RZ, R13 ;  /* 0x000000ffff047224 */ /* 0x001fe200078e000d */
[----:B------:R-:W-:Y:S01]  /*36900*/  MOV R5, R12 ;  /* 0x0000000c00057202 */ /* 0x000fe20000000f00 */
        /* <DEDUP_REMOVED lines=8> */
[----:B------:R-:W4:Y:S02]  /*36990*/  LDL.LU R14, [R1+0x168] ;  /* 0x00016800010e7983 */ /* 0x000f240000300800 */
[----:B------:R-:W4:Y:S01]  /*369a0*/  LDL.LU R15, [R1+0x16c] ;  /* 0x00016c00010f7983 */ /* 0x000f220000300800 */
[----:B------:R0:W-:Y:S04]  /*369b0*/  STL.64 [R1+0x17b0], R4 ;  /* 0x0017b00401007387 */ /* 0x0001e80000100a00 */
[----:B0-----:R-:W2:Y:S01]  /*369c0*/  LDL.LU R4, [R1+0x190] ;  /* 0x0001900001047983 */ /* 0x001ea20000300800 */
[----:B------:R-:W2:Y:S02]  /*369d0*/  LDL.LU R5, [R1+0x194] ;  /* 0x0001940001057983 */ /* 0x000ea40000300800 */
[----:B------:R-:W2:Y:S02]  /*369e0*/  LDL.LU R6, [R1+0x198] ;  /* 0x0001980001067983 */ /* 0x000ea40000300800 */
[----:B------:R-:W2:Y:S01]  /*369f0*/  LDL.LU R7, [R1+0x19c] ;  /* 0x00019c0001077983 */ /* 0x000ea20000300800 */
[----:B------:R-:W5:Y:S01]  /*36a00*/  LDL R20, [R1+0x40] ;  /* 0x0000400001147983 */ /* 0x000f620000100800 */
[----:B------:R-:W-:-:S02]  /*36a10*/  IMAD.MOV.U32 R21, RZ, RZ, R0 ;  /* 0x000000ffff157224 */ /* 0x000fc400078e0000 */
[----:B------:R-:W3:Y:S01]  /*36a20*/  LDL.LU R0, [R1+0x1808] ;  /* 0x0018080001007983 */ /* 0x000ee20000300800 */
[C---:B--2---:R-:W-:Y:S11]  /*36a30*/  HMMA.16816.F32 R4, R16.reuse, R8, R4 ;  /* 0x000000081004723c */ /* 0x044ff60000001804 */
[----:B------:R-:W-:Y:S11]  /*36a40*/  @!UPT UIADD3 URZ, URZ, URZ, URZ ;  /* 0x0000003f3f3ff290 */ /* 0x000ff6000fffe03f */
[----:B------:R-:W-:Y:S01]  /*36a50*/  @!UPT UIADD3 URZ, URZ, URZ, URZ ;  /* 0x0000003f3f3ff290 */ /* 0x000fe2000fffe03f */
[----:B------:R-:W-:Y:S01]  /*36a60*/  STL.64 [R1+0x3c0], R4 ;  /* 0x0003c00401007387 */ /* 0x000fe20000100a00 */
[----:B------:R0:W-:Y:S02]  /*36a70*/  STL.64 [R1+0x3c8], R6 ;  /* 0x0003c80601007387 */ /* 0x0001e40000100a00 */
[----:B0-----:R-:W-:Y:S01]  /*36a80*/  MOV R7, R8 ;  /* 0x0000000800077202 */ /* 0x001fe20000000f00 */
[----:B------:R-:W-:Y:S02]  /*36a90*/  IMAD.MOV.U32 R6, RZ, RZ, R9 ;  /* 0x000000ffff067224 */ /* 0x000fe400078e0009 */
[----:B------:R-:W3:Y:S01]  /*36aa0*/  LDL.LU.64 R8, [R1+0x1800] ;  /* 0x0018000001087983 */ /* 0x000ee20000300a00 */
[----:B------:R-:W-:Y:S01]  /*36ab0*/  MOV R4, R2 ;  /* 0x0000000200047202 */ /* 0x000fe20000000f00 */
[----:B------:R-:W-:Y:S01]  /*36ac0*/  IMAD.MOV.U32 R5, RZ, RZ, R3 ;  /* 0x000000ffff057224 */ /* 0x000fe200078e0003 */
[C---:B---3--:R-:W-:Y:S01]  /*36ad0*/  HMMA.16816.F32 R8, R16.reuse, R8, R24 ;  /* 0x000000081008723c */ /* 0x048fe20000001818 */
[----:B------:R-:W5:Y:S01]  /*36ae0*/  LDL.LU.64 R26, [R1+0x17f8] ;  /* 0x0017f800011a7983 */ /* 0x000f620000300a00 */
[----:B------:R-:W5:Y:S02]  /*36af0*/  LDL.LU.64 R24, [R1+0x17f0] ;  /* 0x0017f00001187983 */ /* 0x000f640000300a00 */
[----:B------:R-:W2:Y:S11]  /*36b00*/  LDL.LU R2, [R1+0x17ec] ;  /* 0x0017ec0001027983 */ /* 0x000eb60000300800 */
[----:B------:R-:W-:Y:S08]  /*36b10*/  @!UPT UIADD3 URZ, URZ, URZ, URZ ;  /* 0x0000003f3f3ff290 */ /* 0x000ff0000fffe03f */
[----:B------:R0:W-:Y:S01]  /*36b20*/  STL.64 [R1+0x320], R8 ;  /* 0x0003200801007387 */ /* 0x0001e20000100a00 */
[----:B------:R1:W-:Y:S02]  /*36b30*/  STL.64 [R1+0x328], R10 ;  /* 0x0003280a01007387 */ /* 0x0003e40000100a00 */
[----:B------:R-:W3:Y:S02]  /*36b40*/  LDL.LU R3, [R1+0x17e8] ;  /* 0x0017e80001037983 */ /* 0x000ee40000300800 */
[----:B------:R-:W-:Y:S01]  /*36b50*/  STL.64 [R1+0x17c8], R4 ;  /* 0x0017c80401007387 */ /* 0x000fe20000100a00 */
[----:B0-----:R-:W2:Y:S01]  /*36b60*/  LDL.LU R8, [R1+0x280] ;  /* 0x0002800001087983 */ /* 0x001ea20000300800 */
[----:B------:R-:W2:Y:S02]  /*36b70*/  LDL.LU R9, [R1+0x284] ;  /* 0x0002840001097983 */ /* 0x000ea40000300800 */
[----:B-1----:R-:W2:Y:S02]  /*36b80*/  LDL.LU R10, [R1+0x288] ;  /* 0x00028800010a7983 */ /* 0x002ea40000300800 */
[----:B------:R-:W2:Y:S02]  /*36b90*/  LDL.LU R11, [R1+0x28c] ;  /* 0x00028c00010b7983 */ /* 0x000ea40000300800 */
[----:B--2---:R-:W-:Y:S01]  /*36ba0*/  STL.64 [R1+0x17c0], R10 ;  /* 0x0017c00a01007387 */ /* 0x004fe20000100a00 */
[----:B------:R0:W-:Y:S03]  /*36bb0*/  STL.64 [R1+0x17b8], R8 ;  /* 0x0017b80801007387 */ /* 0x0001e60000100a00 */
[----:B0-----:R-:W2:Y:S01]  /*36bc0*/  LDL.LU R8, [R1+0x270] ;  /* 0x0002700001087983 */ /* 0x001ea20000300800 */
[----:B------:R-:W2:Y:S02]  /*36bd0*/  LDL.LU R9, [R1+0x274] ;  /* 0x0002740001097983 */ /* 0x000ea40000300800 */
[----:B------:R-:W2:Y:S02]  /*36be0*/  LDL.LU R10, [R1+0x278] ;  /* 0x00027800010a7983 */ /* 0x000ea40000300800 */
[----:B------:R-:W2:Y:S01]  /*36bf0*/  LDL.LU R11, [R1+0x27c] ;  /* 0x00027c00010b7983 */ /* 0x000ea20000300800 */
[C---:B-----5:R-:W-:Y:S01]  /*36c00*/  HMMA.16816.F32 R24, R16.reuse, R20, R24 ;  /* 0x000000141018723c */ /* 0x060fe20000001818 */
[----:B--2---:R-:W-:Y:S01]  /*36c10*/  STL.64 [R1+0x17d8], R10 ;  /* 0x0017d80a01007387 */ /* 0x004fe20000100a00 */
[----:B------:R0:W-:Y:S03]  /*36c20*/  STL.64 [R1+0x17d0], R8 ;  /* 0x0017d00801007387 */ /* 0x0001e60000100a00 */
[----:B0-----:R-:W2:Y:S01]  /*36c30*/  LDL.LU R8, [R1+0x150] ;  /* 0x0001500001087983 */ /* 0x001ea20000300800 */
[----:B------:R-:W2:Y:S02]  /*36c40*/  LDL.LU R9, [R1+0x154] ;  /* 0x0001540001097983 */ /* 0x000ea40000300800 */
[----:B------:R-:W2:Y:S02]  /*36c50*/  LDL.LU R10, [R1+0x158] ;  /* 0x00015800010a7983 */ /* 0x000ea40000300800 */
[----:B------:R-:W2:Y:S11]  /*36c60*/  LDL.LU R11, [R1+0x15c] ;  /* 0x00015c00010b7983 */ /* 0x000eb60000300800 */
[----:B------:R-:W-:Y:S02]  /*36c70*/  @!UPT UIADD3 URZ, URZ, URZ, URZ ;  /* 0x0000003f3f3ff290 */ /* 0x000fe4000fffe03f */
[----:B------:R0:W-:Y:S01]  /*36c80*/  STL.64 [R1+0x2c0], R24 ;  /* 0x0002c01801007387 */ /* 0x0001e20000100a00 */
[----:B------:R-:W-:Y:S03]  /*36c90*/  STL.64 [R1+0x2c8], R26 ;  /* 0x0002c81a01007387 */ /* 0x000fe60000100a00 */
[----:B0-----:R-:W4:Y:S01]  /*36ca0*/  LDL.LU.64 R24, [R1+0x17e0] ;  /* 0x0017e00001187983 */ /* 0x001f220000300a00 */
[----:B------:R0:W-:Y:S03]  /*36cb0*/  STL.64 [R1+0x1760], R20 ;  /* 0x0017601401007387 */ /* 0x0001e60000100a00 */
[----:B0-----:R-:W5:Y:S04]  /*36cc0*/  LDL.64 R20, [R1+0x50] ;  /* 0x0000500001147983 */ /* 0x001f680000100a00 */
[----:B-----5:R4:W-:Y:S02]  /*36cd0*/  STL.64 [R1+0x1778], R20 ;  /* 0x0017781401007387 */ /* 0x0209e40000100a00 */
[----:B----4-:R-:W-:Y:S02]  /*36ce0*/  HMMA.16816.F32 R20, R16, R24, R12 ;  /* 0x000000181014723c */ /* 0x010fe4000000180c */
[----:B------:R-:W4:Y:S11]  /*36cf0*/  LDL.LU R12, [R1+0x410] ;  /* 0x00041000010c7983 */ /* 0x000f360000300800 */
[----:B------:R-:W-:Y:S10]  /*36d00*/  @!UPT UIADD3 URZ, URZ, URZ, URZ ;  /* 0x0000003f3f3ff290 */ /* 0x000ff4000fffe03f */
[----:B------:R-:W-:Y:S01]  /*36d10*/  STL.64 [R1+0x2b0], R20 ;  /* 0x0002b01401007387 */ /* 0x000fe20000100a00 */
[----:B------:R-:W-:Y:S02]  /*36d20*/  STL.64 [R1+0x2b8], R22 ;  /* 0x0002b81601007387 */ /* 0x000fe40000100a00 */
[----:B------:R-:W4:Y:S02]  /*36d30*/  LDL.LU R13, [R1+0x414] ;  /* 0x00041400010d7983 */ /* 0x000f240000300800 */
[----:B------:R-:W4:Y:S01]  /*36d40*/  LDL.LU R14, [R1+0x418] ;  /* 0x00041800010e7983 */ /* 0x000f220000300800 */
[----:B------:R-:W4:Y:S01]  /*36d50*/  LDL.LU R15, [R1+0x41c] ;  /* 0x00041c00010f7983 */ /* 0x000f220000300800 */
[----:B------:R0:W-:Y:S03]  /*36d60*/  STL.64 [R1+0x1758], R24 ;  /* 0x0017581801007387 */ /* 0x0001e60000100a00 */
[----:B0-----:R-:W5:Y:S01]  /*36d70*/  LDL.LU R24, [R1+0x490] ;  /* 0x0004900001187983 */ /* 0x001f620000300800 */
[----:B------:R-:W5:Y:S02]  /*36d80*/  LDL.LU R25, [R1+0x494] ;  /* 0x0004940001197983 */ /* 0x000f640000300800 */
[----:B------:R-:W3:Y:S02]  /*36d90*/  LDL.LU R26, [R1+0x498] ;  /* 0x00049800011a7983 */ /* 0x000ee40000300800 */
[----:B------:R-:W3:Y:S01]  /*36da0*/  LDL.LU R27, [R1+0x49c] ;  /* 0x00049c00011b7983 */ /* 0x000ee20000300800 */
[----:B------:R-:W-:Y:S01]  /*36db0*/  MOV R4, R29 ;  /* 0x0000001d00047202 */ /* 0x000fe20000000f00 */
[----:B------:R-:W-:Y:S01]  /*36dc0*/  IMAD.MOV.U32 R5, RZ, RZ, R28 ;  /* 0x000000ffff057224 */ /* 0x000fe200078e001c */
[----:B------:R-:W-:Y:S01]  /*36dd0*/  MOV R20, R7 ;  /* 0x0000000700147202 */ /* 0x000fe20000000f00 */
[----:B------:R-:W-:-:S05]  /*36de0*/  IMAD.MOV.U32 R21, RZ, RZ, R6 ;  /* 0x000000ffff157224 */ /* 0x000fca00078e0006 */
[C---:B--2---:R-:W-:Y:S01]  /*36df0*/  HMMA.16816.F32 R4, R16.reuse, R4, R8 ;  /* 0x000000041004723c */ /* 0x044fe20000001808 */
[----:B---3--:R-:W-:Y:S01]  /*36e00*/  STL.64 [R1+0x1770], R26 ;  /* 0x0017701a01007387 */ /* 0x008fe20000100a00 */
[----:B-----5:R0:W-:Y:S03]  /*36e10*/  STL.64 [R1+0x1768], R24 ;  /* 0x0017681801007387 */ /* 0x0201e60000100a00 */
        /* <DEDUP_REMOVED lines=9> */
[----:B------:R-:W2:Y:S01]  /*36eb0*/  LDL.LU R27, [R1+0x45c] ;  /* 0x00045c00011b7983 */ /* 0x000ea20000300800 */
[----:B------:R-:W3:Y:S01]  /*36ec0*/  LDL.LU.64 R10, [R1+0x17d8] ;  /* 0x0017d800010a7983 */ /* 0x000ee20000300a00 */
[----:B------:R-:W3:Y:S02]  /*36ed0*/  LDL.LU.64 R8, [R1+0x17d0] ;  /* 0x0017d00001087983 */ /* 0x000ee40000300a00 */
[----:B------:R0:W-:Y:S02]  /*36ee0*/  STL.64 [R1+0x2a0], R4 ;  /* 0x0002a00401007387 */ /* 0x0001e40000100a00 */
[----:B------:R3:W-:Y:S01]  /*36ef0*/  STL.64 [R1+0x2a8], R6 ;  /* 0x0002a80601007387 */ /* 0x0007e20000100a00 */
        /* <DEDUP_REMOVED lines=11> */
[----:B------:R-:W-:Y:S01]  /*36fb0*/  STL.64 [R1+0x280], R8 ;  /* 0x0002800801007387 */ /* 0x000fe20000100a00 */
[----:B------:R0:W-:Y:S03]  /*36fc0*/  STL.64 [R1+0x288], R10 ;  /* 0x0002880a01007387 */ /* 0x0001e60000100a00 */
[----:B0-----:R-:W3:Y:S01]  /*36fd0*/  LDL.LU.64 R10, [R1+0x17a8] ;  /* 0x0017a800010a7983 */ /* 0x001ee20000300a00 */
[----:B------:R-:W4:Y:S02]  /*36fe0*/  LDL.LU.64 R8, [R1+0x17a0] ;  /* 0x0017a00001087983 */ /* 0x000f240000300a00 */
[----:B------:R0:W-:Y:S02]  /*36ff0*/  STL.64 [R1+0x1740], R4 ;  /* 0x0017400401007387 */ /* 0x0001e40000100a00 */
[----:B0-----:R-:W5:Y:S01]  /*37000*/  LDL.LU R4, [R1+0x5a0] ;  /* 0x0005a00001047983 */ /* 0x001f620000300800 */
[----:B------:R-:W5:Y:S02]  /*37010*/  LDL.LU R5, [R1+0x5a4] ;  /* 0x0005a40001057983 */ /* 0x000f640000300800 */
[----:B------:R-:W2:Y:S02]  /*37020*/  LDL.LU R6, [R1+0x5a8] ;  /* 0x0005a80001067983 */ /* 0x000ea40000300800 */
[----:B------:R-:W2:Y:S01]  /*37030*/  LDL.LU R7, [R1+0x5ac] ;  /* 0x0005ac0001077983 */ /* 0x000ea20000300800 */
[----:B----4-:R-:W-:Y:S01]  /*37040*/  HMMA.16816.F32 R16, R16, R8, R12 ;  /* 0x000000081010723c */ /* 0x010fe2000000180c */
[----:B--2---:R-:W-:Y:S01]  /*37050*/  STL.64 [R1+0x1750], R6 ;  /* 0x0017500601007387 */ /* 0x004fe20000100a00 */
[----:B-----5:R0:W-:Y:S03]  /*37060*/  STL.64 [R1+0x1748], R4 ;  /* 0x0017480401007387 */ /* 0x0201e60000100a00 */
[----:B0-----:R-:W2:Y:S01]  /*37070*/  LDL.64 R4, [R1+0x20] ;  /* 0x0000200001047983 */ /* 0x001ea20000100a00 */
[----:B------:R-:W4:Y:S02]  /*37080*/  LDL.LU.64 R14, [R1+0x1798] ;  /* 0x00179800010e7983 */ /* 0x000f240000300a00 */
[----:B------:R-:W4:Y:S02]  /*37090*/  LDL.LU.64 R12, [R1+0x1790] ;  /* 0x00179000010c7983 */ /* 0x000f240000300a00 */
[----:B---3--:R-:W-:Y:S01]  /*370a0*/  STL.64 [R1+0x1738], R10 ;  /* 0x0017380a01007387 */ /* 0x008fe20000100a00 */
[----:B------:R0:W-:Y:S11]  /*370b0*/  STL.64 [R1+0x1730], R8 ;  /* 0x0017300801007387 */ /* 0x0001f60000100a00 */
[----:B------:R-:W-:Y:S01]  /*370c0*/  @!UPT UIADD3 URZ, URZ, URZ, URZ ;  /* 0x0000003f3f3ff290 */ /* 0x000fe2000fffe03f */
[----:B------:R1:W-:Y:S02]  /*370d0*/  STL.64 [R1+0x270], R16 ;  /* 0x0002701001007387 */ /* 0x0003e40000100a00 */
[----:B------:R-:W-:Y:S01]  /*370e0*/  STL.64 [R1+0x278], R18 ;  /* 0x0002781201007387 */ /* 0x000fe20000100a00 */
[----:B0-----:R-:W3:Y:S01]  /*370f0*/  LDL.LU R8, [R1+0x590] ;  /* 0x0005900001087983 */ /* 0x001ee20000300800 */
[----:B------:R-:W3:Y:S02]  /*37100*/  LDL.LU R9, [R1+0x594] ;  /* 0x0005940001097983 */ /* 0x000ee40000300800 */
[----:B------:R-:W3:Y:S02]  /*37110*/  LDL.LU R10, [R1+0x598] ;  /* 0x00059800010a7983 */ /* 0x000ee40000300800 */
[----:B------:R-:W3:Y:S01]  /*37120*/  LDL.LU R11, [R1+0x59c] ;  /* 0x00059c00010b7983 */ /* 0x000ee20000300800 */
[----:B-1----:R-:W5:Y:S01]  /*37130*/  LDL.LU.64 R16, [R1+0x10] ;  /* 0x0000100001107983 */ /* 0x002f620000300a00 */
[C---:B----4-:R-:W-:Y:S03]  /*37140*/  HMMA.16816.F32 R20, R12.reuse, R20, R24 ;  /* 0x000000140c14723c */ /* 0x050fe60000001818 */
[----:B------:R-:W4:Y:S01]  /*37150*/  LDL.LU.64 R26, [R1+0x1788] ;  /* 0x00178800011a7983 */ /* 0x000f220000300a00 */
[----:B------:R-:W4:Y:S11]  /*37160*/  LDL.LU.64 R24, [R1+0x1780] ;  /* 0x0017800001187983 */ /* 0x000f360000300a00 */
[----:B------:R-:W-:Y:S08]  /*37170*/  @!UPT UIADD3 URZ, URZ, URZ, URZ ;  /* 0x0000003f3f3ff290 */ /* 0x000ff0000fffe03f */
[----:B------:R0:W-:Y:S01]  /*37180*/  STL.64 [R1+0x260], R20 ;  /* 0x0002601401007387 */ /* 0x0001e20000100a00 */
[----:B------:R-:W-:Y:S03]  /*37190*/  STL.64 [R1+0x268], R22 ;  /* 0x0002681601007387 */ /* 0x000fe60000100a00 */
[----:B0-----:R-:W4:Y:S02]  /*371a0*/  LDL.LU.64 R20, [R1+0x1778] ;  /* 0x0017780001147983 */ /* 0x001f240000300a00 */
[C---:B----4-:R-:W-:Y:S01]  /*371b0*/  HMMA.16816.F32 R24, R12.reuse, R20, R24 ;  /* 0x000000140c18723c */ /* 0x050fe20000001818 */
[----:B------:R-:W-:Y:S01]  /*371c0*/  MOV R7, R20 ;  /* 0x0000001400077202 */ /* 0x000fe20000000f00 */
[----:B------:R-:W-:Y:S11]  /*371d0*/  IMAD.MOV.U32 R6, RZ, RZ, R21 ;  /* 0x000000ffff067224 */ /* 0x000ff600078e0015 */
[----:B------:R-:W-:Y:S10]  /*371e0*/  @!UPT UIADD3 URZ, URZ, URZ, URZ ;  /* 0x0000003f3f3ff290 */ /* 0x000ff4000fffe03f */
[----:B------:R-:W-:Y:S01]  /*371f0*/  STL.64 [R1+0x250], R24 ;  /* 0x0002501801007387 */ /* 0x000fe20000100a00 */
[----:B------:R0:W-:Y:S03]  /*37200*/  STL.64 [R1+0x258], R26 ;  /* 0x0002581a01007387 */ /* 0x0001e60000100a00 */
[----:B0-----:R-:W4:Y:S01]  /*37210*/  LDL.LU.64 R26, [R1+0x1770] ;  /* 0x00177000011a7983 */ /* 0x001f220000300a00 */
[----:B------:R-:W4:Y:S02]  /*37220*/  LDL.LU.64 R24, [R1+0x1768] ;  /* 0x0017680001187983 */ /* 0x000f240000300a00 */
[----:B------:R-:W4:Y:S02]  /*37230*/  LDL.LU.64 R20, [R1+0x1760] ;  /* 0x0017600001147983 */ /* 0x000f240000300a00 */
[C---:B----4-:R-:W-:Y:S11]  /*37240*/  HMMA.16816.F32 R24, R12.reuse, R20, R24 ;  /* 0x000000140c18723c */ /* 0x050ff60000001818 */
[----:B------:R-:W-:Y:S11]  /*37250*/  @!UPT UIADD3 URZ, URZ, URZ, URZ ;  /* 0x0000003f3f3ff290 */ /* 0x000ff6000fffe03f */
[----:B------:R-:W-:Y:S01]  /*37260*/  @!UPT UIADD3 URZ, URZ, URZ, URZ ;  /* 0x0000003f3f3ff290 */ /* 0x000fe2000fffe03f */
[----:B------:R0:W-:Y:S01]  /*37270*/  STL.64 [R1+0x240], R24 ;  /* 0x0002401801007387 */ /* 0x0001e20000100a00 */
[----:B------:R-:W-:Y:S03]  /*37280*/  STL.64 [R1+0x248], R26 ;  /* 0x0002481a01007387 */ /* 0x000fe60000100a00 */
[----:B0-----:R-:W4:Y:S01]  /*37290*/  LDL.LU.64 R24, [R1+0x1758] ;  /* 0x0017580001187983 */ /* 0x001f220000300a00 */
[----:B------:R0:W-:Y:S03]  /*372a0*/  STL.64 [R1+0x16e8], R20 ;  /* 0x0016e81401007387 */ /* 0x0001e60000100a00 */
[----:B0-----:R-:W4:Y:S01]  /*372b0*/  LDL.LU R20, [R1+0x4c0] ;  /* 0x0004c00001147983 */ /* 0x001f220000300800 */
[----:B------:R-:W4:Y:S02]  /*372c0*/  LDL.LU R21, [R1+0x4c4] ;  /* 0x0004c40001157983 */ /* 0x000f240000300800 */
[----:B------:R-:W4:Y:S02]  /*372d0*/  LDL.LU R22, [R1+0x4c8] ;  /* 0x0004c80001167983 */ /* 0x000f240000300800 */
[----:B------:R-:W4:Y:S02]  /*372e0*/  LDL.LU R23, [R1+0x4cc] ;  /* 0x0004cc0001177983 */ /* 0x000f240000300800 */
[----:B----4-:R-:W-:Y:S11]  /*372f0*/  HMMA.16816.F32 R20, R12, R24, R20 ;  /* 0x000000180c14723c */ /* 0x010ff60000001814 */
[----:B------:R-:W-:Y:S11]  /*37300*/  @!UPT UIADD3 URZ, URZ, URZ, URZ ;  /* 0x0000003f3f3ff290 */ /* 0x000ff6000fffe03f */
[----:B------:R-:W-:Y:S01]  /*37310*/  @!UPT UIADD3 URZ, URZ, URZ, URZ ;  /* 0x0000003f3f3ff290 */ /* 0x000fe2000fffe03f */
[----:B------:R0:W-:Y:S01]  /*37320*/  STL.64 [R1+0x230], R20 ;  /* 0x0002301401007387 */ /* 0x0001e20000100a00 */
[----:B------:R-:W-:Y:S01]  /*37330*/  STL.64 [R1+0x238], R22 ;  /* 0x0002381601007387 */ /* 0x000fe20000100a00 */
[----:B0-----:R-:W-:Y:S01]  /*37340*/  MOV R20, R7 ;  /* 0x0000000700147202 */ /* 0x001fe20000000f00 */
[----:B------:R-:W-:-:S05]  /*37350*/  IMAD.MOV.U32 R21, RZ, RZ, R6 ;  /* 0x000000ffff157224 */ /* 0x000fca00078e0006 */
[----:B------:R0:W-:Y:S04]  /*37360*/  STL.64 [R1+0x1700], R20 ;  /* 0x0017001401007387 */ /* 0x0001e80000100a00 */
[----:B0-----:R-:W2:Y:S01]  /*37370*/  LDL.LU R20, [R1+0x5b0] ;  /* 0x0005b00001147983 */ /* 0x001ea20000300800 */
[----:B------:R-:W2:Y:S02]  /*37380*/  LDL.LU R21, [R1+0x5b4] ;  /* 0x0005b40001157983 */ /* 0x000ea40000300800 */
[----:B------:R-:W2:Y:S02]  /*37390*/  LDL.LU R22, [R1+0x5b8] ;  /* 0x0005b80001167983 */ /* 0x000ea40000300800 */
[----:B------:R-:W2:Y:S02]  /*373a0*/  LDL.LU R23, [R1+0x5bc] ;  /* 0x0005bc0001177983 */ /* 0x000ea40000300800 */
[C---:B--2---:R-:W-:Y:S11]  /*373b0*/  HMMA.16816.F32 R20, R12.reuse, R4, R20 ;  /* 0x000000040c14723c */ /* 0x044ff60000001814 */
[----:B------:R-:W-:Y:S11]  /*373c0*/  @!UPT UIADD3 URZ, URZ, URZ, URZ ;  /* 0x0000003f3f3ff290 */ /* 0x000ff6000fffe03f */
[----:B------:R-:W-:Y:S01]  /*373d0*/  @!UPT UIADD3 URZ, URZ, URZ, URZ ;  /* 0x0000003f3f3ff290 */ /* 0x000fe2000fffe03f */
[----:B------:R-:W-:Y:S01]  /*373e0*/  STL.64 [R1+0x220], R20 ;  /* 0x0002201401007387 */ /* 0x000fe20000100a00 */
[----:B------:R0:W-:Y:S02]  /*373f0*/  STL.64 [R1+0x228], R22 ;  /* 0x0002281601007387 */ /* 0x0001e40000100a00 */
[----:B------:R-:W5:Y:S01]  /*37400*/  LDL.LU.64 R6, [R1+0x1750] ;  /* 0x0017500001067983 */ /* 0x000f620000300a00 */
[----:B0-----:R-:W-:Y:S01]  /*37410*/  MOV R23, R4 ;  /* 0x0000000400177202 */ /* 0x001fe20000000f00 */
[----:B------:R-:W-:Y:S02]  /*37420*/  IMAD.MOV.U32 R22, RZ, RZ, R5 ;  /* 0x000000ffff167224 */ /* 0x000fe400078e0005 */
[----:B------:R-:W5:Y:S02]  /*37430*/  LDL.LU.64 R4, [R1+0x1748] ;  /* 0x0017480001047983 */ /* 0x000f640000300a00 */
[C---:B-----5:R-:W-:Y:S11]  /*37440*/  HMMA.16816.F32 R4, R12.reuse, R16, R4 ;  /* 0x000000100c04723c */ /* 0x060ff60000001804 */
        /* <DEDUP_REMOVED lines=10> */
[----:B------:R-:W2:Y:S01]  /*374f0*/  LDL.LU.64 R20, [R1+0x60] ;  /* 0x0000600001147983 */ /* 0x000ea20000300a00 */
[C---:B---3--:R-:W-:Y:S03]  /*37500*/  HMMA.16816.F32 R4, R12.reuse, R4, R8 ;  /* 0x000000040c04723c */ /* 0x048fe60000001808 */
[----:B------:R-:W3:Y:S01]  /*37510*/  LDL.LU.64 R10, [R1+0x1738] ;  /* 0x00173800010a7983 */ /* 0x000ee20000300a00 */
[----:B------:R-:W4:Y:S11]  /*37520*/  LDL.LU.64 R8, [R1+0x1730] ;  /* 0x0017300001087983 */ /* 0x000f360000300a00 */
[----:B------:R-:W-:Y:S08]  /*37530*/  @!UPT UIADD3 URZ, URZ, URZ, URZ ;  /* 0x0000003f3f3ff290 */ /* 0x000ff0000fffe03f */
[----:B------:R-:W-:Y:S01]  /*37540*/  STL.64 [R1+0x200], R4 ;  /* 0x0002000401007387 */ /* 0x000fe20000100a00 */
[----:B------:R0:W-:Y:S03]  /*37550*/  STL.64 [R1+0x208], R6 ;  /* 0x0002080601007387 */ /* 0x0001e60000100a00 */
[----:B0-----:R-:W4:Y:S01]  /*37560*/  LDL.LU.64 R6, [R1+0x1728] ;  /* 0x0017280001067983 */ /* 0x001f220000300a00 */
[----:B------:R-:W4:Y:S02]  /*37570*/  LDL.LU.64 R4, [R1+0x1720] ;  /* 0x0017200001047983 */ /* 0x000f240000300a00 */
[----:B----4-:R-:W-:Y:S01]  /*37580*/  HMMA.16816.F32 R12, R12, R8, R4 ;  /* 0x000000080c0c723c */ /* 0x010fe20000001804 */
[----:B------:R-:W2:Y:S01]  /*37590*/  LDL.LU.64 R6, [R1+0x1718] ;  /* 0x0017180001067983 */ /* 0x000ea20000300a00 */
[----:B------:R-:W2:Y:S11]  /*375a0*/  LDL.LU.64 R4, [R1+0x1710] ;  /* 0x0017100001047983 */ /* 0x000eb60000300a00 */
[----:B------:R-:W-:Y:S10]  /*375b0*/  @!UPT UIADD3 URZ, URZ, URZ, URZ ;  /* 0x0000003f3f3ff290 */ /* 0x000ff4000fffe03f */
[----:B------:R0:W-:Y:S01]  /*375c0*/  STL.64 [R1+0x1f0], R12 ;  /* 0x0001f00c01007387 */ /* 0x0001e20000100a00 */
[----:B------:R1:W-:Y:S03]  /*375d0*/  STL.64 [R1+0x1f8], R14 ;  /* 0x0001f80e01007387 */ /* 0x0003e60000100a00 */
[----:B0-----:R-:W4:Y:S01]  /*375e0*/  LDL.LU R12, [R1+0x520] ;  /* 0x00052000010c7983 */ /* 0x001f220000300800 */
[----:B------:R-:W4:Y:S02]  /*375f0*/  LDL.LU R13, [R1+0x524] ;  /* 0x00052400010d7983 */ /* 0x000f240000300800 */
[----:B-1----:R-:W5:Y:S02]  /*37600*/  LDL.LU R14, [R1+0x528] ;  /* 0x00052800010e7983 */ /* 0x002f640000300800 */
[----:B------:R-:W5:Y:S02]  /*37610*/  LDL.LU R15, [R1+0x52c] ;  /* 0x00052c00010f7983 */ /* 0x000f640000300800 */
[----:B-----5:R-:W-:Y:S01]  /*37620*/  STL.64 [R1+0x16e0], R14 ;  /* 0x0016e00e01007387 */ /* 0x020fe20000100a00 */
[----:B----4-:R0:W-:Y:S03]  /*37630*/  STL.64 [R1+0x16d8], R12 ;  /* 0x0016d80c01007387 */ /* 0x0101e60000100a00 */
[----:B0-----:R-:W4:Y:S01]  /*37640*/  LDL.LU R12, [R1+0x530] ;  /* 0x00053000010c7983 */ /* 0x001f220000300800 */
[----:B------:R-:W4:Y:S02]  /*37650*/  LDL.LU R13, [R1+0x534] ;  /* 0x00053400010d7983 */ /* 0x000f240000300800 */
[----:B------:R-:W5:Y:S02]  /*37660*/  LDL.LU R14, [R1+0x538] ;  /* 0x00053800010e7983 */ /* 0x000f640000300800 */
[----:B------:R-:W5:Y:S01]  /*37670*/  LDL.LU R15, [R1+0x53c] ;  /* 0x00053c00010f7983 */ /* 0x000f620000300800 */
[----:B------:R-:W0:Y:S01]  /*37680*/  S2R R28, SR_TID.X ;  /* 0x00000000001c7919 */ /* 0x000e220000002100 */
[----:B--2---:R-:W-:Y:S03]  /*37690*/  HMMA.16816.F32 R16, R4, R20, R16 ;  /* 0x000000140410723c */ /* 0x004fe60000001810 */
[----:B-----5:R-:W-:Y:S01]  /*376a0*/  STL.64 [R1+0x16f8], R14 ;  /* 0x0016f80e01007387 */ /* 0x020fe20000100a00 */
[----:B----4-:R1:W-:Y:S03]  /*376b0*/  STL.64 [R1+0x16f0], R12 ;  /* 0x0016f00c01007387 */ /* 0x0103e60000100a00 */
[----:B-1----:R-:W2:Y:S01]  /*376c0*/  LDL.LU R12, [R1+0x540] ;  /* 0x00054000010c7983 */ /* 0x002ea20000300800 */
[----:B------:R-:W2:Y:S02]  /*376d0*/  LDL.LU R13, [R1+0x544] ;  /* 0x00054400010d7983 */ /* 0x000ea40000300800 */
[----:B------:R-:W2:Y:S02]  /*376e0*/  LDL.LU R14, [R1+0x548] ;  /* 0x00054800010e7983 */ /* 0x000ea40000300800 */
[----:B------:R-:W2:Y:S01]  /*376f0*/  LDL.LU R15, [R1+0x54c] ;  /* 0x00054c00010f7983 */ /* 0x000ea20000300800 */
[----:B---3--:R-:W-:Y:S01]  /*37700*/  STL.64 [R1+0x16b8], R10 ;  /* 0x0016b80a01007387 */ /* 0x008fe20000100a00 */
[----:B------:R1:W-:Y:S03]  /*37710*/  STL.64 [R1+0x16b0], R8 ;  /* 0x0016b00801007387 */ /* 0x0003e60000100a00 */
[----:B-1----:R-:W3:Y:S01]  /*37720*/  LDL.LU R8, [R1+0x5d0] ;  /* 0x0005d00001087983 */ /* 0x002ee20000300800 */
[----:B------:R-:W3:Y:S02]  /*37730*/  LDL.LU R9, [R1+0x5d4] ;  /* 0x0005d40001097983 */ /* 0x000ee40000300800 */
[----:B------:R-:W4:Y:S02]  /*37740*/  LDL.LU R10, [R1+0x5d8] ;  /* 0x0005d800010a7983 */ /* 0x000f240000300800 */
[----:B------:R-:W4:Y:S01]  /*37750*/  LDL.LU R11, [R1+0x5dc] ;  /* 0x0005dc00010b7983 */ /* 0x000f220000300800 */
[----:B0-----:R-:W-:Y:S01]  /*37760*/  LOP3.LUT R27, R28, 0x7, RZ, 0xc0, !PT ;  /* 0x000000071c1b7812 */ /* 0x001fe200078ec0ff */
[----:B------:R-:W-:-:S02]  /*37770*/  MOV R28, R20 ;  /* 0x00000014001c7202 */ /* 0x000fc40000000f00 */
[----:B------:R-:W-:Y:S01]  /*37780*/  IMAD.MOV.U32 R29, RZ, RZ, R21 ;  /* 0x000000ffff1d7224 */ /* 0x000fe200078e0015 */
[----:B----4-:R-:W-:Y:S01]  /*37790*/  STL.64 [R1+0x16c8], R10 ;  /* 0x0016c80a01007387 */ /* 0x010fe20000100a00 */
[----:B---3--:R-:W-:Y:S02]  /*377a0*/  STL.64 [R1+0x16c0], R8 ;  /* 0x0016c00801007387 */ /* 0x008fe40000100a00 */
[----:B------:R0:W-:Y:S02]  /*377b0*/  STL.64 [R1+0x1e0], R16 ;  /* 0x0001e01001007387 */ /* 0x0001e40000100a00 */
[----:B------:R-:W-:Y:S01]  /*377c0*/  STL.64 [R1+0x1e8], R18 ;  /* 0x0001e81201007387 */ /* 0x000fe20000100a00 */
[----:B0-----:R-:W3:Y:S01]  /*377d0*/  LDL.LU.64 R16, [R1+0x1708] ;  /* 0x0017080001107983 */ /* 0x001ee20000300a00 */
[----:B------:R-:W2:Y:S01]  /*377e0*/  LDL.LU.64 R20, [R1+0x1700] ;  /* 0x0017000001147983 */ /* 0x000ea20000300a00 */
[----:B------:R-:W-:Y:S01]  /*377f0*/  MOV R8, R23 ;  /* 0x0000001700087202 */ /* 0x000fe20000000f00 */
[----:B------:R-:W-:-:S02]  /*37800*/  IMAD.MOV.U32 R9, RZ, RZ, R22 ;  /* 0x000000ffff097224 */ /* 0x000fc400078e0016 */
[C---:B--2---:R-:W-:Y:S01]  /*37810*/  HMMA.16816.F32 R20, R4.reuse, R20, R12 ;  /* 0x000000140414723c */ /* 0x044fe2000000180c */
[----:B------:R-:W2:Y:S01]  /*37820*/  LDL.LU.64 R14, [R1+0x16f8] ;  /* 0x0016f800010e7983 */ /* 0x000ea20000300a00 */
[----:B------:R-:W2:Y:S11]  /*37830*/  LDL.LU.64 R12, [R1+0x16f0] ;  /* 0x0016f000010c7983 */ /* 0x000eb60000300a00 */
[----:B------:R-:W-:Y:S10]  /*37840*/  @!UPT UIADD3 URZ, URZ, URZ, URZ ;  /* 0x0000003f3f3ff290 */ /* 0x000ff4000fffe03f */
[----:B------:R0:W-:Y:S01]  /*37850*/  STL.64 [R1+0x1d0], R20 ;  /* 0x0001d01401007387 */ /* 0x0001e20000100a00 */
[----:B------:R2:W-:Y:S03]  /*37860*/  STL.64 [R1+0x1d8], R22 ;  /* 0x0001d81601007387 */ /* 0x0005e60000100a00 */
[----:B0-----:R-:W2:Y:S04]  /*37870*/  LDL.LU.64 R20, [R1+0x16e8] ;  /* 0x0016e80001147983 */ /* 0x001ea80000300a00 */
[----:B------:R-:W0:Y:S04]  /*37880*/  S2R R26, SR_TID.X ;  /* 0x00000000001a7919 */ /* 0x000e280000002100 */
[----:B------:R-:W1:Y:S01]  /*37890*/  S2R R19, SR_TID.X ;  /* 0x0000000000137919 */ /* 0x000e620000002100 */
[----:B--2---:R-:W-:Y:S03]  /*378a0*/  HMMA.16816.F32 R20, R4, R20, R12 ;  /* 0x000000140414723c */ /* 0x004fe6000000180c */
[----:B------:R-:W2:Y:S01]  /*378b0*/  LDL.LU.64 R14, [R1+0x16e0] ;  /* 0x0016e000010e7983 */ /* 0x000ea20000300a00 */
[----:B------:R-:W2:Y:S02]  /*378c0*/  LDL.LU.64 R12, [R1+0x16d8] ;  /* 0x0016d800010c7983 */ /* 0x000ea40000300a00 */
[----:B0-----:R-:W-:Y:S01]  /*378d0*/  IMAD.SHL.U32 R26, R26, 0x80, RZ ;  /* 0x000000801a1a7824 */ /* 0x001fe200078e00ff */
[----:B------:R-:W-:Y:S11]  /*378e0*/  SHF.L.U32 R27, R27, 0x4, RZ ;  /* 0x000000041b1b7819 */ /* 0x000ff600000006ff */
[----:B------:R-:W-:Y:S05]  /*378f0*/  @!UPT UIADD3 URZ, URZ, URZ, URZ ;  /* 0x0000003f3f3ff290 */ /* 0x000fea000fffe03f */
[----:B------:R-:W-:Y:S01]  /*37900*/  STL.64 [R1+0x1c0], R20 ;  /* 0x0001c01401007387 */ /* 0x000fe20000100a00 */
[----:B------:R0:W-:Y:S02]  /*37910*/  STL.64 [R1+0x1c8], R22 ;  /* 0x0001c81601007387 */ /* 0x0001e40000100a00 */
[----:B0-----:R-:W-:-:S04]  /*37920*/  LOP3.LUT R23, R27, 0x780, R26, 0xf8, !PT ;  /* 0x000007801b177812 */ /* 0x001fc800078ef81a */
[----:B-1----:R-:W-:-:S04]  /*37930*/  LOP3.LUT R23, R23, 0x10, R19, 0x78, !PT ;  /* 0x0000001017177812 */ /* 0x002fc800078e7813 */
[----:B------:R-:W-:Y:S01]  /*37940*/  LOP3.LUT R23, R23, 0x40, RZ, 0x3c, !PT ;  /* 0x0000004017177812 */ /* 0x000fe200078e3cff */
[C---:B--2---:R-:W-:Y:S11]  /*37950*/  HMMA.16816.F32 R12, R4.reuse, R24, R12 ;  /* 0x00000018040c723c */ /* 0x044ff6000000180c */
[----:B------:R-:W-:Y:S11]  /*37960*/  @!UPT UIADD3 URZ, URZ, URZ, URZ ;  /* 0x0000003f3f3ff290 */ /* 0x000ff6000fffe03f */
[----:B------:R-:W-:Y:S01]  /*37970*/  @!UPT UIADD3 URZ, URZ, URZ, URZ ;  /* 0x0000003f3f3ff290 */ /* 0x000fe2000fffe03f */
[----:B------:R0:W-:Y:S01]  /*37980*/  STL.64 [R1+0x1b0], R12 ;  /* 0x0001b00c01007387 */ /* 0x0001e20000100a00 */
[----:B------:R-:W-:Y:S02]  /*37990*/  STL.64 [R1+0x1b8], R14 ;  /* 0x0001b80e01007387 */ /* 0x000fe40000100a00 */
[----:B------:R-:W-:Y:S02]  /*379a0*/  STL [R1+0x16d0], R23 ;  /* 0x0016d01701007387 */ /* 0x000fe40000100800 */
[----:B------:R-:W2:Y:S01]  /*379b0*/  LDL.LU R20, [R1+0x580] ;  /* 0x0005800001147983 */ /* 0x000ea20000300800 */
[----:B------:R-:W2:Y:S01]  /*379c0*/  LDL.LU R21, [R1+0x584] ;  /* 0x0005840001157983 */ /* 0x000ea20000300800 */
[----:B------:R-:W2:Y:S01]  /*379d0*/  LDL.LU R22, [R1+0x588] ;  /* 0x0005880001167983 */ /* 0x000ea20000300800 */
[----:B0-----:R-:W-:Y:S01]  /*379e0*/  MOV R13, R24 ;  /* 0x00000018000d7202 */ /* 0x001fe20000000f00 */
[----:B------:R-:W-:Y:S02]  /*379f0*/  IMAD.MOV.U32 R12, RZ, RZ, R25 ;  /* 0x000000ffff0c7224 */ /* 0x000fe400078e0019 */
[----:B------:R0:W1:Y:S04]  /*37a00*/  LDSM.16.M88.4 R24, [R23+0x33000] ;  /* 0x033000001718783b */ /* 0x0000680000000200 */
[----:B0-----:R-:W2:Y:S04]  /*37a10*/  LDL.LU R23, [R1+0x58c] ;  /* 0x00058c0001177983 */ /* 0x001ea80000300800 */
[----:B-1----:R-:W-:Y:S01]  /*37a20*/  STL.64 [R1+0x16a0], R26 ;  /* 0x0016a01a01007387 */ /* 0x002fe20000100a00 */
[----:B------:R0:W-:Y:S03]  /*37a30*/  STL.64 [R1+0x1698], R24 ;  /* 0x0016981801007387 */ /* 0x0001e60000100a00 */
[----:B0-----:R-:W4:Y:S01]  /*37a40*/  LDL.LU.64 R24, [R1] ;  /* 0x0000000001187983 */ /* 0x001f220000300a00 */
[----:B--2---:R-:W-:Y:S03]  /*37a50*/  HMMA.16816.F32 R8, R4, R8, R20 ;  /* 0x000000080408723c */ /* 0x004fe60000001814 */
[----:B------:R-:W2:Y:S11]  /*37a60*/  LDL.LU R23, [R1+0x16d0] ;  /* 0x0016d00001177983 */ /* 0x000eb60000300800 */
[----:B------:R-:W-:Y:S09]  /*37a70*/  @!UPT UIADD3 URZ, URZ, URZ, URZ ;  /* 0x0000003f3f3ff290 */ /* 0x000ff2000fffe03f */
[----:B------:R-:W-:Y:S01]  /*37a80*/  STL.64 [R1+0x1a0], R8 ;  /* 0x0001a00801007387 */ /* 0x000fe20000100a00 */
[----:B------:R0:W-:Y:S03]  /*37a90*/  STL.64 [R1+0x1a8], R10 ;  /* 0x0001a80a01007387 */ /* 0x0001e60000100a00 */
[----:B0-----:R-:W3:Y:S01]  /*37aa0*/  LDL.LU.64 R10, [R1+0x16c8] ;  /* 0x0016c800010a7983 */ /* 0x001ee20000300a00 */
[----:B------:R-:W3:Y:S03]  /*37ab0*/  LDL.LU.64 R8, [R1+0x16c0] ;  /* 0x0016c00001087983 */ /* 0x000ee60000300a00 */
[----:B------:R-:W0:Y:S04]  /*37ac0*/  S2R R18, SR_TID.X ;  /* 0x0000000000127919 */ /* 0x000e280000002100 */
[----:B--2---:R-:W1:Y:S04]  /*37ad0*/  LDSM.16.M88.4 R20, [R23+0x33800] ;  /* 0x033800001714783b */ /* 0x004e680000000200 */
[----:B-1----:R-:W-:Y:S01]  /*37ae0*/  STL.64 [R1+0x1608], R22 ;  /* 0x0016081601007387 */ /* 0x002fe20000100a00 */
[----:B------:R1:W-:Y:S03]  /*37af0*/  STL.64 [R1+0x1600], R20 ;  /* 0x0016001401007387 */ /* 0x0003e60000100a00 */
[----:B-1----:R-:W4:Y:S01]  /*37b00*/  LDL.LU R20, [R1+0x600] ;  /* 0x0006000001147983 */ /* 0x002f220000300800 */
[----:B------:R-:W4:Y:S01]  /*37b10*/  LDL.LU R21, [R1+0x604] ;  /* 0x0006040001157983 */ /* 0x000f220000300800 */
[----:B0-----:R-:W-:Y:S01]  /*37b20*/  LOP3.LUT R18, R18, 0x7, RZ, 0xc0, !PT ;  /* 0x0000000712127812 */ /* 0x001fe200078ec0ff */
[----:B------:R-:W-:-:S03]  /*37b30*/  IMAD.SHL.U32 R15, R19, 0x80, RZ ;  /* 0x00000080130f7824 */ /* 0x000fc600078e00ff */
[----:B------:R-:W-:-:S04]  /*37b40*/  SHF.L.U32 R18, R18, 0x4, RZ ;  /* 0x0000000412127819 */ /* 0x000fc800000006ff */
[----:B------:R-:W-:-:S04]  /*37b50*/  LOP3.LUT R15, R18, 0x780, R15, 0xf8, !PT ;  /* 0x00000780120f7812 */ /* 0x000fc800078ef80f */
[----:B------:R-:W-:Y:S02]  /*37b60*/  LOP3.LUT R15, R15, 0x10, R19, 0x78, !PT ;  /* 0x000000100f0f7812 */ /* 0x000fe400078e7813 */
[----:B------:R-:W-:Y:S02]  /*37b70*/  MOV R22, R3 ;  /* 0x0000000300167202 */ /* 0x000fe40000000f00 */
[----:B------:R-:W-:Y:S01]  /*37b80*/  LOP3.LUT R15, R15, 0x60, RZ, 0x3c, !PT ;  /* 0x000000600f0f7812 */ /* 0x000fe200078e3cff */
[----:B------:R-:W-:Y:S01]  /*37b90*/  IMAD.MOV.U32 R23, RZ, RZ, R2 ;  /* 0x000000ffff177224 */ /* 0x000fe200078e0002 */
[----:B---3--:R-:W-:Y:S01]  /*37ba0*/  HMMA.16816.F32 R8, R4, R16, R8 ;  /* 0x000000100408723c */ /* 0x008fe20000001808 */
[----:B------:R-:W-:Y:S01]  /*37bb0*/  MOV R3, R16 ;  /* 0x0000001000037202 */ /* 0x000fe20000000f00 */
[----:B------:R-:W-:Y:S02]  /*37bc0*/  IMAD.MOV.U32 R2, RZ, RZ, R17 ;  /* 0x000000ffff027224 */ /* 0x000fe400078e0011 */
[----:B------:R-:W0:Y:S11]  /*37bd0*/  LDSM.16.M88.4 R16, [R15+0x30000] ;  /* 0x030000000f10783b */ /* 0x000e360000000200 */
[----:B------:R-:W-:Y:S08]  /*37be0*/  @!UPT UIADD3 URZ, URZ, URZ, URZ ;  /* 0x0000003f3f3ff290 */ /* 0x000ff0000fffe03f */
[----:B------:R-:W-:Y:S01]  /*37bf0*/  STL.64 [R1+0x190], R8 ;  /* 0x0001900801007387 */ /* 0x000fe20000100a00 */
[----:B------:R1:W-:Y:S03]  /*37c00*/  STL.64 [R1+0x198], R10 ;  /* 0x0001980a01007387 */ /* 0x0003e60000100a00 */
[----:B-1----:R-:W2:Y:S01]  /*37c10*/  LDL.LU.64 R10, [R1+0x16b8] ;  /* 0x0016b800010a7983 */ /* 0x002ea20000300a00 */
[----:B------:R-:W3:Y:S03]  /*37c20*/  LDL.LU.64 R8, [R1+0x16b0] ;  /* 0x0016b00001087983 */ /* 0x000ee60000300a00 */
[----:B0-----:R-:W-:Y:S01]  /*37c30*/  STL.64 [R1+0x1590], R18 ;  /* 0x0015901201007387 */ /* 0x001fe20000100a00 */
[----:B------:R0:W-:Y:S02]  /*37c40*/  STL.64 [R1+0x1588], R16 ;  /* 0x0015881001007387 */ /* 0x0001e40000100a00 */
[----:B0-----:R-:W-:Y:S01]  /*37c50*/  MOV R16, R3 ;  /* 0x0000000300107202 */ /* 0x001fe20000000f00 */
[----:B------:R-:W-:-:S05]  /*37c60*/  IMAD.MOV.U32 R17, RZ, RZ, R2 ;  /* 0x000000ffff117224 */ /* 0x000fca00078e0002 */
[----:B------:R4:W-:Y:S02]  /*37c70*/  STL.64 [R1+0x1630], R16 ;  /* 0x0016301001007387 */ /* 0x0009e40000100a00 */
[----:B----4-:R-:W-:Y:S11]  /*37c80*/  HMMA.16816.F32 R16, R4, R24, R20 ;  /* 0x000000180410723c */ /* 0x010ff60000001814 */
[----:B------:R-:W-:Y:S11]  /*37c90*/  @!UPT UIADD3 URZ, URZ, URZ, URZ ;  /* 0x0000003f3f3ff290 */ /* 0x000ff6000fffe03f */
[----:B------:R-:W-:Y:S01]  /*37ca0*/  @!UPT UIADD3 URZ, URZ, URZ, URZ ;  /* 0x0000003f3f3ff290 */ /* 0x000fe2000fffe03f */
[----:B------:R0:W-:Y:S01]  /*37cb0*/  STL.64 [R1+0x180], R16 ;  /* 0x0001801001007387 */ /* 0x0001e20000100a00 */
[----:B------:R-:W-:Y:S02]  /*37cc0*/  STL.64 [R1+0x188], R18 ;  /* 0x0001881201007387 */ /* 0x000fe40000100a00 */
[----:B------:R-:W4:Y:S02]  /*37cd0*/  LDL.LU R20, [R1+0x5e0] ;  /* 0x0005e00001147983 */ /* 0x000f240000300800 */
[----:B------:R-:W4:Y:S01]  /*37ce0*/  LDL.LU R21, [R1+0x5e4] ;  /* 0x0005e40001157983 */ /* 0x000f220000300800 */
[----:B------:R-:W5:Y:S01]  /*37cf0*/  LDL.LU R22, [R1+0x5e8] ;  /* 0x0005e80001167983 */ /* 0x000f620000300800 */
[----:B------:R-:W5:Y:S03]  /*37d00*/  LDL.LU R23, [R1+0x5ec] ;  /* 0x0005ec0001177983 */ /* 0x000f660000300800 */
[----:B0-----:R-:W2:Y:S04]  /*37d10*/  LDL.LU.64 R16, [R1+0x20] ;  /* 0x0000200001107983 */ /* 0x001ea80000300a00 */
[----:B--2---:R0:W-:Y:S01]  /*37d20*/  STL.64 [R1+0x1648], R16 ;  /* 0x0016481001007387 */ /* 0x0041e20000100a00 */
[----:B-----5:R-:W-:Y:S02]  /*37d30*/  STL.64 [R1+0x1618], R22 ;  /* 0x0016181601007387 */ /* 0x020fe40000100a00 */
[----:B----4-:R1:W-:Y:S01]  /*37d40*/  STL.64 [R1+0x1610], R20 ;  /* 0x0016101401007387 */ /* 0x0103e20000100a00 */
[----:B0-----:R-:W-:Y:S01]  /*37d50*/  MOV R16, R13 ;  /* 0x0000000d00107202 */ /* 0x001fe20000000f00 */
[----:B------:R-:W-:Y:S01]  /*37d60*/  IMAD.MOV.U32 R17, RZ, RZ, R12 ;  /* 0x000000ffff117224 */ /* 0x000fe200078e000c */
[----:B-1----:R-:W2:Y:S01]  /*37d70*/  LDL.LU R20, [R1+0x610] ;  /* 0x0006100001147983 */ /* 0x002ea20000300800 */
[----:B------:R-:W2:Y:S02]  /*37d80*/  LDL.LU R21, [R1+0x614] ;  /* 0x0006140001157983 */ /* 0x000ea40000300800 */
[----:B------:R-:W4:Y:S02]  /*37d90*/  LDL.LU R22, [R1+0x618] ;  /* 0x0006180001167983 */ /* 0x000f240000300800 */
[----:B------:R-:W4:Y:S01]  /*37da0*/  LDL.LU R23, [R1+0x61c] ;  /* 0x00061c0001177983 */ /* 0x000f220000300800 */
[----:B------:R0:W-:Y:S01]  /*37db0*/  STL.64 [R1+0x1660], R16 ;  /* 0x0016601001007387 */ /* 0x0001e20000100a00 */
[----:B------:R-:W-:Y:S01]  /*37dc0*/  MOV R3, R24 ;  /* 0x0000001800037202 */ /* 0x000fe20000000f00 */
[----:B------:R-:W-:-:S02]  /*37dd0*/  IMAD.MOV.U32 R2, RZ, RZ, R25 ;  /* 0x000000ffff027224 */ /* 0x000fc400078e0019 */
[----:B------:R-:W1:Y:S04]  /*37de0*/  LDSM.16.M88.4 R12, [R15+0x30800] ;  /* 0x030800000f0c783b */ /* 0x000e680000000200 */
[----:B0-----:R-:W5:Y:S04]  /*37df0*/  LDL.LU.64 R16, [R1+0x40] ;  /* 0x0000400001107983 */ /* 0x001f680000300a00 */
[----:B-----5:R-:W-:Y:S01]  /*37e00*/  STL.64 [R1+0x1678], R16 ;  /* 0x0016781001007387 */ /* 0x020fe20000100a00 */
[----:B----4-:R-:W-:Y:S02]  /*37e10*/  STL.64 [R1+0x1628], R22 ;  /* 0x0016281601007387 */ /* 0x010fe40000100a00 */
[----:B--2---:R0:W-:Y:S02]  /*37e20*/  STL.64 [R1+0x1620], R20 ;  /* 0x0016201401007387 */ /* 0x0041e40000100a00 */
[----:B0-----:R-:W2:Y:S01]  /*37e30*/  LDL.LU R20, [R1+0x620] ;  /* 0x0006200001147983 */ /* 0x001ea20000300800 */
[----:B------:R-:W2:Y:S02]  /*37e40*/  LDL.LU R21, [R1+0x624] ;  /* 0x0006240001157983 */ /* 0x000ea40000300800 */
[----:B------:R-:W4:Y:S02]  /*37e50*/  LDL.LU R22, [R1+0x628] ;  /* 0x0006280001167983 */ /* 0x000f240000300800 */
[----:B------:R-:W4:Y:S01]  /*37e60*/  LDL.LU R23, [R1+0x62c] ;  /* 0x00062c0001177983 */ /* 0x000f220000300800 */
[----:B------:R-:W5:Y:S04]  /*37e70*/  LDL.LU.64 R16, [R1+0x50] ;  /* 0x0000500001107983 */ /* 0x000f680000300a00 */
[----:B-----5:R0:W-:Y:S04]  /*37e80*/  STL.64 [R1+0x1690], R16 ;  /* 0x0016901001007387 */ /* 0x0201e80000100a00 */
[----:B0-----:R-:W5:Y:S01]  /*37e90*/  LDL.LU R16, [R1+0x670] ;  /* 0x0006700001107983 */ /* 0x001f620000300800 */
[----:B------:R-:W5:Y:S02]  /*37ea0*/  LDL.LU R17, [R1+0x674] ;  /* 0x0006740001117983 */ /* 0x000f640000300800 */
[----:B------:R-:W5:Y:S02]  /*37eb0*/  LDL.LU R18, [R1+0x678] ;  /* 0x0006780001127983 */ /* 0x000f640000300800 */
[----:B------:R-:W5:Y:S01]  /*37ec0*/  LDL.LU R19, [R1+0x67c] ;  /* 0x00067c0001137983 */ /* 0x000f620000300800 */
[----:B------:R-:W3:Y:S01]  /*37ed0*/  LDL.LU R24, [R1+0x5f0] ;  /* 0x0005f00001187983 */ /* 0x000ee20000300800 */
[----:B------:R-:W3:Y:S02]  /*37ee0*/  LDL.LU R25, [R1+0x5f4] ;  /* 0x0005f40001197983 */ /* 0x000ee40000300800 */
[----:B------:R-:W3:Y:S02]  /*37ef0*/  LDL.LU R26, [R1+0x5f8] ;  /* 0x0005f800011a7983 */ /* 0x000ee40000300800 */
[----:B------:R-:W3:Y:S01]  /*37f00*/  LDL.LU R27, [R1+0x5fc] ;  /* 0x0005fc00011b7983 */ /* 0x000ee20000300800 */
[----:B----4-:R-:W-:Y:S01]  /*37f10*/  STL.64 [R1+0x1640], R22 ;  /* 0x0016401601007387 */ /* 0x010fe20000100a00 */
[----:B--2---:R0:W-:Y:S03]  /*37f20*/  STL.64 [R1+0x1638], R20 ;  /* 0x0016381401007387 */ /* 0x0041e60000100a00 */
        /* <DEDUP_REMOVED lines=16> */
[----:B---3--:R-:W-:Y:S01]  /*38030*/  HMMA.16816.F32 R4, R4, R8, R24 ;  /* 0x000000080404723c */ /* 0x008fe20000001818 */
[----:B----4-:R-:W-:Y:S01]  /*38040*/  STL.64 [R1+0x1688], R22 ;  /* 0x0016881601007387 */ /* 0x010fe20000100a00 */
[----:B--2---:R0:W-:Y:S03]  /*38050*/  STL.64 [R1+0x1680], R20 ;  /* 0x0016801401007387 */ /* 0x0041e60000100a00 */
[----:B0-----:R-:W2:Y:S01]  /*38060*/  LDL.LU R20, [R1+0x660] ;  /* 0x0006600001147983 */ /* 0x001ea20000300800 */
[----:B------:R-:W2:Y:S02]  /*38070*/  LDL.LU R21, [R1+0x664] ;  /* 0x0006640001157983 */ /* 0x000ea40000300800 */
[----:B------:R-:W2:Y:S02]  /*38080*/  LDL.LU R22, [R1+0x668] ;  /* 0x0006680001167983 */ /* 0x000ea40000300800 */
[----:B------:R-:W2:Y:S01]  /*38090*/  LDL.LU R23, [R1+0x66c] ;  /* 0x00066c0001177983 */ /* 0x000ea20000300800 */
[----:B-1----:R0:W-:Y:S01]  /*380a0*/  STL.64 [R1+0x1500], R14 ;  /* 0x0015000e01007387 */ /* 0x0021e20000100a00 */
[----:B------:R1:W-:Y:S03]  /*380b0*/  STL.64 [R1+0x14f8], R12 ;  /* 0x0014f80c01007387 */ /* 0x0003e60000100a00 */
[----:B0-----:R-:W0:Y:S04]  /*380c0*/  S2R R15, SR_TID.X ;  /* 0x00000000000f7919 */ /* 0x001e280000002100 */
[----:B-1----:R-:W1:Y:S01]  /*380d0*/  S2R R13, SR_TID.X ;  /* 0x00000000000d7919 */ /* 0x002e620000002100 */
[----:B------:R-:W-:-:S02]  /*380e0*/  MOV R12, R28 ;  /* 0x0000001c000c7202 */ /* 0x000fc40000000f00 */
[----:B------:R-:W3:Y:S01]  /*380f0*/  LDL.LU R28, [R1+0x16ac] ;  /* 0x0016ac00011c7983 */ /* 0x000ee20000300800 */
[----:B0-----:R-:W-:Y:S01]  /*38100*/  LOP3.LUT R15, R15, 0x7, RZ, 0xc0, !PT ;  /* 0x000000070f0f7812 */ /* 0x001fe200078ec0ff */
[----:B-1----:R-:W-:-:S03]  /*38110*/  IMAD.SHL.U32 R13, R13, 0x80, RZ ;  /* 0x000000800d0d7824 */ /* 0x002fc600078e00ff */
[----:B------:R-:W-:-:S04]  /*38120*/  SHF.L.U32 R15, R15, 0x4, RZ ;  /* 0x000000040f0f7819 */ /* 0x000fc800000006ff */
[----:B------:R-:W-:Y:S01]  /*38130*/  LOP3.LUT R15, R15, 0x780, R13, 0xf8, !PT ;  /* 0x000007800f0f7812 */ /* 0x000fe200078ef80d */
[----:B------:R-:W-:Y:S02]  /*38140*/  IMAD.MOV.U32 R13, RZ, RZ, R29 ;  /* 0x000000ffff0d7224 */ /* 0x000fe400078e001d */
[----:B------:R-:W4:Y:S01]  /*38150*/  LDL.LU R29, [R1+0x16a8] ;  /* 0x0016a800011d7983 */ /* 0x000f220000300800 */
[----:B------:R-:W5:Y:S02]  /*38160*/  LDL.LU.64 R26, [R1+0x16a0] ;  /* 0x0016a000011a7983 */ /* 0x000f640000300a00 */
[----:B------:R-:W5:Y:S01]  /*38170*/  LDL.LU.64 R24, [R1+0x1698] ;  /* 0x0016980001187983 */ /* 0x000f620000300a00 */
[----:B------:R-:W0:Y:S01]  /*38180*/  S2R R14, SR_TID.X ;  /* 0x00000000000e7919 */ /* 0x000e220000002100 */
[----:B------:R-:W-:Y:S02]  /*38190*/  STL.64 [R1+0x170], R4 ;  /* 0x0001700401007387 */ /* 0x000fe40000100a00 */
[----:B------:R-:W-:Y:S01]  /*381a0*/  STL.64 [R1+0x178], R6 ;  /* 0x0001780601007387 */ /* 0x000fe20000100a00 */
[----:B0-----:R-:W-:-:S04]  /*381b0*/  LOP3.LUT R15, R15, 0x10, R14, 0x78, !PT ;  /* 0x000000100f0f7812 */ /* 0x001fc800078e780e */
[----:B------:R-:W-:-:S05]  /*381c0*/  LOP3.LUT R15, R15, 0x60, RZ, 0x3c, !PT ;  /* 0x000000600f0f7812 */ /* 0x000fca00078e3cff */
[----:B------:R-:W0:Y:S04]  /*381d0*/  LDSM.16.M88.4 R4, [R15+0x31000] ;  /* 0x031000000f04783b */ /* 0x000e280000000200 */
[----:B0-----:R-:W-:Y:S01]  /*381e0*/  STL.64 [R1+0x1480], R6 ;  /* 0x0014800601007387 */ /* 0x001fe20000100a00 */
[----:B------:R-:W-:Y:S01]  /*381f0*/  STL.64 [R1+0x1478], R4 ;  /* 0x0014780401007387 */ /* 0x000fe20000100a00 */
[C---:B-----5:R-:W-:Y:S11]  /*38200*/  HMMA.16816.F32 R16, R24.reuse, R12, R16 ;  /* 0x0000000c1810723c */ /* 0x060ff60000001810 */
[----:B------:R-:W-:Y:S11]  /*38210*/  @!UPT UIADD3 URZ, URZ, URZ, URZ ;  /* 0x0000003f3f3ff290 */ /* 0x000ff6000fffe03f */
[----:B------:R-:W-:Y:S01]  /*38220*/  @!UPT UIADD3 URZ, URZ, URZ, URZ ;  /* 0x0000003f3f3ff290 */ /* 0x000fe2000fffe03f */
[----:B------:R0:W-:Y:S01]  /*38230*/  STL.64 [R1+0x160], R16 ;  /* 0x0001601001007387 */ /* 0x0001e20000100a00 */
[----:B------:R-:W-:Y:S03]  /*38240*/  STL.64 [R1+0x168], R18 ;  /* 0x0001681201007387 */ /* 0x000fe60000100a00 */
[----:B0-----:R-:W2:Y:S01]  /*38250*/  LDL.LU.64 R16, [R1+0x1690] ;  /* 0x0016900001107983 */ /* 0x001ea20000300a00 */
[----:B------:R-:W-:Y:S01]  /*38260*/  MOV R4, R3 ;  /* 0x0000000300047202 */ /* 0x000fe20000000f00 */
[----:B------:R-:W-:Y:S01]  /*38270*/  IMAD.MOV.U32 R5, RZ, RZ, R2 ;  /* 0x000000ffff057224 */ /* 0x000fe200078e0002 */
        /* <DEDUP_REMOVED lines=23> */
[----:B------:R-:W-:Y:S03]  /*383f0*/  STL.64 [R1+0x138], R18 ;  /* 0x0001381201007387 */ /* 0x000fe60000100a00 */
[----:B0-----:R-:W2:Y:S02]  /*38400*/  LDL.LU.64 R16, [R1+0x1648] ;  /* 0x0016480001107983 */ /* 0x001ea40000300a00 */
        /* <DEDUP_REMOVED lines=9> */
[C---:B--2---:R-:W-:Y:S11]  /*384a0*/  HMMA.16816.F32 R20, R24.reuse, R16, R20 ;  /* 0x000000101814723c */ /* 0x044ff60000001814 */
        /* <DEDUP_REMOVED lines=16> */
[----:B------:R-:W-:Y:S01]  /*385b0*/  STL.64 [R1+0x1598], R4 ;  /* 0x0015980401007387 */ /* 0x000fe20000100a00 */
[----:B--2---:R-:W-:Y:S01]  /*385c0*/  HMMA.16816.F32 R24, R24, R8, R20 ;  /* 0x000000081818723c */ /* 0x004fe20000001814 */
[----:B------:R-:W5:Y:S01]  /*385d0*/  LDL.LU.64 R22, [R1+0x1608] ;  /* 0x0016080001167983 */ /* 0x000f620000300a00 */
[----:B------:R-:W5:Y:S02]  /*385e0*/  LDL.LU.64 R20, [R1+0x1600] ;  /* 0x0016000001147983 */ /* 0x000f640000300a00 */
[----:B------:R-:W-:Y:S02]  /*385f0*/  STL.64 [R1+0x15b0], R10 ;  /* 0x0015b00a01007387 */ /* 0x000fe40000100a00 */
[----:B------:R-:W-:Y:S11]  /*38600*/  STL.64 [R1+0x15a8], R8 ;  /* 0x0015a80801007387 */ /* 0x000ff60000100a00 */
[----:B------:R-:W-:Y:S06]  /*38610*/  @!UPT UIADD3 URZ, URZ, URZ, URZ ;  /* 0x0000003f3f3ff290 */ /* 0x000fec000fffe03f */
[----:B------:R0:W-:Y:S01]  /*38620*/  STL.64 [R1+0xf0], R24 ;  /* 0x0000f01801007387 */ /* 0x0001e20000100a00 */
[----:B------:R1:W-:Y:S03]  /*38630*/  STL.64 [R1+0xf8], R26 ;  /* 0x0000f81a01007387 */ /* 0x0003e60000100a00 */
[----:B0-----:R-:W2:Y:S01]  /*38640*/  LDL.LU.64 R24, [R1+0x30] ;  /* 0x0000300001187983 */ /* 0x001ea20000300a00 */
[----:B-1----:R-:W2:Y:S01]  /*38650*/  LDL.64 R26, [R1+0x38] ;  /* 0x00003800011a7983 */ /* 0x002ea20000100a00 */
[----:B----4-:R-:W-:Y:S01]  /*38660*/  MOV R18, R29 ;  /* 0x0000001d00127202 */ /* 0x010fe20000000f00 */
[----:B---3--:R-:W-:-:S07]  /*38670*/  IMAD.MOV.U32 R19, RZ, RZ, R28 ;  /* 0x000000ffff137224 */ /* 0x008fce00078e001c */
[----:B-----5:R-:W-:Y:S07]  /*38680*/  HMMA.16816.F32 R8, R20, R12, R16 ;  /* 0x0000000c1408723c */ /* 0x020fee0000001810 */
[----:B------:R-:W-:Y:S01]  /*38690*/  MOV R16, R7 ;  /* 0x0000000700107202 */ /* 0x000fe20000000f00 */
[----:B------:R-:W-:Y:S01]  /*386a0*/  IMAD.MOV.U32 R17, RZ, RZ, R6 ;  /* 0x000000ffff117224 */ /* 0x000fe200078e0006 */
[----:B--2---:R-:W-:Y:S01]  /*386b0*/  STL.64 [R1+0x15c8], R26 ;  /* 0x0015c81a01007387 */ /* 0x004fe20000100a00 */
[----:B------:R0:W-:Y:S02]  /*386c0*/  STL.64 [R1+0x15c0], R24 ;  /* 0x0015c01801007387 */ /* 0x0001e40000100a00 */
[----:B0-----:R-:W-:Y:S01]  /*386d0*/  MOV R24, R15 ;  /* 0x0000000f00187202 */ /* 0x001fe20000000f00 */
[----:B------:R-:W-:-:S05]  /*386e0*/  IMAD.MOV.U32 R25, RZ, RZ, R14 ;  /* 0x000000ffff197224 */ /* 0x000fca00078e000e */
[----:B------:R-:W-:Y:S01]  /*386f0*/  STL.64 [R1+0x15e0], R24 ;  /* 0x0015e01801007387 */ /* 0x000fe20000100a00 */
[----:B------:R0:W-:Y:S03]  /*38700*/  STL.64 [R1+0x15b8], R16 ;  /* 0x0015b81001007387 */ /* 0x0001e60000100a00 */
        /* <DEDUP_REMOVED lines=8> */
[----:B------:R-:W3:Y:S02]  /*38790*/  LDL.LU R18, [R1+0x518] ;  /* 0x0005180001127983 */ /* 0x000ee40000300800 */
[----:B------:R-:W3:Y:S01]  /*387a0*/  LDL.LU R19, [R1+0x51c] ;  /* 0x00051c0001137983 */ /* 0x000ee20000300800 */
[----:B------:R-:W-:Y:S01]  /*387b0*/  MOV R24, R3 ;  /* 0x0000000300187202 */ /* 0x000fe20000000f00 */
[----:B------:R-:W-:Y:S01]  /*387c0*/  IMAD.MOV.U32 R25, RZ, RZ, R2 ;  /* 0x000000ffff197224 */ /* 0x000fe200078e0002 */
[----:B---3--:R-:W-:Y:S01]  /*387d0*/  STL.64 [R1+0x15f0], R18 ;  /* 0x0015f01201007387 */ /* 0x008fe20000100a00 */
[----:B--2---:R0:W-:Y:S03]  /*387e0*/  STL.64 [R1+0x15e8], R16 ;  /* 0x0015e81001007387 */ /* 0x0041e60000100a00 */
[----:B0-----:R-:W2:Y:S01]  /*387f0*/  LDL.LU R16, [R1+0x570] ;  /* 0x0005700001107983 */ /* 0x001ea20000300800 */
[----:B------:R-:W2:Y:S02]  /*38800*/  LDL.LU R17, [R1+0x574] ;  /* 0x0005740001117983 */ /* 0x000ea40000300800 */
[----:B------:R-:W2:Y:S02]  /*38810*/  LDL.LU R18, [R1+0x578] ;  /* 0x0005780001127983 */ /* 0x000ea40000300800 */
[----:B------:R-:W2:Y:S01]  /*38820*/  LDL.LU R19, [R1+0x57c] ;  /* 0x00057c0001137983 */ /* 0x000ea20000300800 */
[----:B------:R-:W-:Y:S01]  /*38830*/  MOV R3, R8 ;  /* 0x0000000800037202 */ /* 0x000fe20000000f00 */
[----:B------:R-:W-:Y:S01]  /*38840*/  IMAD.MOV.U32 R28, RZ, RZ, R9 ;  /* 0x000000ffff1c7224 */ /* 0x000fe200078e0009 */
[----:B------:R-:W3:Y:S01]  /*38850*/  LDL.LU R8, [R1+0x4f0] ;  /* 0x0004f00001087983 */ /* 0x000ee20000300800 */
[----:B------:R-:W-:Y:S01]  /*38860*/  MOV R29, R10 ;  /* 0x0000000a001d7202 */ /* 0x000fe20000000f00 */
[----:B------:R-:W3:Y:S02]  /*38870*/  LDL.LU R9, [R1+0x4f4] ;  /* 0x0004f40001097983 */ /* 0x000ee40000300800 */
[----:B------:R-:W-:Y:S01]  /*38880*/  IMAD.MOV.U32 R2, RZ, RZ, R11 ;  /* 0x000000ffff027224 */ /* 0x000fe200078e000b */
[----:B------:R-:W3:Y:S01]  /*38890*/  LDL.LU R10, [R1+0x4f8] ;  /* 0x0004f800010a7983 */ /* 0x000ee20000300800 */
[----:B------:R-:W3:Y:S02]  /*388a0*/  LDL.LU R11, [R1+0x4fc] ;  /* 0x0004fc00010b7983 */ /* 0x000ee40000300800 */
[----:B------:R-:W4:Y:S01]  /*388b0*/  LDL.LU R12, [R1+0x70] ;  /* 0x00007000010c7983 */ /* 0x000f220000300800 */
[----:B------:R-:W-:-:S02]  /*388c0*/  MOV R13, R0 ;  /* 0x00000000000d7202 */ /* 0x000fc40000000f00 */
[----:B------:R-:W5:Y:S01]  /*388d0*/  LDL.LU R0, [R1+0x15f8] ;  /* 0x0015f80001007983 */ /* 0x000f620000300800 */
[----:B------:R-:W4:Y:S02]  /*388e0*/  LDL.LU R14, [R1+0x78] ;  /* 0x00007800010e7983 */ /* 0x000f240000300800 */
[----:B------:R-:W4:Y:S02]  /*388f0*/  LDL.LU R15, [R1+0x7c] ;  /* 0x00007c00010f7983 */ /* 0x000f240000300800 */
[----:B------:R-:W3:Y:S01]  /*38900*/  LDL.LU R4, [R1+0x4e0] ;  /* 0x0004e00001047983 */ /* 0x000ee20000300800 */
[----:B------:R-:W3:Y:S01]  /*38910*/  LDL.LU R5, [R1+0x4e4] ;  /* 0x0004e40001057983 */ /* 0x000ee20000300800 */
[----:B------:R-:W3:Y:S02]  /*38920*/  LDL.LU R6, [R1+0x4e8] ;  /* 0x0004e80001067983 */ /* 0x000ee40000300800 */
[----:B------:R-:W-:Y:S02]  /*38930*/  STL [R1+0x1214], R2 ;  /* 0x0012140201007387 */ /* 0x000fe40000100800 */
[----:B------:R-:W-:Y:S01]  /*38940*/  STL [R1+0x1210], R29 ;  /* 0x0012101d01007387 */ /* 0x000fe20000100800 */
[----:B------:R-:W-:Y:S01]  /*38950*/  STL [R1+0x120c], R28 ;  /* 0x00120c1c01007387 */ /* 0x000fe20000100800 */
[----:B------:R-:W-:Y:S01]  /*38960*/  STL [R1+0x1208], R3 ;  /* 0x0012080301007387 */ /* 0x000fe20000100800 */
[----:B--2---:R-:W-:Y:S02]  /*38970*/  HMMA.16816.F32 R24, R20, R24, R16 ;  /* 0x000000181418723c */ /* 0x004fe40000001810 */
[----:B------:R-:W2:Y:S01]  /*38980*/  LDL.LU.64 R18, [R1+0x15f0] ;  /* 0x0015f00001127983 */ /* 0x000ea20000300a00 */
[----:B------:R-:W2:Y:S11]  /*38990*/  LDL.LU.64 R16, [R1+0x15e8] ;  /* 0x0015e80001107983 */ /* 0x000eb60000300a00 */
[----:B------:R-:W-:Y:S09]  /*389a0*/  @!UPT UIADD3 URZ, URZ, URZ, URZ ;  /* 0x0000003f3f3ff290 */ /* 0x000ff2000fffe03f */
[----:B------:R0:W-:Y:S01]  /*389b0*/  STL.64 [R1+0xd0], R24 ;  /* 0x0000d01801007387 */ /* 0x0001e20000100a00 */
[----:B------:R2:W-:Y:S03]  /*389c0*/  STL [R1+0xd8], R26 ;  /* 0x0000d81a01007387 */ /* 0x0005e60000100800 */
[----:B0-----:R-:W2:Y:S01]  /*389d0*/  LDL.LU.64 R24, [R1+0x15e0] ;  /* 0x0015e00001187983 */ /* 0x001ea20000300a00 */
[----:B-----5:R-:W-:Y:S01]  /*389e0*/  IMAD.MOV.U32 R7, RZ, RZ, R0 ;  /* 0x000000ffff077224 */ /* 0x020fe200078e0000 */
[----:B------:R-:W-:-:S05]  /*389f0*/  MOV R0, R27 ;  /* 0x0000001b00007202 */ /* 0x000fca0000000f00 */
[----:B------:R-:W-:Y:S01]  /*38a00*/  STL [R1+0x1218], R0 ;  /* 0x0012180001007387 */ /* 0x000fe20000100800 */
[C---:B--2---:R-:W-:Y:S03]  /*38a10*/  HMMA.16816.F32 R24, R20.reuse, R24, R16 ;  /* 0x000000181418723c */ /* 0x044fe60000001810 */
[----:B------:R-:W2:Y:S01]  /*38a20*/  LDL.LU.64 R18, [R1+0x15d8] ;  /* 0x0015d80001127983 */ /* 0x000ea20000300a00 */
[----:B------:R-:W2:Y:S11]  /*38a30*/  LDL.LU.64 R16, [R1+0x15d0] ;  /* 0x0015d00001107983 */ /* 0x000eb60000300a00 */
[----:B------:R-:W-:Y:S09]  /*38a40*/  @!UPT UIADD3 URZ, URZ, URZ, URZ ;  /* 0x0000003f3f3ff290 */ /* 0x000ff2000fffe03f */
[----:B------:R-:W-:Y:S01]  /*38a50*/  IMAD.MOV.U32 R28, RZ, RZ, R26 ;  /* 0x000000ffff1c7224 */ /* 0x000fe200078e001a */
[----:B------:R-:W-:Y:S01]  /*38a60*/  MOV R3, R27 ;  /* 0x0000001b00037202 */ /* 0x000fe20000000f00 */
[----:B------:R-:W-:Y:S01]  /*38a70*/  IMAD.MOV.U32 R2, RZ, RZ, R24 ;  /* 0x000000ffff027224 */ /* 0x000fe200078e0018 */
[----:B------:R-:W-:Y:S01]  /*38a80*/  MOV R29, R25 ;  /* 0x00000019001d7202 */ /* 0x000fe20000000f00 */
[----:B------:R-:W5:Y:S01]  /*38a90*/  LDL.LU.64 R26, [R1+0x15c8] ;  /* 0x0015c800011a7983 */ /* 0x000f620000300a00 */
[----:B------:R-:W2:Y:S02]  /*38aa0*/  LDL.LU.64 R24, [R1+0x15c0] ;  /* 0x0015c00001187983 */ /* 0x000ea40000300a00 */
[----:B------:R-:W-:Y:S02]  /*38ab0*/  STL [R1+0x1228], R3 ;  /* 0x0012280301007387 */ /* 0x000fe40000100800 */
[----:B------:R-:W-:Y:S01]  /*38ac0*/  STL [R1+0x1224], R28 ;  /* 0x0012241c01007387 */ /* 0x000fe20000100800 */
[----:B------:R-:W-:Y:S01]  /*38ad0*/  STL [R1+0x1220], R29 ;  /* 0x0012201d01007387 */ /* 0x000fe20000100800 */
[----:B------:R-:W-:Y:S01]  /*38ae0*/  STL [R1+0x121c], R2 ;  /* 0x00121c0201007387 */ /* 0x000fe20000100800 */
[C---:B--2---:R-:W-:Y:S11]  /*38af0*/  HMMA.16816.F32 R16, R20.reuse, R24, R16 ;  /* 0x000000181410723c */ /* 0x044ff60000001810 */
[----:B------:R-:W-:Y:S11]  /*38b00*/  @!UPT UIADD3 URZ, URZ, URZ, URZ ;  /* 0x0000003f3f3ff290 */ /* 0x000ff6000fffe03f */
[----:B------:R-:W-:Y:S01]  /*38b10*/  @!UPT UIADD3 URZ, URZ, URZ, URZ ;  /* 0x0000003f3f3ff290 */ /* 0x000fe2000fffe03f */
[----:B------:R0:W-:Y:S01]  /*38b20*/  STL.64 [R1+0xb0], R16 ;  /* 0x0000b01001007387 */ /* 0x0001e20000100a00 */
[----:B------:R-:W-:Y:S03]  /*38b30*/  STL [R1+0xb8], R18 ;  /* 0x0000b81201007387 */ /* 0x000fe60000100800 */
[----:B0-----:R-:W3:Y:S01]  /*38b40*/  LDL.LU.64 R16, [R1+0x15b8] ;  /* 0x0015b80001107983 */ /* 0x001ee20000300a00 */
[----:B------:R-:W-:Y:S02]  /*38b50*/  IMAD.MOV.U32 R0, RZ, RZ, R19 ;  /* 0x000000ffff007224 */ /* 0x000fe400078e0013 */
[----:B-----5:R0:W-:Y:S02]  /*38b60*/  STL.64 [R1+0x1548], R26 ;  /* 0x0015481a01007387 */ /* 0x0201e40000100a00 */
[----:B------:R-:W2:Y:S01]  /*38b70*/  LDL.LU R24, [R1+0x4d0] ;  /* 0x0004d00001187983 */ /* 0x000ea20000300800 */
[----:B------:R-:W2:Y:S04]  /*38b80*/  LDL.LU R25, [R1+0x4d4] ;  /* 0x0004d40001197983 */ /* 0x000ea80000300800 */
[----:B0-----:R-:W2:Y:S01]  /*38b90*/  LDL.LU R26, [R1+0x4d8] ;  /* 0x0004d800011a7983 */ /* 0x001ea20000300800 */
[----:B------:R-:W2:Y:S02]  /*38ba0*/  LDL.LU R27, [R1+0x4dc] ;  /* 0x0004dc00011b7983 */ /* 0x000ea40000300800 */
[----:B------:R-:W-:Y:S01]  /*38bb0*/  STL [R1+0x12f0], R0 ;  /* 0x0012f00001007387 */ /* 0x000fe20000100800 */
[----:B---3--:R-:W-:Y:S01]  /*38bc0*/  HMMA.16816.F32 R16, R20, R16, R8 ;  /* 0x000000101410723c */ /* 0x008fe20000001808 */
[----:B------:R-:W3:Y:S01]  /*38bd0*/  LDL.LU.64 R10, [R1+0x15b0] ;  /* 0x0015b000010a7983 */ /* 0x000ee20000300a00 */
[----:B------:R-:W4:Y:S11]  /*38be0*/  LDL.LU.64 R8, [R1+0x15a8] ;  /* 0x0015a80001087983 */ /* 0x000f360000300a00 */
[----:B------:R-:W-:Y:S11]  /*38bf0*/  @!UPT UIADD3 URZ, URZ, URZ, URZ ;  /* 0x0000003f3f3ff290 */ /* 0x000ff6000fffe03f */
[----:B------:R-:W-:Y:S01]  /*38c00*/  MOV R3, R16 ;  /* 0x0000001000037202 */ /* 0x000fe20000000f00 */
[----:B------:R-:W-:Y:S02]  /*38c10*/  IMAD.MOV.U32 R28, RZ, RZ, R17 ;  /* 0x000000ffff1c7224 */ /* 0x000fe400078e0011 */
[----:B------:R-:W5:Y:S01]  /*38c20*/  LDL.LU.64 R16, [R1+0x15a0] ;  /* 0x0015a00001107983 */ /* 0x000f620000300a00 */
[----:B------:R-:W-:Y:S01]  /*38c30*/  IMAD.MOV.U32 R2, RZ, RZ, R19 ;  /* 0x000000ffff027224 */ /* 0x000fe200078e0013 */
[----:B------:R-:W-:-:S04]  /*38c40*/  MOV R29, R18 ;  /* 0x00000012001d7202 */ /* 0x000fc80000000f00 */
[----:B------:R-:W-:Y:S01]  /*38c50*/  STL [R1+0x1300], R2 ;  /* 0x0013000201007387 */ /* 0x000fe20000100800 */
[----:B------:R-:W-:Y:S02]  /*38c60*/  STL [R1+0x12fc], R29 ;  /* 0x0012fc1d01007387 */ /* 0x000fe40000100800 */
[----:B------:R-:W-:Y:S02]  /*38c70*/  STL [R1+0x12f8], R28 ;  /* 0x0012f81c01007387 */ /* 0x000fe40000100800 */
[----:B------:R-:W-:Y:S01]  /*38c80*/  STL [R1+0x12f4], R3 ;  /* 0x0012f40301007387 */ /* 0x000fe20000100800 */
[C---:B-----5:R-:W-:Y:S01]  /*38c90*/  HMMA.16816.F32 R16, R20.reuse, R16, R4 ;  /* 0x000000101410723c */ /* 0x060fe20000001804 */
[----:B------:R-:W2:Y:S07]  /*38ca0*/  LDL.LU.64 R4, [R1+0x1598] ;  /* 0x0015980001047983 */ /* 0x000eae0000300a00 */
[C---:B----4-:R-:W-:Y:S11]  /*38cb0*/  HMMA.16816.F32 R12, R20.reuse, R8, R12 ;  /* 0x00000008140c723c */ /* 0x050ff6000000180c */
[----:B------:R-:W-:Y:S04]  /*38cc0*/  @!UPT UIADD3 URZ, URZ, URZ, URZ ;  /* 0x0000003f3f3ff290 */ /* 0x000fe8000fffe03f */
[----:B------:R-:W-:Y:S01]  /*38cd0*/  STL.64 [R1+0x90], R16 ;  /* 0x0000901001007387 */ /* 0x000fe20000100a00 */
[----:B------:R0:W-:Y:S03]  /*38ce0*/  STL.64 [R1+0x98], R18 ;  /* 0x0000981201007387 */ /* 0x0001e60000100a00 */
[----:B0-----:R-:W4:Y:S01]  /*38cf0*/  LDL.LU.64 R18, [R1+0x1590] ;  /* 0x0015900001127983 */ /* 0x001f220000300a00 */
[----:B------:R-:W4:Y:S01]  /*38d00*/  LDL.LU.64 R16, [R1+0x1588] ;  /* 0x0015880001107983 */ /* 0x000f220000300a00 */
[----:B--2---:R-:W-:Y:S11]  /*38d10*/  HMMA.16816.F32 R4, R20, R4, R24 ;  /* 0x000000041404723c */ /* 0x004ff60000001818 */
[----:B------:R-:W-:Y:S11]  /*38d20*/  @!UPT UIADD3 URZ, URZ, URZ, URZ ;  /* 0x0000003f3f3ff290 */ /* 0x000ff6000fffe03f */
[----:B------:R-:W-:Y:S02]  /*38d30*/  @!UPT UIADD3 URZ, URZ, URZ, URZ ;  /* 0x0000003f3f3ff290 */ /* 0x000fe4000fffe03f */
[----:B------:R-:W-:Y:S01]  /*38d40*/  MOV R2, R7 ;  /* 0x0000000700027202 */ /* 0x000fe20000000f00 */
[----:B------:R0:W-:Y:S01]  /*38d50*/  STL.64 [R1+0x80], R4 ;  /* 0x0000800401007387 */ /* 0x0001e20000100a00 */
[----:B------:R1:W-:Y:S03]  /*38d60*/  STL [R1+0x88], R6 ;  /* 0x0000880601007387 */ /* 0x0003e60000100800 */
[----:B------:R-:W-:Y:S01]  /*38d70*/  STL [R1+0x1420], R2 ;  /* 0x0014200201007387 */ /* 0x000fe20000100800 */
[----:B---3--:R-:W-:Y:S03]  /*38d80*/  STL.64 [R1+0x1508], R10 ;  /* 0x0015080a01007387 */ /* 0x008fe60000100a00 */
[----:B0-----:R-:W2:Y:S01]  /*38d90*/  LDL.LU R4, [R1+0x310] ;  /* 0x0003100001047983 */ /* 0x001ea20000300800 */
[----:B------:R-:W-:Y:S02]  /*38da0*/  STL.64 [R1+0x70], R12 ;  /* 0x0000700c01007387 */ /* 0x000fe40000100a00 */
[----:B------:R-:W-:Y:S02]  /*38db0*/  STL.64 [R1+0x78], R14 ;  /* 0x0000780e01007387 */ /* 0x000fe40000100a00 */
[----:B------:R-:W2:Y:S01]  /*38dc0*/  LDL.LU R5, [R1+0x314] ;  /* 0x0003140001057983 */ /* 0x000ea20000300800 */
[----:B-1----:R-:W3:Y:S01]  /*38dd0*/  LDL.LU R6, [R1+0x318] ;  /* 0x0003180001067983 */ /* 0x002ee20000300800 */
[----:B------:R-:W3:Y:S03]  /*38de0*/  LDL.LU R7, [R1+0x31c] ;  /* 0x00031c0001077983 */ /* 0x000ee60000300800 */
[----:B---3--:R-:W-:Y:S01]  /*38df0*/  STL.64 [R1+0x1490], R6 ;  /* 0x0014900601007387 */ /* 0x008fe20000100a00 */
[----:B--2---:R0:W-:Y:S03]  /*38e00*/  STL.64 [R1+0x1488], R4 ;  /* 0x0014880401007387 */ /* 0x0041e60000100a00 */
        /* <DEDUP_REMOVED lines=9> */
[----:B------:R-:W3:Y:S02]  /*38ea0*/  LDL.LU R7, [R1+0x35c] ;  /* 0x00035c0001077983 */ /* 0x000ee40000300800 */
[----:B---3--:R0:W-:Y:S01]  /*38eb0*/  STL.64 [R1+0x14b0], R6 ;  /* 0x0014b00601007387 */ /* 0x0081e20000100a00 */
[----:B--2---:R-:W-:Y:S03]  /*38ec0*/  STL.64 [R1+0x14a8], R4 ;  /* 0x0014a80401007387 */ /* 0x004fe60000100a00 */
[----:B0-----:R-:W2:Y:S04]  /*38ed0*/  LDL R6, [R1+0x28] ;  /* 0x0000280001067983 */ /* 0x001ea80000100800 */
[----:B------:R-:W2:Y:S04]  /*38ee0*/  LDL R7, [R1+0x2c] ;  /* 0x00002c0001077983 */ /* 0x000ea80000100800 */
[----:B--2---:R-:W-:Y:S01]  /*38ef0*/  STL.64 [R1+0x1540], R6 ;  /* 0x0015400601007387 */ /* 0x004fe20000100a00 */
[----:B------:R-:W2:Y:S02]  /*38f00*/  LDL R10, [R1+0x8] ;  /* 0x00000800010a7983 */ /* 0x000ea40000100800 */
[----:B------:R-:W2:Y:S02]  /*38f10*/  LDL R11, [R1+0xc] ;  /* 0x00000c00010b7983 */ /* 0x000ea40000100800 */
[----:B------:R-:W3:Y:S01]  /*38f20*/  LDL.LU R24, [R1+0x480] ;  /* 0x0004800001187983 */ /* 0x000ee20000300800 */
[----:B------:R-:W3:Y:S01]  /*38f30*/  LDL.LU R25, [R1+0x484] ;  /* 0x0004840001197983 */ /* 0x000ee20000300800 */
[----:B------:R-:W5:Y:S02]  /*38f40*/  LDL.LU R26, [R1+0x488] ;  /* 0x00048800011a7983 */ /* 0x000f640000300800 */
[----:B------:R-:W5:Y:S02]  /*38f50*/  LDL.LU R27, [R1+0x48c] ;  /* 0x00048c00011b7983 */ /* 0x000f640000300800 */
[----:B-----5:R0:W-:Y:S01]  /*38f60*/  STL.64 [R1+0x1558], R26 ;  /* 0x0015581a01007387 */ /* 0x0201e20000100a00 */
[----:B---3--:R-:W-:Y:S03]  /*38f70*/  STL.64 [R1+0x1550], R24 ;  /* 0x0015501801007387 */ /* 0x008fe60000100a00 */
[----:B0-----:R-:W3:Y:S04]  /*38f80*/  LDL.64 R26, [R1+0x58] ;  /* 0x00005800011a7983 */ /* 0x001ee80000100a00 */
[----:B---3--:R0:W-:Y:S01]  /*38f90*/  STL.64 [R1+0x1570], R26 ;  /* 0x0015701a01007387 */ /* 0x0081e20000100a00 */
[----:B------:R-:W3:Y:S02]  /*38fa0*/  LDL.LU R4, [R1+0x460] ;  /* 0x0004600001047983 */ /* 0x000ee40000300800 */
[----:B------:R-:W3:Y:S02]  /*38fb0*/  LDL.LU R5, [R1+0x464] ;  /* 0x0004640001057983 */ /* 0x000ee40000300800 */
[----:B------:R-:W5:Y:S01]  /*38fc0*/  LDL.LU R6, [R1+0x468] ;  /* 0x0004680001067983 */ /* 0x000f620000300800 */
[----:B------:R-:W5:Y:S04]  /*38fd0*/  LDL.LU R7, [R1+0x46c] ;  /* 0x00046c0001077983 */ /* 0x000f680000300800 */
[----:B0-----:R-:W4:Y:S04]  /*38fe0*/  LDL R26, [R1+0x68] ;  /* 0x00006800011a7983 */ /* 0x001f280000100800 */
[----:B------:R-:W4:Y:S04]  /*38ff0*/  LDL R27, [R1+0x6c] ;  /* 0x00006c00011b7983 */ /* 0x000f280000100800 */
[----:B-----5:R-:W-:Y:S01]  /*39000*/  STL.64 [R1+0x1568], R6 ;  /* 0x0015680601007387 */ /* 0x020fe20000100a00 */
[----:B---3--:R0:W-:Y:S03]  /*39010*/  STL.64 [R1+0x1560], R4 ;  /* 0x0015600401007387 */ /* 0x0081e60000100a00 */
[----:B0-----:R-:W3:Y:S01]  /*39020*/  LDL.LU R4, [R1+0x4a0] ;  /* 0x0004a00001047983 */ /* 0x001ee20000300800 */
[----:B------:R-:W3:Y:S02]  /*39030*/  LDL.LU R5, [R1+0x4a4] ;  /* 0x0004a40001057983 */ /* 0x000ee40000300800 */
[----:B------:R-:W5:Y:S02]  /*39040*/  LDL.LU R6, [R1+0x4a8] ;  /* 0x0004a80001067983 */ /* 0x000f640000300800 */
[----:B------:R-:W5:Y:S02]  /*39050*/  LDL.LU R7, [R1+0x4ac] ;  /* 0x0004ac0001077983 */ /* 0x000f640000300800 */
[----:B-----5:R-:W-:Y:S01]  /*39060*/  STL.64 [R1+0x1580], R6 ;  /* 0x0015800601007387 */ /* 0x020fe20000100a00 */
[----:B---3--:R0:W-:Y:S03]  /*39070*/  STL.64 [R1+0x1578], R4 ;  /* 0x0015780401007387 */ /* 0x0081e60000100a00 */
[----:B0-----:R-:W4:Y:S01]  /*39080*/  LDL.LU R4, [R1+0x4b0] ;  /* 0x0004b00001047983 */ /* 0x001f220000300800 */
[----:B------:R-:W4:Y:S02]  /*39090*/  LDL.LU R5, [R1+0x4b4] ;  /* 0x0004b40001057983 */ /* 0x000f240000300800 */
[----:B------:R-:W4:Y:S02]  /*390a0*/  LDL.LU R6, [R1+0x4b8] ;  /* 0x0004b80001067983 */ /* 0x000f240000300800 */
[----:B------:R-:W4:Y:S01]  /*390b0*/  LDL.LU R7, [R1+0x4bc] ;  /* 0x0004bc0001077983 */ /* 0x000f220000300800 */
[----:B--2---:R0:W-:Y:S01]  /*390c0*/  STL.64 [R1+0x1520], R10 ;  /* 0x0015200a01007387 */ /* 0x0041e20000100a00 */
[----:B------:R-:W2:Y:S02]  /*390d0*/  LDL.LU R12, [R1+0x3b0] ;  /* 0x0003b000010c7983 */ /* 0x000ea40000300800 */
[----:B------:R-:W2:Y:S02]  /*390e0*/  LDL.LU R13, [R1+0x3b4] ;  /* 0x0003b400010d7983 */ /* 0x000ea40000300800 */
[----:B------:R-:W3:Y:S01]  /*390f0*/  LDL.LU R14, [R1+0x3b8] ;  /* 0x0003b800010e7983 */ /* 0x000ee20000300800 */
[----:B------:R-:W3:Y:S04]  /*39100*/  LDL.LU R15, [R1+0x3bc] ;  /* 0x0003bc00010f7983 */ /* 0x000ee80000300800 */
[----:B0-----:R-:W5:Y:S04]  /*39110*/  LDL R10, [R1+0x18] ;  /* 0x00001800010a7983 */ /* 0x001f680000100800 */
[----:B------:R-:W5:Y:S04]  /*39120*/  LDL R11, [R1+0x1c] ;  /* 0x00001c00010b7983 */ /* 0x000f680000100800 */
[----:B-----5:R-:W-:Y:S01]  /*39130*/  STL.64 [R1+0x1538], R10 ;  /* 0x0015380a01007387 */ /* 0x020fe20000100a00 */
[----:B---3--:R-:W-:Y:S02]  /*39140*/  STL.64 [R1+0x1518], R14 ;  /* 0x0015180e01007387 */ /* 0x008fe40000100a00 */
[----:B--2---:R0:W-:Y:S02]  /*39150*/  STL.64 [R1+0x1510], R12 ;  /* 0x0015100c01007387 */ /* 0x0041e40000100a00 */
[----:B0-----:R-:W2:Y:S01]  /*39160*/  LDL.LU R12, [R1+0x3f0] ;  /* 0x0003f000010c7983 */ /* 0x001ea20000300800 */
[----:B------:R-:W2:Y:S02]  /*39170*/  LDL.LU R13, [R1+0x3f4] ;  /* 0x0003f400010d7983 */ /* 0x000ea40000300800 */
[----:B------:R-:W3:Y:S02]  /*39180*/  LDL.LU R14, [R1+0x3f8] ;  /* 0x0003f800010e7983 */ /* 0x000ee40000300800 */
[----:B------:R-:W3:Y:S01]  /*39190*/  LDL.LU R15, [R1+0x3fc] ;  /* 0x0003fc00010f7983 */ /* 0x000ee20000300800 */
[C---:B----4-:R-:W-:Y:S01]  /*391a0*/  HMMA.16816.F32 R24, R16.reuse, R26, R4 ;  /* 0x0000001a1018723c */ /* 0x050fe20000001804 */
[----:B------:R-:W4:Y:S01]  /*391b0*/  LDL.LU R8, [R1+0x440] ;  /* 0x0004400001087983 */ /* 0x000f220000300800 */
[----:B------:R-:W4:Y:S02]  /*391c0*/  LDL.LU R9, [R1+0x444] ;  /* 0x0004440001097983 */ /* 0x000f240000300800 */
[----:B------:R-:W4:Y:S02]  /*391d0*/  LDL.LU R10, [R1+0x448] ;  /* 0x00044800010a7983 */ /* 0x000f240000300800 */
[----:B------:R-:W4:Y:S01]  /*391e0*/  LDL.LU R11, [R1+0x44c] ;  /* 0x00044c00010b7983 */ /* 0x000f220000300800 */
[----:B---3--:R-:W-:Y:S01]  /*391f0*/  STL.64 [R1+0x1530], R14 ;  /* 0x0015300e01007387 */ /* 0x008fe20000100a00 */
[----:B--2---:R0:W-:Y:S03]  /*39200*/  STL.64 [R1+0x1528], R12 ;  /* 0x0015280c01007387 */ /* 0x0041e60000100a00 */
[----:B0-----:R-:W2:Y:S01]  /*39210*/  LDL.LU R12, [R1+0x400] ;  /* 0x00040000010c7983 */ /* 0x001ea20000300800 */
[----:B------:R-:W2:Y:S02]  /*39220*/  LDL.LU R13, [R1+0x404] ;  /* 0x00040400010d7983 */ /* 0x000ea40000300800 */
[----:B------:R-:W2:Y:S02]  /*39230*/  LDL.LU R14, [R1+0x408] ;  /* 0x00040800010e7983 */ /* 0x000ea40000300800 */
[----:B------:R-:W2:Y:S01]  /*39240*/  LDL.LU R15, [R1+0x40c] ;  /* 0x00040c00010f7983 */ /* 0x000ea20000300800 */
[----:B------:R-:W3:Y:S01]  /*39250*/  LDL.64 R22, [R1+0x48] ;  /* 0x0000480001167983 */ /* 0x000ee20000100a00 */
[----:B------:R-:W5:Y:S02]  /*39260*/  LDL.LU.64 R6, [R1+0x1580] ;  /* 0x0015800001067983 */ /* 0x000f640000300a00 */
[----:B------:R-:W5:Y:S03]  /*39270*/  LDL.LU.64 R4, [R1+0x1578] ;  /* 0x0015780001047983 */ /* 0x000f660000300a00 */
[----:B------:R-:W-:Y:S01]  /*39280*/  STL.64 [R1+0x490], R24 ;  /* 0x0004901801007387 */ /* 0x000fe20000100a00 */
[----:B------:R0:W-:Y:S04]  /*39290*/  STL.64 [R1+0x498], R26 ;  /* 0x0004981a01007387 */ /* 0x0001e80000100a00 */
[----:B0-----:R-:W5:Y:S02]  /*392a0*/  LDL.LU.64 R26, [R1+0x1570] ;  /* 0x00157000011a7983 */ /* 0x001f640000300a00 */
[C---:B-----5:R-:W-:Y:S01]  /*392b0*/  HMMA.16816.F32 R4, R16.reuse, R26, R4 ;  /* 0x0000001a1004723c */ /* 0x060fe20000001804 */
[----:B------:R-:W-:Y:S01]  /*392c0*/  IMAD.MOV.U32 R2, RZ, RZ, R26 ;  /* 0x000000ffff027224 */ /* 0x000fe200078e001a */
[----:B------:R-:W-:Y:S11]  /*392d0*/  MOV R0, R27 ;  /* 0x0000001b00007202 */ /* 0x000ff60000000f00 */
[----:B------:R-:W-:Y:S10]  /*392e0*/  @!UPT UIADD3 URZ, URZ, URZ, URZ ;  /* 0x0000003f3f3ff290 */ /* 0x000ff4000fffe03f */
[----:B------:R-:W-:Y:S01]  /*392f0*/  STL.64 [R1+0x4a0], R4 ;  /* 0x0004a00401007387 */ /* 0x000fe20000100a00 */
[----:B------:R0:W-:Y:S03]  /*39300*/  STL.64 [R1+0x4a8], R6 ;  /* 0x0004a80601007387 */ /* 0x0001e60000100a00 */
[----:B0-----:R-:W5:Y:S01]  /*39310*/  LDL.LU.64 R6, [R1+0x1568] ;  /* 0x0015680001067983 */ /* 0x001f620000300a00 */
[----:B------:R-:W5:Y:S02]  /*39320*/  LDL.LU.64 R4, [R1+0x1560] ;  /* 0x0015600001047983 */ /* 0x000f640000300a00 */
[----:B------:R-:W3:Y:S02]  /*39330*/  LDL.LU.64 R26, [R1+0x1558] ;  /* 0x00155800011a7983 */ /* 0x000ee40000300a00 */
[----:B------:R-:W3:Y:S02]  /*39340*/  LDL.LU.64 R24, [R1+0x1550] ;  /* 0x0015500001187983 */ /* 0x000ee40000300a00 */
[----:B---3--:R-:W-:Y:S11]  /*39350*/  HMMA.16816.F32 R24, R16, R22, R24 ;  /* 0x000000161018723c */ /* 0x008ff60000001818 */
[----:B------:R-:W-:Y:S11]  /*39360*/  @!UPT UIADD3 URZ, URZ, URZ, URZ ;  /* 0x0000003f3f3ff290 */ /* 0x000ff6000fffe03f */
[----:B------:R-:W-:Y:S01]  /*39370*/  @!UPT UIADD3 URZ, URZ, URZ, URZ ;  /* 0x0000003f3f3ff290 */ /* 0x000fe2000fffe03f */
[----:B------:R-:W-:Y:S01]  /*39380*/  STL.64 [R1+0x480], R24 ;  /* 0x0004801801007387 */ /* 0x000fe20000100a00 */
[----:B------:R0:W-:Y:S03]  /*39390*/  STL.64 [R1+0x488], R26 ;  /* 0x0004881a01007387 */ /* 0x0001e60000100a00 */
[----:B0-----:R-:W5:Y:S01]  /*393a0*/  LDL.LU.64 R26, [R1+0x1548] ;  /* 0x00154800011a7983 */ /* 0x001f620000300a00 */
[----:B------:R0:W-:Y:S02]  /*393b0*/  STL.64 [R1+0x14c8], R22 ;  /* 0x0014c81601007387 */ /* 0x0001e40000100a00 */
[----:B0-----:R-:W-:Y:S01]  /*393c0*/  IMAD.MOV.U32 R22, RZ, RZ, R2 ;  /* 0x000000ffff167224 */ /* 0x001fe200078e0002 */
[----:B------:R-:W-:-:S05]  /*393d0*/  MOV R23, R0 ;  /* 0x0000000000177202 */ /* 0x000fca0000000f00 */
[----:B------:R0:W-:Y:S04]  /*393e0*/  STL.64 [R1+0x14e0], R22 ;  /* 0x0014e01601007387 */ /* 0x0001e80000100a00 */
[----:B0-----:R-:W3:Y:S01]  /*393f0*/  LDL.64 R22, [R1+0x68] ;  /* 0x0000680001167983 */ /* 0x001ee20000100a00 */
[C---:B-----5:R-:W-:Y:S11]  /*39400*/  HMMA.16816.F32 R4, R16.reuse, R26, R4 ;  /* 0x0000001a1004723c */ /* 0x060ff60000001804 */
[----:B------:R-:W-:Y:S11]  /*39410*/  @!UPT UIADD3 URZ, URZ, URZ, URZ ;  /* 0x0000003f3f3ff290 */ /* 0x000ff6000fffe03f */
[----:B------:R-:W-:Y:S01]  /*39420*/  @!UPT UIADD3 URZ, URZ, URZ, URZ ;  /* 0x0000003f3f3ff290 */ /* 0x000fe2000fffe03f */
[----:B------:R-:W-:Y:S01]  /*39430*/  STL.64 [R1+0x4b0], R4 ;  /* 0x0004b00401007387 */ /* 0x000fe20000100a00 */
[----:B------:R0:W-:Y:S03]  /*39440*/  STL.64 [R1+0x4b8], R6 ;  /* 0x0004b80601007387 */ /* 0x0001e60000100a00 */
[----:B0-----:R-:W4:Y:S01]  /*39450*/  LDL.LU.64 R6, [R1+0x1540] ;  /* 0x0015400001067983 */ /* 0x001f220000300a00 */
[----:B------:R0:W-:Y:S02]  /*39460*/  STL.64 [R1+0x14c0], R26 ;  /* 0x0014c01a01007387 */ /* 0x0001e40000100a00 */
[----:B------:R-:W5:Y:S02]  /*39470*/  LDL.LU R24, [R1+0x380] ;  /* 0x0003800001187983 */ /* 0x000f640000300800 */
[----:B------:R-:W5:Y:S01]  /*39480*/  LDL.LU R25, [R1+0x384] ;  /* 0x0003840001197983 */ /* 0x000f620000300800 */
[----:B0-----:R-:W2:Y:S01]  /*39490*/  LDL.LU R26, [R1+0x388] ;  /* 0x00038800011a7983 */ /* 0x001ea20000300800 */
[----:B------:R-:W2:Y:S03]  /*394a0*/  LDL.LU R27, [R1+0x38c] ;  /* 0x00038c00011b7983 */ /* 0x000ea60000300800 */
[----:B--2---:R-:W-:Y:S01]  /*394b0*/  STL.64 [R1+0x14d8], R26 ;  /* 0x0014d81a01007387 */ /* 0x004fe20000100a00 */
[----:B-----5:R0:W-:Y:S03]  /*394c0*/  STL.64 [R1+0x14d0], R24 ;  /* 0x0014d01801007387 */ /* 0x0201e60000100a00 */
[----:B0-----:R-:W2:Y:S01]  /*394d0*/  LDL.LU R24, [R1+0x390] ;  /* 0x0003900001187983 */ /* 0x001ea20000300800 */
[----:B------:R-:W2:Y:S02]  /*394e0*/  LDL.LU R25, [R1+0x394] ;  /* 0x0003940001197983 */ /* 0x000ea40000300800 */
[----:B------:R-:W5:Y:S02]  /*394f0*/  LDL.LU R26, [R1+0x398] ;  /* 0x00039800011a7983 */ /* 0x000f640000300800 */
[----:B------:R-:W5:Y:S01]  /*39500*/  LDL.LU R27, [R1+0x39c] ;  /* 0x00039c00011b7983 */ /* 0x000f620000300800 */
[C---:B----4-:R-:W-:Y:S01]  /*39510*/  HMMA.16816.F32 R8, R16.reuse, R6, R8 ;  /* 0x000000061008723c */ /* 0x050fe20000001808 */
[----:B-----5:R-:W-:Y:S01]  /*39520*/  STL.64 [R1+0x14f0], R26 ;  /* 0x0014f01a01007387 */ /* 0x020fe20000100a00 */
[----:B--2---:R0:W-:Y:S03]  /*39530*/  STL.64 [R1+0x14e8], R24 ;  /* 0x0014e81801007387 */ /* 0x0041e60000100a00 */
[----:B0-----:R-:W2:Y:S01]  /*39540*/  LDL.LU R24, [R1+0x3a0] ;  /* 0x0003a00001187983 */ /* 0x001ea20000300800 */
[----:B------:R-:W2:Y:S02]  /*39550*/  LDL.LU R25, [R1+0x3a4] ;  /* 0x0003a40001197983 */ /* 0x000ea40000300800 */
[----:B------:R-:W2:Y:S02]  /*39560*/  LDL.LU R26, [R1+0x3a8] ;  /* 0x0003a800011a7983 */ /* 0x000ea40000300800 */
[----:B------:R-:W2:Y:S11]  /*39570*/  LDL.LU R27, [R1+0x3ac] ;  /* 0x0003ac00011b7983 */ /* 0x000eb60000300800 */
[----:B------:R-:W-:Y:S02]  /*39580*/  @!UPT UIADD3 URZ, URZ, URZ, URZ ;  /* 0x0000003f3f3ff290 */ /* 0x000fe4000fffe03f */
[----:B------:R-:W-:Y:S01]  /*39590*/  STL.64 [R1+0x4c0], R8 ;  /* 0x0004c00801007387 */ /* 0x000fe20000100a00 */
[----:B------:R0:W-:Y:S03]  /*395a0*/  STL.64 [R1+0x4c8], R10 ;  /* 0x0004c80a01007387 */ /* 0x0001e60000100a00 */
[----:B0-----:R-:W4:Y:S02]  /*395b0*/  LDL.LU.64 R10, [R1+0x1538] ;  /* 0x00153800010a7983 */ /* 0x001f240000300a00 */
[C---:B----4-:R-:W-:Y:S02]  /*395c0*/  HMMA.16816.F32 R8, R16.reuse, R10, R12 ;  /* 0x0000000a1008723c */ /* 0x050fe4000000180c */
[----:B------:R-:W4:Y:S01]  /*395d0*/  LDL.LU.64 R14, [R1+0x1530] ;  /* 0x00153000010e7983 */ /* 0x000f220000300a00 */
[----:B------:R-:W4:Y:S11]  /*395e0*/  LDL.LU.64 R12, [R1+0x1528] ;  /* 0x00152800010c7983 */ /* 0x000f360000300a00 */
[----:B------:R-:W-:Y:S09]  /*395f0*/  @!UPT UIADD3 URZ, URZ, URZ, URZ ;  /* 0x0000003f3f3ff290 */ /* 0x000ff2000fffe03f */
        /* <DEDUP_REMOVED lines=10> */
[----:B----4-:R-:W-:Y:S02]  /*396a0*/  HMMA.16816.F32 R16, R16, R10, R12 ;  /* 0x0000000a1010723c */ /* 0x010fe4000000180c */
[----:B------:R-:W2:Y:S01]  /*396b0*/  LDL.LU.64 R14, [R1+0x1500] ;  /* 0x00150000010e7983 */ /* 0x000ea20000300a00 */
[----:B------:R-:W2:Y:S11]  /*396c0*/  LDL.LU.64 R12, [R1+0x14f8] ;  /* 0x0014f800010c7983 */ /* 0x000eb60000300a00 */
[----:B------:R-:W-:Y:S09]  /*396d0*/  @!UPT UIADD3 URZ, URZ, URZ, URZ ;  /* 0x0000003f3f3ff290 */ /* 0x000ff2000fffe03f */
[----:B------:R-:W-:Y:S01]  /*396e0*/  STL.64 [R1+0x4f0], R16 ;  /* 0x0004f01001007387 */ /* 0x000fe20000100a00 */
[----:B------:R0:W-:Y:S03]  /*396f0*/  STL.64 [R1+0x4f8], R18 ;  /* 0x0004f81201007387 */ /* 0x0001e60000100a00 */
[----:B0-----:R-:W4:Y:S01]  /*39700*/  LDL.64 R18, [R1+0x18] ;  /* 0x0000180001127983 */ /* 0x001f220000100a00 */
[----:B---3--:R-:W-:Y:S01]  /*39710*/  IMAD.MOV.U32 R8, RZ, RZ, R22 ;  /* 0x000000ffff087224 */ /* 0x008fe200078e0016 */
[----:B------:R-:W-:Y:S01]  /*39720*/  MOV R3, R23 ;  /* 0x0000001700037202 */ /* 0x000fe20000000f00 */
[C---:B--2---:R-:W-:Y:S01]  /*39730*/  HMMA.16816.F32 R24, R12.reuse, R22, R24 ;  /* 0x000000160c18723c */ /* 0x044fe20000001818 */
[----:B----4-:R0:W-:Y:S01]  /*39740*/  STL.64 [R1+0x14b8], R18 ;  /* 0x0014b81201007387 */ /* 0x0101e20000100a00 */
[----:B------:R-:W2:Y:S02]  /*39750*/  LDL.LU R16, [R1+0x360] ;  /* 0x0003600001107983 */ /* 0x000ea40000300800 */
[----:B------:R-:W2:Y:S01]  /*39760*/  LDL.LU R17, [R1+0x364] ;  /* 0x0003640001117983 */ /* 0x000ea20000300800 */
[----:B0-----:R-:W2:Y:S01]  /*39770*/  LDL.LU R18, [R1+0x368] ;  /* 0x0003680001127983 */ /* 0x001ea20000300800 */
[----:B------:R-:W2:Y:S11]  /*39780*/  LDL.LU R19, [R1+0x36c] ;  /* 0x00036c0001137983 */ /* 0x000eb60000300800 */
[----:B------:R-:W-:Y:S06]  /*39790*/  @!UPT UIADD3 URZ, URZ, URZ, URZ ;  /* 0x0000003f3f3ff290 */ /* 0x000fec000fffe03f */
[----:B------:R-:W-:Y:S02]  /*397a0*/  STL.64 [R1+0x3a0], R24 ;  /* 0x0003a01801007387 */ /* 0x000fe40000100a00 */
[----:B------:R0:W-:Y:S02]  /*397b0*/  STL.64 [R1+0x3a8], R26 ;  /* 0x0003a81a01007387 */ /* 0x0001e40000100a00 */
        /* <DEDUP_REMOVED lines=10> */
[C---:B---3--:R-:W-:Y:S11]  /*39860*/  HMMA.16816.F32 R24, R12.reuse, R22, R24 ;  /* 0x000000160c18723c */ /* 0x048ff60000001818 */
[----:B------:R-:W-:Y:S11]  /*39870*/  @!UPT UIADD3 URZ, URZ, URZ, URZ ;  /* 0x0000003f3f3ff290 */ /* 0x000ff6000fffe03f */
[----:B------:R-:W-:Y:S01]  /*39880*/  @!UPT UIADD3 URZ, URZ, URZ, URZ ;  /* 0x0000003f3f3ff290 */ /* 0x000fe2000fffe03f */
[----:B------:R-:W-:Y:S01]  /*39890*/  STL.64 [R1+0x380], R24 ;  /* 0x0003801801007387 */ /* 0x000fe20000100a00 */
[----:B------:R0:W-:Y:S03]  /*398a0*/  STL.64 [R1+0x388], R26 ;  /* 0x0003881a01007387 */ /* 0x0001e60000100a00 */
[----:B0-----:R-:W3:Y:S01]  /*398b0*/  LDL.LU.64 R26, [R1+0x14c0] ;  /* 0x0014c000011a7983 */ /* 0x001ee20000300a00 */
[----:B------:R0:W-:Y:S02]  /*398c0*/  STL.64 [R1+0x1468], R22 ;  /* 0x0014681601007387 */ /* 0x0001e40000100a00 */
[----:B------:R-:W3:Y:S02]  /*398d0*/  LDL.LU R20, [R1+0x370] ;  /* 0x0003700001147983 */ /* 0x000ee40000300800 */
[----:B------:R-:W3:Y:S01]  /*398e0*/  LDL.LU R21, [R1+0x374] ;  /* 0x0003740001157983 */ /* 0x000ee20000300800 */
[----:B0-----:R-:W3:Y:S01]  /*398f0*/  LDL.LU R22, [R1+0x378] ;  /* 0x0003780001167983 */ /* 0x001ee20000300800 */
[----:B------:R-:W3:Y:S01]  /*39900*/  LDL.LU R23, [R1+0x37c] ;  /* 0x00037c0001177983 */ /* 0x000ee20000300800 */
[C---:B--2---:R-:W-:Y:S08]  /*39910*/  HMMA.16816.F32 R4, R12.reuse, R6, R16 ;  /* 0x000000060c04723c */ /* 0x044ff00000001810 */
[C---:B---3--:R-:W-:Y:S01]  /*39920*/  HMMA.16816.F32 R20, R12.reuse, R26, R20 ;  /* 0x0000001a0c14723c */ /* 0x048fe20000001814 */
[----:B------:R0:W-:Y:S01]  /*39930*/  STL.64 [R1+0x1470], R26 ;  /* 0x0014701a01007387 */ /* 0x0001e20000100a00 */
[----:B------:R-:W2:Y:S11]  /*39940*/  LDL.LU R24, [R1+0x2f0] ;  /* 0x0002f00001187983 */ /* 0x000eb60000300800 */
[----:B------:R-:W-:Y:S10]  /*39950*/  @!UPT UIADD3 URZ, URZ, URZ, URZ ;  /* 0x0000003f3f3ff290 */ /* 0x000ff4000fffe03f */
[----:B------:R-:W-:Y:S01]  /*39960*/  STL.64 [R1+0x370], R20 ;  /* 0x0003701401007387 */ /* 0x000fe20000100a00 */
[----:B------:R1:W-:Y:S02]  /*39970*/  STL.64 [R1+0x378], R22 ;  /* 0x0003781601007387 */ /* 0x0003e40000100a00 */
[----:B------:R-:W2:Y:S02]  /*39980*/  LDL.LU R25, [R1+0x2f4] ;  /* 0x0002f40001197983 */ /* 0x000ea40000300800 */
[----:B0-----:R-:W2:Y:S01]  /*39990*/  LDL.LU R26, [R1+0x2f8] ;  /* 0x0002f800011a7983 */ /* 0x001ea20000300800 */
[----:B------:R-:W2:Y:S04]  /*399a0*/  LDL.LU R27, [R1+0x2fc] ;  /* 0x0002fc00011b7983 */ /* 0x000ea80000300800 */
[----:B-1----:R-:W2:Y:S01]  /*399b0*/  LDL.64 R22, [R1+0x58] ;  /* 0x0000580001167983 */ /* 0x002ea20000100a00 */
[----:B------:R-:W3:Y:S02]  /*399c0*/  LDL.LU.64 R18, [R1+0x14b8] ;  /* 0x0014b80001127983 */ /* 0x000ee40000300a00 */
[----:B------:R-:W-:Y:S02]  /*399d0*/  STL.64 [R1+0x3b0], R4 ;  /* 0x0003b00401007387 */ /* 0x000fe40000100a00 */
[----:B------:R0:W-:Y:S02]  /*399e0*/  STL.64 [R1+0x3b8], R6 ;  /* 0x0003b80601007387 */ /* 0x0001e40000100a00 */
        /* <DEDUP_REMOVED lines=8> */
[----:B------:R-:W3:Y:S02]  /*39a70*/  LDL.LU.64 R4, [R1+0x1498] ;  /* 0x0014980001047983 */ /* 0x000ee40000300a00 */
[----:B------:R0:W-:Y:S02]  /*39a80*/  STL.64 [R1+0x1440], R18 ;  /* 0x0014401201007387 */ /* 0x0001e40000100a00 */
[----:B0-----:R-:W3:Y:S02]  /*39a90*/  LDL.64 R18, [R1+0x8] ;  /* 0x0000080001127983 */ /* 0x001ee40000100a00 */
[C---:B---3--:R-:W-:Y:S01]  /*39aa0*/  HMMA.16816.F32 R4, R12.reuse, R18, R4 ;  /* 0x000000120c04723c */ /* 0x048fe20000001804 */
[----:B------:R-:W-:Y:S11]  /*39ab0*/  IMAD.MOV.U32 R2, RZ, RZ, R18 ;  /* 0x000000ffff027224 */ /* 0x000ff600078e0012 */
[----:B------:R-:W-:Y:S11]  /*39ac0*/  @!UPT UIADD3 URZ, URZ, URZ, URZ ;  /* 0x0000003f3f3ff290 */ /* 0x000ff6000fffe03f */
[----:B------:R-:W-:Y:S01]  /*39ad0*/  STL.64 [R1+0x460], R4 ;  /* 0x0004600401007387 */ /* 0x000fe20000100a00 */
[----:B------:R0:W-:Y:S03]  /*39ae0*/  STL.64 [R1+0x468], R6 ;  /* 0x0004680601007387 */ /* 0x0001e60000100a00 */
[----:B0-----:R-:W3:Y:S01]  /*39af0*/  LDL.LU.64 R6, [R1+0x1490] ;  /* 0x0014900001067983 */ /* 0x001ee20000300a00 */
[----:B------:R-:W3:Y:S01]  /*39b00*/  LDL.LU.64 R4, [R1+0x1488] ;  /* 0x0014880001047983 */ /* 0x000ee20000300a00 */
[----:B------:R-:W-:Y:S02]  /*39b10*/  MOV R0, R19 ;  /* 0x0000001300007202 */ /* 0x000fe40000000f00 */
[----:B------:R-:W4:Y:S01]  /*39b20*/  LDL.64 R18, [R1+0x28] ;  /* 0x0000280001127983 */ /* 0x000f220000100a00 */
[----:B---3--:R-:W-:Y:S03]  /*39b30*/  HMMA.16816.F32 R12, R12, R10, R4 ;  /* 0x0000000a0c0c723c */ /* 0x008fe60000001804 */
[----:B----4-:R-:W-:Y:S01]  /*39b40*/  STL.64 [R1+0x1458], R18 ;  /* 0x0014581201007387 */ /* 0x010fe20000100a00 */
[----:B------:R-:W3:Y:S02]  /*39b50*/  LDL.LU.64 R6, [R1+0x1480] ;  /* 0x0014800001067983 */ /* 0x000ee40000300a00 */
[----:B------:R-:W3:Y:S11]  /*39b60*/  LDL.LU.64 R4, [R1+0x1478] ;  /* 0x0014780001047983 */ /* 0x000ef60000300a00 */
[----:B------:R-:W-:Y:S06]  /*39b70*/  @!UPT UIADD3 URZ, URZ, URZ, URZ ;  /* 0x0000003f3f3ff290 */ /* 0x000fec000fffe03f */
[----:B------:R0:W-:Y:S01]  /*39b80*/  STL.64 [R1+0x470], R12 ;  /* 0x0004700c01007387 */ /* 0x0001e20000100a00 */
[----:B------:R1:W-:Y:S03]  /*39b90*/  STL.64 [R1+0x478], R14 ;  /* 0x0004780e01007387 */ /* 0x0003e60000100a00 */
[----:B0-----:R-:W3:Y:S01]  /*39ba0*/  LDL.LU R12, [R1+0x300] ;  /* 0x00030000010c7983 */ /* 0x001ee20000300800 */
[----:B------:R-:W3:Y:S02]  /*39bb0*/  LDL.LU R13, [R1+0x304] ;  /* 0x00030400010d7983 */ /* 0x000ee40000300800 */
[----:B-1----:R-:W3:Y:S02]  /*39bc0*/  LDL.LU R14, [R1+0x308] ;  /* 0x00030800010e7983 */ /* 0x002ee40000300800 */
[----:B------:R-:W3:Y:S02]  /*39bd0*/  LDL.LU R15, [R1+0x30c] ;  /* 0x00030c00010f7983 */ /* 0x000ee40000300800 */
[----:B------:R-:W-:Y:S01]  /*39be0*/  IMAD.MOV.U32 R18, RZ, RZ, R8 ;  /* 0x000000ffff127224 */ /* 0x000fe200078e0008 */
[----:B------:R-:W-:Y:S01]  /*39bf0*/  MOV R19, R3 ;  /* 0x0000000300137202 */ /* 0x000fe20000000f00 */
[----:B------:R0:W-:Y:S01]  /*39c00*/  STL.64 [R1+0x1460], R10 ;  /* 0x0014600a01007387 */ /* 0x0001e20000100a00 */
[----:B------:R-:W4:Y:S02]  /*39c10*/  LDL.LU R8, [R1+0x2e0] ;  /* 0x0002e00001087983 */ /* 0x000f240000300800 */
[----:B------:R-:W4:Y:S01]  /*39c20*/  LDL.LU R9, [R1+0x2e4] ;  /* 0x0002e40001097983 */ /* 0x000f220000300800 */
[----:B0-----:R-:W4:Y:S01]  /*39c30*/  LDL.LU R10, [R1+0x2e8] ;  /* 0x0002e800010a7983 */ /* 0x001f220000300800 */
[----:B------:R-:W4:Y:S02]  /*39c40*/  LDL.LU R11, [R1+0x2ec] ;  /* 0x0002ec00010b7983 */ /* 0x000f240000300800 */
[----:B------:R-:W5:Y:S01]  /*39c50*/  LDL.LU R16, [R1+0x2d0] ;  /* 0x0002d00001107983 */ /* 0x000f620000300800 */
[----:B---3--:R-:W-:Y:S11]  /*39c60*/  HMMA.16816.F32 R12, R4, R18, R12 ;  /* 0x00000012040c723c */ /* 0x008ff6000000180c */
[----:B------:R-:W-:Y:S11]  /*39c70*/  @!UPT UIADD3 URZ, URZ, URZ, URZ ;  /* 0x0000003f3f3ff290 */ /* 0x000ff6000fffe03f */
[----:B------:R-:W-:Y:S01]  /*39c80*/  @!UPT UIADD3 URZ, URZ, URZ, URZ ;  /* 0x0000003f3f3ff290 */ /* 0x000fe2000fffe03f */
[----:B------:R-:W-:Y:S01]  /*39c90*/  STL.64 [R1+0x360], R12 ;  /* 0x0003600c01007387 */ /* 0x000fe20000100a00 */
[----:B------:R0:W-:Y:S02]  /*39ca0*/  STL.64 [R1+0x368], R14 ;  /* 0x0003680e01007387 */ /* 0x0001e40000100a00 */
[----:B------:R-:W5:Y:S02]  /*39cb0*/  LDL.LU R17, [R1+0x2d4] ;  /* 0x0002d40001117983 */ /* 0x000f640000300800 */
[----:B------:R-:W5:Y:S01]  /*39cc0*/  LDL.LU R18, [R1+0x2d8] ;  /* 0x0002d80001127983 */ /* 0x000f620000300800 */
[----:B------:R-:W5:Y:S01]  /*39cd0*/  LDL.LU R19, [R1+0x2dc] ;  /* 0x0002dc0001137983 */ /* 0x000f620000300800 */
[----:B0-----:R-:W-:Y:S01]  /*39ce0*/  IMAD.MOV.U32 R14, RZ, RZ, R2 ;  /* 0x000000ffff0e7224 */ /* 0x001fe200078e0002 */
[----:B------:R-:W-:-:S05]  /*39cf0*/  MOV R15, R0 ;  /* 0x00000000000f7202 */ /* 0x000fca0000000f00 */
[----:B------:R0:W-:Y:S01]  /*39d00*/  STL.64 [R1+0x1438], R14 ;  /* 0x0014380e01007387 */ /* 0x0001e20000100a00 */
[----:B------:R-:W3:Y:S02]  /*39d10*/  LDL.LU R12, [R1+0x3e0] ;  /* 0x0003e000010c7983 */ /* 0x000ee40000300800 */
[----:B------:R-:W3:Y:S01]  /*39d20*/  LDL.LU R13, [R1+0x3e4] ;  /* 0x0003e400010d7983 */ /* 0x000ee20000300800 */
[----:B0-----:R-:W3:Y:S01]  /*39d30*/  LDL.LU R14, [R1+0x3e8] ;  /* 0x0003e800010e7983 */ /* 0x001ee20000300800 */
[----:B------:R-:W3:Y:S01]  /*39d40*/  LDL.LU R15, [R1+0x3ec] ;  /* 0x0003ec00010f7983 */ /* 0x000ee20000300800 */
[C---:B--2---:R-:W-:Y:S01]  /*39d50*/  HMMA.16816.F32 R24, R4.reuse, R22, R24 ;  /* 0x000000160418723c */ /* 0x044fe20000001818 */
[----:B------:R-:W-:Y:S01]  /*39d60*/  IMAD.MOV.U32 R3, RZ, RZ, R22 ;  /* 0x000000ffff037224 */ /* 0x000fe200078e0016 */
[----:B------:R-:W-:Y:S01]  /*39d70*/  MOV R0, R23 ;  /* 0x0000001700007202 */ /* 0x000fe20000000f00 */
[----:B---3--:R-:W-:Y:S01]  /*39d80*/  STL.64 [R1+0x1450], R14 ;  /* 0x0014500e01007387 */ /* 0x008fe20000100a00 */
[----:B------:R0:W-:Y:S03]  /*39d90*/  STL.64 [R1+0x1448], R12 ;  /* 0x0014480c01007387 */ /* 0x0001e60000100a00 */
[----:B0-----:R-:W2:Y:S01]  /*39da0*/  LDL.LU R12, [R1+0x330] ;  /* 0x00033000010c7983 */ /* 0x001ea20000300800 */
[----:B------:R-:W2:Y:S02]  /*39db0*/  LDL.LU R13, [R1+0x334] ;  /* 0x00033400010d7983 */ /* 0x000ea40000300800 */
[----:B------:R-:W2:Y:S02]  /*39dc0*/  LDL.LU R14, [R1+0x338] ;  /* 0x00033800010e7983 */ /* 0x000ea40000300800 */
[----:B------:R-:W2:Y:S11]  /*39dd0*/  LDL.LU R15, [R1+0x33c] ;  /* 0x00033c00010f7983 */ /* 0x000eb60000300800 */
[----:B------:R-:W-:Y:S01]  /*39de0*/  STL.64 [R1+0x350], R24 ;  /* 0x0003501801007387 */ /* 0x000fe20000100a00 */
[----:B------:R0:W-:Y:S03]  /*39df0*/  STL.64 [R1+0x358], R26 ;  /* 0x0003581a01007387 */ /* 0x0001e60000100a00 */
[----:B0-----:R-:W5:Y:S01]  /*39e00*/  LDL.LU.64 R26, [R1+0x1470] ;  /* 0x00147000011a7983 */ /* 0x001f620000300a00 */
[----:B------:R-:W4:Y:S02]  /*39e10*/  LDL.LU.64 R22, [R1+0x1468] ;  /* 0x0014680001167983 */ /* 0x000f240000300a00 */
[----:B------:R-:W-:Y:S01]  /*39e20*/  STL [R1+0x1424], R3 ;  /* 0x0014240301007387 */ /* 0x000fe20000100800 */
[C---:B----4-:R-:W-:Y:S11]  /*39e30*/  HMMA.16816.F32 R8, R4.reuse, R22, R8 ;  /* 0x000000160408723c */ /* 0x050ff60000001808 */
[----:B------:R-:W-:Y:S11]  /*39e40*/  @!UPT UIADD3 URZ, URZ, URZ, URZ ;  /* 0x0000003f3f3ff290 */ /* 0x000ff6000fffe03f */
[----:B------:R-:W-:Y:S01]  /*39e50*/  @!UPT UIADD3 URZ, URZ, URZ, URZ ;  /* 0x0000003f3f3ff290 */ /* 0x000fe2000fffe03f */
[----:B------:R-:W-:Y:S01]  /*39e60*/  STL.64 [R1+0x340], R8 ;  /* 0x0003400801007387 */ /* 0x000fe20000100a00 */
[----:B------:R0:W-:Y:S03]  /*39e70*/  STL.64 [R1+0x348], R10 ;  /* 0x0003480a01007387 */ /* 0x0001e60000100a00 */
[----:B0-----:R-:W3:Y:S01]  /*39e80*/  LDL.LU.64 R10, [R1+0x1460] ;  /* 0x00146000010a7983 */ /* 0x001ee20000300a00 */
[----:B-----5:R-:W-:Y:S01]  /*39e90*/  HMMA.16816.F32 R16, R4, R26, R16 ;  /* 0x0000001a0410723c */ /* 0x020fe20000001810 */
[----:B------:R-:W-:Y:S01]  /*39ea0*/  IMAD.MOV.U32 R9, RZ, RZ, R22 ;  /* 0x000000ffff097224 */ /* 0x000fe200078e0016 */
[----:B------:R-:W-:Y:S01]  /*39eb0*/  MOV R8, R23 ;  /* 0x0000001700087202 */ /* 0x000fe20000000f00 */
[----:B------:R-:W0:Y:S04]  /*39ec0*/  S2R R25, SR_TID.X ;  /* 0x0000000000197919 */ /* 0x000e280000002100 */
[----:B---3--:R-:W-:Y:S01]  /*39ed0*/  STL.64 [R1+0x1430], R10 ;  /* 0x0014300a01007387 */ /* 0x008fe20000100a00 */
[----:B------:R1:W-:Y:S03]  /*39ee0*/  STL.64 [R1+0x1428], R8 ;  /* 0x0014280801007387 */ /* 0x0003e60000100a00 */
[----:B-1----:R-:W3:Y:S01]  /*39ef0*/  LDL.LU R8, [R1+0x420] ;  /* 0x0004200001087983 */ /* 0x002ee20000300800 */
[----:B------:R-:W3:Y:S02]  /*39f00*/  LDL.LU R9, [R1+0x424] ;  /* 0x0004240001097983 */ /* 0x000ee40000300800 */
[----:B------:R-:W3:Y:S02]  /*39f10*/  LDL.LU R10, [R1+0x428] ;  /* 0x00042800010a7983 */ /* 0x000ee40000300800 */
[----:B------:R-:W3:Y:S07]  /*39f20*/  LDL.LU R11, [R1+0x42c] ;  /* 0x00042c00010b7983 */ /* 0x000eee0000300800 */
[----:B------:R-:W-:Y:S01]  /*39f30*/  STL.64 [R1+0x310], R16 ;  /* 0x0003101001007387 */ /* 0x000fe20000100a00 */
[----:B------:R1:W-:Y:S03]  /*39f40*/  STL.64 [R1+0x318], R18 ;  /* 0x0003181201007387 */ /* 0x0003e60000100a00 */
[----:B-1----:R-:W2:Y:S04]  /*39f50*/  LDL.LU.64 R18, [R1+0x1458] ;  /* 0x0014580001127983 */ /* 0x002ea80000300a00 */
[----:B------:R-:W1:Y:S04]  /*39f60*/  S2R R24, SR_TID.X ;  /* 0x0000000000187919 */ /* 0x000e680000002100 */
[----:B------:R-:W4:Y:S01]  /*39f70*/  S2R R2, SR_TID.X ;  /* 0x0000000000027919 */ /* 0x000f220000002100 */
[----:B0-----:R-:W-:-:S05]  /*39f80*/  LOP3.LUT R25, R25, 0x7, RZ, 0xc0, !PT ;  /* 0x0000000719197812 */ /* 0x001fca00078ec0ff */
[----:B------:R-:W-:Y:S01]  /*39f90*/  IMAD.SHL.U32 R25, R25, 0x10, RZ ;  /* 0x0000001019197824 */ /* 0x000fe200078e00ff */
[----:B-1----:R-:W-:-:S04]  /*39fa0*/  SHF.L.U32 R24, R24, 0x7, RZ ;  /* 0x0000000718187819 */ /* 0x002fc800000006ff */
[----:B------:R-:W-:Y:S02]  /*39fb0*/  LOP3.LUT R23, R25, 0x780, R24, 0xf8, !PT ;  /* 0x0000078019177812 */ /* 0x000fe400078ef818 */
[----:B----4-:R-:W-:Y:S02]  /*39fc0*/  LOP3.LUT R22, R2, 0x7, RZ, 0xc0, !PT ;  /* 0x0000000702167812 */ /* 0x010fe400078ec0ff */
[----:B------:R-:W-:Y:S01]  /*39fd0*/  LOP3.LUT R23, R23, 0x10, R2, 0x78, !PT ;  /* 0x0000001017177812 */ /* 0x000fe200078e7802 */
[----:B--2---:R-:W-:Y:S01]  /*39fe0*/  HMMA.16816.F32 R12, R4, R18, R12 ;  /* 0x00000012040c723c */ /* 0x004fe2000000180c */
[----:B------:R-:W-:Y:S01]  /*39ff0*/  IMAD.MOV.U32 R3, RZ, RZ, R18 ;  /* 0x000000ffff037224 */ /* 0x000fe200078e0012 */
[----:B------:R-:W-:Y:S11]  /*3a000*/  MOV R2, R19 ;  /* 0x0000001300027202 */ /* 0x000ff60000000f00 */
[----:B------:R-:W-:Y:S10]  /*3a010*/  @!UPT UIADD3 URZ, URZ, URZ, URZ ;  /* 0x0000003f3f3ff290 */ /* 0x000ff4000fffe03f */
[----:B------:R-:W-:Y:S01]  /*3a020*/  STL.64 [R1+0x2e0], R12 ;  /* 0x0002e00c01007387 */ /* 0x000fe20000100a00 */
[----:B------:R0:W-:Y:S03]  /*3a030*/  STL.64 [R1+0x2e8], R14 ;  /* 0x0002e80e01007387 */ /* 0x0001e60000100a00 */
[----:B0-----:R-:W2:Y:S01]  /*3a040*/  LDL.LU.64 R14, [R1+0x1450] ;  /* 0x00145000010e7983 */ /* 0x001ea20000300a00 */
[----:B------:R-:W2:Y:S02]  /*3a050*/  LDL.LU.64 R12, [R1+0x1448] ;  /* 0x00144800010c7983 */ /* 0x000ea40000300a00 */
[----:B------:R-:W2:Y:S01]  /*3a060*/  LDL.LU.64 R18, [R1+0x1440] ;  /* 0x0014400001127983 */ /* 0x000ea20000300a00 */
[----:B------:R-:W-:Y:S01]  /*3a070*/  LOP3.LUT R23, R23, 0x60, RZ, 0x3c, !PT ;  /* 0x0000006017177812 */ /* 0x000fe200078e3cff */
[----:B------:R-:W-:Y:S01]  /*3a080*/  IMAD.MOV.U32 R29, RZ, RZ, R26 ;  /* 0x000000ffff1d7224 */ /* 0x000fe200078e001a */
[----:B------:R-:W-:Y:S01]  /*3a090*/  MOV R28, R27 ;  /* 0x0000001b001c7202 */ /* 0x000fe20000000f00 */
[----:B------:R-:W-:-:S02]  /*3a0a0*/  IMAD.SHL.U32 R16, R22, 0x10, RZ ;  /* 0x0000001016107824 */ /* 0x000fc400078e00ff */
[----:B------:R-:W-:Y:S02]  /*3a0b0*/  LDSM.16.M88.4 R24, [R23+0x31800] ;  /* 0x031800001718783b */ /* 0x000fe40000000200 */
[----:B------:R-:W0:Y:S02]  /*3a0c0*/  LDSM.16.M88.4 R20, [R23+0x32000] ;  /* 0x032000001714783b */ /* 0x000e240000000200 */
[----:B0-----:R0:W-:Y:S02]  /*3a0d0*/  STL.64 [R1+0x1398], R22 ;  /* 0x0013981601007387 */ /* 0x0011e40000100a00 */
[----:B------:R-:W-:Y:S02]  /*3a0e0*/  STL.64 [R1+0x1390], R20 ;  /* 0x0013901401007387 */ /* 0x000fe40000100a00 */
[----:B------:R-:W1:Y:S04]  /*3a0f0*/  S2R R17, SR_TID.X ;  /* 0x0000000000117919 */ /* 0x000e680000002100 */
[----:B0-----:R-:W0:Y:S01]  /*3a100*/  S2R R23, SR_TID.X ;  /* 0x0000000000177919 */ /* 0x001e220000002100 */
[----:B--2---:R-:W-:Y:S11]  /*3a110*/  HMMA.16816.F32 R12, R4, R18, R12 ;  /* 0x00000012040c723c */ /* 0x004ff6000000180c */
[----:B------:R-:W-:Y:S11]  /*3a120*/  @!UPT UIADD3 URZ, URZ, URZ, URZ ;  /* 0x0000003f3f3ff290 */ /* 0x000ff6000fffe03f */
[----:B------:R-:W-:Y:S01]  /*3a130*/  @!UPT UIADD3 URZ, URZ, URZ, URZ ;  /* 0x0000003f3f3ff290 */ /* 0x000fe2000fffe03f */
[----:B------:R-:W-:Y:S01]  /*3a140*/  STL.64 [R1+0x300], R12 ;  /* 0x0003000c01007387 */ /* 0x000fe20000100a00 */
[----:B------:R2:W-:Y:S03]  /*3a150*/  STL.64 [R1+0x308], R14 ;  /* 0x0003080e01007387 */ /* 0x0005e60000100a00 */
[----:B--2---:R-:W3:Y:S01]  /*3a160*/  LDL.LU.64 R14, [R1+0x1438] ;  /* 0x00143800010e7983 */ /* 0x004ee20000300a00 */
[----:B0-----:R-:W-:-:S04]  /*3a170*/  SHF.L.U32 R23, R23, 0x7, RZ ;  /* 0x0000000717177819 */ /* 0x001fc800000006ff */
[----:B------:R-:W-:-:S04]  /*3a180*/  LOP3.LUT R23, R16, 0x780, R23, 0xf8, !PT ;  /* 0x0000078010177812 */ /* 0x000fc800078ef817 */
[----:B-1----:R-:W-:-:S04]  /*3a190*/  LOP3.LUT R23, R23, 0x10, R17, 0x78, !PT ;  /* 0x0000001017177812 */ /* 0x002fc800078e7811 */
[----:B------:R-:W-:Y:S01]  /*3a1a0*/  LOP3.LUT R23, R23, 0x60, RZ, 0x3c, !PT ;  /* 0x0000006017177812 */ /* 0x000fe200078e3cff */
[----:B------:R-:W-:Y:S01]  /*3a1b0*/  IMAD.MOV.U32 R21, RZ, RZ, R18 ;  /* 0x000000ffff157224 */ /* 0x000fe200078e0012 */
[----:B------:R-:W-:-:S03]  /*3a1c0*/  MOV R20, R19 ;  /* 0x0000001300147202 */ /* 0x000fc60000000f00 */
[----:B------:R-:W0:Y:S04]  /*3a1d0*/  LDSM.16.M88.4 R16, [R23+0x32800] ;  /* 0x032800001710783b */ /* 0x000e280000000200 */
[----:B0-----:R-:W-:Y:S01]  /*3a1e0*/  STL.64 [R1+0x1310], R18 ;  /* 0x0013101201007387 */ /* 0x001fe20000100a00 */
[----:B------:R0:W-:Y:S03]  /*3a1f0*/  STL.64 [R1+0x1308], R16 ;  /* 0x0013081001007387 */ /* 0x0001e60000100a00 */
[----:B0-----:R-:W2:Y:S01]  /*3a200*/  LDL.LU R16, [R1+0x3d0] ;  /* 0x0003d00001107983 */ /* 0x001ea20000300800 */
[----:B------:R-:W2:Y:S02]  /*3a210*/  LDL.LU R17, [R1+0x3d4] ;  /* 0x0003d40001117983 */ /* 0x000ea40000300800 */
[----:B------:R-:W2:Y:S02]  /*3a220*/  LDL.LU R18, [R1+0x3d8] ;  /* 0x0003d80001127983 */ /* 0x000ea40000300800 */
[----:B------:R-:W2:Y:S01]  /*3a230*/  LDL.LU R19, [R1+0x3dc] ;  /* 0x0003dc0001137983 */ /* 0x000ea20000300800 */
[C---:B---3--:R-:W-:Y:S01]  /*3a240*/  HMMA.16816.F32 R12, R4.reuse, R14, R8 ;  /* 0x0000000e040c723c */ /* 0x048fe20000001808 */
[----:B------:R-:W2:Y:S01]  /*3a250*/  LDL.LU.64 R10, [R1+0x1430] ;  /* 0x00143000010a7983 */ /* 0x000ea20000300a00 */
[----:B------:R-:W3:Y:S11]  /*3a260*/  LDL.LU.64 R8, [R1+0x1428] ;  /* 0x0014280001087983 */ /* 0x000ef60000300a00 */
[----:B------:R-:W-:Y:S10]  /*3a270*/  @!UPT UIADD3 URZ, URZ, URZ, URZ ;  /* 0x0000003f3f3ff290 */ /* 0x000ff4000fffe03f */
[----:B------:R-:W-:Y:S01]  /*3a280*/  STL.64 [R1+0x2f0], R12 ;  /* 0x0002f00c01007387 */ /* 0x000fe20000100a00 */
[----:B------:R-:W-:Y:S02]  /*3a290*/  STL.64 [R1+0x2f8], R14 ;  /* 0x0002f80e01007387 */ /* 0x000fe40000100a00 */
[----:B------:R-:W0:Y:S02]  /*3a2a0*/  LDSM.16.M88.4 R12, [R23+0x33000] ;  /* 0x03300000170c783b */ /* 0x000e240000000200 */
[----:B0-----:R0:W-:Y:S02]  /*3a2b0*/  STL.64 [R1+0x1290], R14 ;  /* 0x0012900e01007387 */ /* 0x0011e40000100a00 */
[----:B------:R-:W-:Y:S02]  /*3a2c0*/  STL.64 [R1+0x1288], R12 ;  /* 0x0012880c01007387 */ /* 0x000fe40000100a00 */
[----:B0-----:R-:W4:Y:S04]  /*3a2d0*/  LDL R14, [R1+0x68] ;  /* 0x00006800010e7983 */ /* 0x001f280000100800 */
[----:B------:R-:W4:Y:S01]  /*3a2e0*/  LDL R15, [R1+0x6c] ;  /* 0x00006c00010f7983 */ /* 0x000f220000100800 */
[----:B--2---:R-:W-:Y:S03]  /*3a2f0*/  HMMA.16816.F32 R4, R4, R10, R16 ;  /* 0x0000000a0404723c */ /* 0x004fe60000001810 */
[----:B------:R0:W-:Y:S04]  /*3a300*/  STL.64 [R1+0x13a0], R10 ;  /* 0x0013a00a01007387 */ /* 0x0001e80000100a00 */
[----:B0-----:R-:W-:Y:S01]  /*3a310*/  IMAD.MOV.U32 R10, RZ, RZ, R21 ;  /* 0x000000ffff0a7224 */ /* 0x001fe200078e0015 */
[----:B------:R-:W-:Y:S11]  /*3a320*/  MOV R11, R20 ;  /* 0x00000014000b7202 */ /* 0x000ff60000000f00 */
[----:B------:R-:W-:Y:S04]  /*3a330*/  @!UPT UIADD3 URZ, URZ, URZ, URZ ;  /* 0x0000003f3f3ff290 */ /* 0x000fe8000fffe03f */
[----:B------:R-:W-:Y:S01]  /*3a340*/  STL.64 [R1+0x2d0], R4 ;  /* 0x0002d00401007387 */ /* 0x000fe20000100a00 */
[----:B------:R-:W-:Y:S02]  /*3a350*/  STL.64 [R1+0x2d8], R6 ;  /* 0x0002d80601007387 */ /* 0x000fe40000100a00 */
[----:B------:R0:W-:Y:S02]  /*3a360*/  STL.64 [R1+0x13b8], R10 ;  /* 0x0013b80a01007387 */ /* 0x0001e40000100a00 */
[----:B------:R-:W1:Y:S04]  /*3a370*/  LDSM.16.M88.4 R4, [R23+0x33800] ;  /* 0x033800001704783b */ /* 0x000e680000000200 */
[----:B0-----:R-:W-:Y:S01]  /*3a380*/  IMAD.MOV.U32 R10, RZ, RZ, R3 ;  /* 0x000000ffff0a7224 */ /* 0x001fe200078e0003 */
[----:B------:R-:W-:Y:S01]  /*3a390*/  MOV R11, R2 ;  /* 0x00000002000b7202 */ /* 0x000fe20000000f00 */
[----:B------:R-:W2:Y:S01]  /*3a3a0*/  LDL.LU R3, [R1+0x1424] ;  /* 0x0014240001037983 */ /* 0x000ea20000300800 */
[----:B------:R-:W5:Y:S03]  /*3a3b0*/  LDL.LU R2, [R1+0x1420] ;  /* 0x0014200001027983 */ /* 0x000f660000300800 */
[----:B------:R0:W-:Y:S02]  /*3a3c0*/  STL.64 [R1+0x13d0], R10 ;  /* 0x0013d00a01007387 */ /* 0x0001e40000100a00 */
[----:B0-----:R-:W-:Y:S01]  /*3a3d0*/  IMAD.MOV.U32 R10, RZ, RZ, R29 ;  /* 0x000000ffff0a7224 */ /* 0x001fe200078e001d */
[----:B------:R-:W-:-:S05]  /*3a3e0*/  MOV R11, R28 ;  /* 0x0000001c000b7202 */ /* 0x000fca0000000f00 */
[----:B------:R3:W-:Y:S01]  /*3a3f0*/  STL.64 [R1+0x13e8], R10 ;  /* 0x0013e80a01007387 */ /* 0x0007e20000100a00 */
[----:B------:R-:W4:Y:S02]  /*3a400*/  LDL.LU R16, [R1+0x1f0] ;  /* 0x0001f00001107983 */ /* 0x000f240000300800 */
[----:B------:R-:W4:Y:S02]  /*3a410*/  LDL.LU R17, [R1+0x1f4] ;  /* 0x0001f40001117983 */ /* 0x000f240000300800 */
[----:B------:R-:W4:Y:S01]  /*3a420*/  LDL.LU R18, [R1+0x1f8] ;  /* 0x0001f80001127983 */ /* 0x000f220000300800 */
[----:B------:R-:W4:Y:S01]  /*3a430*/  LDL.LU R19, [R1+0x1fc] ;  /* 0x0001fc0001137983 */ /* 0x000f220000300800 */
[----:B---3--:R-:W-:Y:S01]  /*3a440*/  IMAD.MOV.U32 R10, RZ, RZ, R9 ;  /* 0x000000ffff0a7224 */ /* 0x008fe200078e0009 */
[----:B------:R-:W-:-:S05]  /*3a450*/  MOV R11, R8 ;  /* 0x00000008000b7202 */ /* 0x000fca0000000f00 */
[----:B------:R0:W-:Y:S01]  /*3a460*/  STL.64 [R1+0x1400], R10 ;  /* 0x0014000a01007387 */ /* 0x0001e20000100a00 */
[----:B------:R-:W3:Y:S02]  /*3a470*/  LDL.LU R20, [R1+0x270] ;  /* 0x0002700001147983 */ /* 0x000ee40000300800 */
[----:B------:R-:W3:Y:S02]  /*3a480*/  LDL.LU R21, [R1+0x274] ;  /* 0x0002740001157983 */ /* 0x000ee40000300800 */
[----:B------:R-:W3:Y:S01]  /*3a490*/  LDL.LU R22, [R1+0x278] ;  /* 0x0002780001167983 */ /* 0x000ee20000300800 */
[----:B------:R-:W3:Y:S01]  /*3a4a0*/  LDL.LU R23, [R1+0x27c] ;  /* 0x00027c0001177983 */ /* 0x000ee20000300800 */
[----:B0-----:R-:W-:Y:S01]  /*3a4b0*/  MOV R11, R0 ;  /* 0x00000000000b7202 */ /* 0x001fe20000000f00 */
[----:B--2---:R-:W-:-:S05]  /*3a4c0*/  IMAD.MOV.U32 R10, RZ, RZ, R3 ;  /* 0x000000ffff0a7224 */ /* 0x004fca00078e0003 */
[----:B------:R-:W-:Y:S04]  /*3a4d0*/  STL.64 [R1+0x1418], R10 ;  /* 0x0014180a01007387 */ /* 0x000fe80000100a00 */
[----:B---3--:R-:W-:Y:S01]  /*3a4e0*/  STL.64 [R1+0x13b0], R22 ;  /* 0x0013b01601007387 */ /* 0x008fe20000100a00 */
[----:B------:R0:W-:Y:S03]  /*3a4f0*/  STL.64 [R1+0x13a8], R20 ;  /* 0x0013a81401007387 */ /* 0x0001e60000100a00 */
[----:B0-----:R-:W2:Y:S01]  /*3a500*/  LDL.LU R20, [R1+0x290] ;  /* 0x0002900001147983 */ /* 0x001ea20000300800 */
[----:B------:R-:W2:Y:S02]  /*3a510*/  LDL.LU R21, [R1+0x294] ;  /* 0x0002940001157983 */ /* 0x000ea40000300800 */
[----:B------:R-:W3:Y:S02]  /*3a520*/  LDL.LU R22, [R1+0x298] ;  /* 0x0002980001167983 */ /* 0x000ee40000300800 */
[----:B------:R-:W3:Y:S01]  /*3a530*/  LDL.LU R23, [R1+0x29c] ;  /* 0x00029c0001177983 */ /* 0x000ee20000300800 */
        /* <DEDUP_REMOVED lines=16> */
[C---:B----4-:R-:W-:Y:S01]  /*3a640*/  HMMA.16816.F32 R8, R24.reuse, R14, R8 ;  /* 0x0000000e1808723c */ /* 0x050fe20000001808 */
        /* <DEDUP_REMOVED lines=12> */
[----:B------:R0:W-:Y:S01]  /*3a710*/  STL.64 [R1+0x1320], R18 ;  /* 0x0013201201007387 */ /* 0x0001e20000100a00 */
[----:B------:R-:W-:Y:S03]  /*3a720*/  STL.64 [R1+0x1318], R16 ;  /* 0x0013181001007387 */ /* 0x000fe60000100a00 */
[----:B0-----:R-:W3:Y:S01]  /*3a730*/  LDL.64 R18, [R1+0x8] ;  /* 0x0000080001127983 */ /* 0x001ee20000100a00 */
[----:B-1----:R-:W-:Y:S02]  /*3a740*/  STL.64 [R1+0x11c8], R6 ;  /* 0x0011c80601007387 */ /* 0x002fe40000100a00 */
[----:B------:R0:W-:Y:S02]  /*3a750*/  STL.64 [R1+0x11c0], R4 ;  /* 0x0011c00401007387 */ /* 0x0001e40000100a00 */
[----:B0-----:R-:W3:Y:S01]  /*3a760*/  LDL.LU R4, [R1+0x280] ;  /* 0x0002800001047983 */ /* 0x001ee20000300800 */
[----:B------:R-:W3:Y:S02]  /*3a770*/  LDL.LU R5, [R1+0x284] ;  /* 0x0002840001057983 */ /* 0x000ee40000300800 */
[----:B------:R-:W3:Y:S02]  /*3a780*/  LDL.LU R6, [R1+0x288] ;  /* 0x0002880001067983 */ /* 0x000ee40000300800 */
[----:B------:R-:W3:Y:S01]  /*3a790*/  LDL.LU R7, [R1+0x28c] ;  /* 0x00028c0001077983 */ /* 0x000ee20000300800 */
        /* <DEDUP_REMOVED lines=30> */
[----:B0-----:R-:W2:Y:S01]  /*3a980*/  LDL.LU.64 R10, [R1+0x13b8] ;  /* 0x0013b800010a7983 */ /* 0x001ea20000300a00 */
[C---:B---3--:R-:W-:Y:S08]  /*3a990*/  HMMA.16816.F32 R4, R24.reuse, R18, R4 ;  /* 0x000000121804723c */ /* 0x048ff00000001804 */
[C---:B--2---:R-:W-:Y:S01]  /*3a9a0*/  HMMA.16816.F32 R8, R24.reuse, R10, R20 ;  /* 0x0000000a1808723c */ /* 0x044fe20000001814 */
[----:B------:R-:W2:Y:S01]  /*3a9b0*/  LDL.LU.64 R22, [R1+0x13b0] ;  /* 0x0013b00001167983 */ /* 0x000ea20000300a00 */
[----:B------:R-:W2:Y:S11]  /*3a9c0*/  LDL.LU.64 R20, [R1+0x13a8] ;  /* 0x0013a80001147983 */ /* 0x000eb60000300a00 */
[----:B------:R-:W-:Y:S10]  /*3a9d0*/  @!UPT UIADD3 URZ, URZ, URZ, URZ ;  /* 0x0000003f3f3ff290 */ /* 0x000ff4000fffe03f */
[----:B------:R-:W-:Y:S01]  /*3a9e0*/  STL.64 [R1+0x420], R8 ;  /* 0x0004200801007387 */ /* 0x000fe20000100a00 */
[----:B------:R0:W-:Y:S03]  /*3a9f0*/  STL.64 [R1+0x428], R10 ;  /* 0x0004280a01007387 */ /* 0x0001e60000100a00 */
[----:B0-----:R-:W2:Y:S01]  /*3aa00*/  LDL.LU.64 R10, [R1+0x13a0] ;  /* 0x0013a000010a7983 */ /* 0x001ea20000300a00 */
[----:B------:R0:W-:Y:S02]  /*3aa10*/  STL.64 [R1+0x410], R4 ;  /* 0x0004100401007387 */ /* 0x0001e40000100a00 */
[----:B------:R1:W-:Y:S01]  /*3aa20*/  STL.64 [R1+0x418], R6 ;  /* 0x0004180601007387 */ /* 0x0003e20000100a00 */
[----:B0-----:R-:W3:Y:S01]  /*3aa30*/  LDL.LU R4, [R1+0x250] ;  /* 0x0002500001047983 */ /* 0x001ee20000300800 */
[----:B------:R-:W3:Y:S02]  /*3aa40*/  LDL.LU R5, [R1+0x254] ;  /* 0x0002540001057983 */ /* 0x000ee40000300800 */
[----:B-1----:R-:W4:Y:S02]  /*3aa50*/  LDL.LU R6, [R1+0x258] ;  /* 0x0002580001067983 */ /* 0x002f240000300800 */
[----:B------:R-:W4:Y:S02]  /*3aa60*/  LDL.LU R7, [R1+0x25c] ;  /* 0x00025c0001077983 */ /* 0x000f240000300800 */
[----:B----4-:R-:W-:Y:S01]  /*3aa70*/  STL.64 [R1+0x1388], R6 ;  /* 0x0013880601007387 */ /* 0x010fe20000100a00 */
[----:B---3--:R0:W-:Y:S03]  /*3aa80*/  STL.64 [R1+0x1380], R4 ;  /* 0x0013800401007387 */ /* 0x0081e60000100a00 */
[----:B0-----:R-:W3:Y:S01]  /*3aa90*/  LDL.LU R4, [R1+0x260] ;  /* 0x0002600001047983 */ /* 0x001ee20000300800 */
[----:B------:R-:W3:Y:S02]  /*3aaa0*/  LDL.LU R5, [R1+0x264] ;  /* 0x0002640001057983 */ /* 0x000ee40000300800 */
[----:B------:R-:W3:Y:S02]  /*3aab0*/  LDL.LU R6, [R1+0x268] ;  /* 0x0002680001067983 */ /* 0x000ee40000300800 */
[----:B------:R-:W3:Y:S01]  /*3aac0*/  LDL.LU R7, [R1+0x26c] ;  /* 0x00026c0001077983 */ /* 0x000ee20000300800 */
[----:B------:R0:W-:Y:S04]  /*3aad0*/  STL.64 [R1+0x1330], R18 ;  /* 0x0013301201007387 */ /* 0x0001e80000100a00 */
[----:B0-----:R-:W4:Y:S04]  /*3aae0*/  LDL.LU.64 R18, [R1+0x18] ;  /* 0x0000180001127983 */ /* 0x001f280000300a00 */
[----:B----4-:R0:W-:Y:S04]  /*3aaf0*/  STL.64 [R1+0x1348], R18 ;  /* 0x0013481201007387 */ /* 0x0101e80000100a00 */
[----:B0-----:R-:W4:Y:S04]  /*3ab00*/  LDL.LU.64 R18, [R1+0x28] ;  /* 0x0000280001127983 */ /* 0x001f280000300a00 */
[----:B----4-:R0:W-:Y:S04]  /*3ab10*/  STL.64 [R1+0x1360], R18 ;  /* 0x0013601201007387 */ /* 0x0101e80000100a00 */
[----:B0-----:R-:W4:Y:S04]  /*3ab20*/  LDL.64 R18, [R1+0x38] ;  /* 0x0000380001127983 */ /* 0x001f280000100a00 */
[----:B----4-:R0:W-:Y:S04]  /*3ab30*/  STL.64 [R1+0x1368], R18 ;  /* 0x0013681201007387 */ /* 0x0101e80000100a00 */
[----:B0-----:R-:W4:Y:S01]  /*3ab40*/  LDL.64 R18, [R1+0x48] ;  /* 0x0000480001127983 */ /* 0x001f220000100a00 */
[----:B--2---:R-:W-:Y:S03]  /*3ab50*/  HMMA.16816.F32 R24, R24, R10, R20 ;  /* 0x0000000a1818723c */ /* 0x004fe60000001814 */
[----:B----4-:R0:W-:Y:S04]  /*3ab60*/  STL.64 [R1+0x1378], R18 ;  /* 0x0013781201007387 */ /* 0x0101e80000100a00 */
[----:B0-----:R-:W2:Y:S01]  /*3ab70*/  LDL.64 R18, [R1+0x58] ;  /* 0x0000580001127983 */ /* 0x001ea20000100a00 */
[----:B------:R-:W3:Y:S02]  /*3ab80*/  LDL.LU.64 R22, [R1+0x1398] ;  /* 0x0013980001167983 */ /* 0x000ee40000300a00 */
[----:B------:R-:W3:Y:S02]  /*3ab90*/  LDL.LU.64 R20, [R1+0x1390] ;  /* 0x0013900001147983 */ /* 0x000ee40000300a00 */
[----:B------:R0:W-:Y:S01]  /*3aba0*/  STL.64 [R1+0x1370], R10 ;  /* 0x0013700a01007387 */ /* 0x0001e20000100a00 */
[----:B------:R-:W4:Y:S10]  /*3abb0*/  LDL.LU R8, [R1+0x240] ;  /* 0x0002400001087983 */ /* 0x000f340000300800 */
[----:B------:R1:W-:Y:S02]  /*3abc0*/  STL.64 [R1+0x270], R24 ;  /* 0x0002701801007387 */ /* 0x0003e40000100a00 */
[----:B------:R5:W-:Y:S02]  /*3abd0*/  STL.64 [R1+0x278], R26 ;  /* 0x0002781a01007387 */ /* 0x000be40000100a00 */
[----:B------:R-:W4:Y:S01]  /*3abe0*/  LDL.LU R9, [R1+0x244] ;  /* 0x0002440001097983 */ /* 0x000f220000300800 */
[----:B0-----:R-:W4:Y:S01]  /*3abf0*/  LDL.LU R10, [R1+0x248] ;  /* 0x00024800010a7983 */ /* 0x001f220000300800 */
[----:B------:R-:W4:Y:S02]  /*3ac00*/  LDL.LU R11, [R1+0x24c] ;  /* 0x00024c00010b7983 */ /* 0x000f240000300800 */
[----:B-1----:R-:W2:Y:S02]  /*3ac10*/  LDL.LU R24, [R1+0x230] ;  /* 0x0002300001187983 */ /* 0x002ea40000300800 */
[----:B------:R-:W2:Y:S01]  /*3ac20*/  LDL.LU R25, [R1+0x234] ;  /* 0x0002340001197983 */ /* 0x000ea20000300800 */
[----:B-----5:R-:W5:Y:S01]  /*3ac30*/  LDL.LU R26, [R1+0x238] ;  /* 0x00023800011a7983 */ /* 0x020f620000300800 */
[----:B------:R-:W5:Y:S01]  /*3ac40*/  LDL.LU R27, [R1+0x23c] ;  /* 0x00023c00011b7983 */ /* 0x000f620000300800 */
[C---:B---3--:R-:W-:Y:S11]  /*3ac50*/  HMMA.16816.F32 R4, R20.reuse, R14, R4 ;  /* 0x0000000e1404723c */ /* 0x048ff60000001804 */
[----:B------:R-:W-:Y:S11]  /*3ac60*/  @!UPT UIADD3 URZ, URZ, URZ, URZ ;  /* 0x0000003f3f3ff290 */ /* 0x000ff6000fffe03f */
[----:B------:R-:W-:Y:S01]  /*3ac70*/  @!UPT UIADD3 URZ, URZ, URZ, URZ ;  /* 0x0000003f3f3ff290 */ /* 0x000fe2000fffe03f */
[----:B------:R-:W-:Y:S01]  /*3ac80*/  STL.64 [R1+0x570], R4 ;  /* 0x0005700401007387 */ /* 0x000fe20000100a00 */
[----:B------:R0:W-:Y:S03]  /*3ac90*/  STL.64 [R1+0x578], R6 ;  /* 0x0005780601007387 */ /* 0x0001e60000100a00 */
[----:B0-----:R-:W2:Y:S01]  /*3aca0*/  LDL.LU.64 R6, [R1+0x1388] ;  /* 0x0013880001067983 */ /* 0x001ea20000300a00 */
[----:B------:R-:W2:Y:S02]  /*3acb0*/  LDL.LU.64 R4, [R1+0x1380] ;  /* 0x0013800001047983 */ /* 0x000ea40000300a00 */
[----:B------:R0:W-:Y:S02]  /*3acc0*/  STL.64 [R1+0x1328], R14 ;  /* 0x0013280e01007387 */ /* 0x0001e40000100a00 */
[----:B------:R-:W3:Y:S01]  /*3acd0*/  LDL.LU R12, [R1+0x200] ;  /* 0x00020000010c7983 */ /* 0x000ee20000300800 */
[----:B------:R-:W3:Y:S04]  /*3ace0*/  LDL.LU R13, [R1+0x204] ;  /* 0x00020400010d7983 */ /* 0x000ee80000300800 */
[----:B0-----:R-:W2:Y:S01]  /*3acf0*/  LDL.LU R14, [R1+0x208] ;  /* 0x00020800010e7983 */ /* 0x001ea20000300800 */
[----:B------:R-:W2:Y:S03]  /*3ad00*/  LDL.LU R15, [R1+0x20c] ;  /* 0x00020c00010f7983 */ /* 0x000ea60000300800 */
[----:B--2---:R-:W-:Y:S01]  /*3ad10*/  STL.64 [R1+0x1340], R14 ;  /* 0x0013400e01007387 */ /* 0x004fe20000100a00 */
[----:B---3--:R0:W-:Y:S03]  /*3ad20*/  STL.64 [R1+0x1338], R12 ;  /* 0x0013380c01007387 */ /* 0x0081e60000100a00 */
[----:B0-----:R-:W2:Y:S01]  /*3ad30*/  LDL.LU R12, [R1+0x210] ;  /* 0x00021000010c7983 */ /* 0x001ea20000300800 */
[----:B------:R-:W2:Y:S02]  /*3ad40*/  LDL.LU R13, [R1+0x214] ;  /* 0x00021400010d7983 */ /* 0x000ea40000300800 */
[----:B------:R-:W3:Y:S02]  /*3ad50*/  LDL.LU R14, [R1+0x218] ;  /* 0x00021800010e7983 */ /* 0x000ee40000300800 */
[----:B------:R-:W3:Y:S01]  /*3ad60*/  LDL.LU R15, [R1+0x21c] ;  /* 0x00021c00010f7983 */ /* 0x000ee20000300800 */
[C---:B------:R-:W-:Y:S01]  /*3ad70*/  HMMA.16816.F32 R4, R20.reuse, R18, R4 ;  /* 0x000000121404723c */ /* 0x040fe20000001804 */
[----:B---3--:R-:W-:Y:S01]  /*3ad80*/  STL.64 [R1+0x1358], R14 ;  /* 0x0013580e01007387 */ /* 0x008fe20000100a00 */
[----:B--2---:R0:W-:Y:S03]  /*3ad90*/  STL.64 [R1+0x1350], R12 ;  /* 0x0013500c01007387 */ /* 0x0041e60000100a00 */
[----:B0-----:R-:W2:Y:S01]  /*3ada0*/  LDL.LU R12, [R1+0x220] ;  /* 0x00022000010c7983 */ /* 0x001ea20000300800 */
[----:B------:R-:W2:Y:S02]  /*3adb0*/  LDL.LU R13, [R1+0x224] ;  /* 0x00022400010d7983 */ /* 0x000ea40000300800 */
[----:B------:R-:W2:Y:S02]  /*3adc0*/  LDL.LU R14, [R1+0x228] ;  /* 0x00022800010e7983 */ /* 0x000ea40000300800 */
[----:B------:R-:W2:Y:S11]  /*3add0*/  LDL.LU R15, [R1+0x22c] ;  /* 0x00022c00010f7983 */ /* 0x000eb60000300800 */
[----:B------:R-:W-:Y:S02]  /*3ade0*/  @!UPT UIADD3 URZ, URZ, URZ, URZ ;  /* 0x0000003f3f3ff290 */ /* 0x000fe4000fffe03f */
[----:B------:R-:W-:Y:S01]  /*3adf0*/  STL.64 [R1+0x560], R4 ;  /* 0x0005600401007387 */ /* 0x000fe20000100a00 */
[----:B------:R0:W-:Y:S02]  /*3ae00*/  STL.64 [R1+0x568], R6 ;  /* 0x0005680601007387 */ /* 0x0001e40000100a00 */
[----:B0-----:R-:W-:Y:S01]  /*3ae10*/  IMAD.MOV.U32 R7, RZ, RZ, R18 ;  /* 0x000000ffff077224 */ /* 0x001fe200078e0012 */
[----:B------:R-:W-:Y:S02]  /*3ae20*/  MOV R6, R19 ;  /* 0x0000001300067202 */ /* 0x000fe40000000f00 */
[----:B------:R-:W4:Y:S02]  /*3ae30*/  LDL.LU.64 R18, [R1+0x1378] ;  /* 0x0013780001127983 */ /* 0x000f240000300a00 */
[C---:B----4-:R-:W-:Y:S11]  /*3ae40*/  HMMA.16816.F32 R8, R20.reuse, R18, R8 ;  /* 0x000000121408723c */ /* 0x050ff60000001808 */
[----:B------:R-:W-:Y:S11]  /*3ae50*/  @!UPT UIADD3 URZ, URZ, URZ, URZ ;  /* 0x0000003f3f3ff290 */ /* 0x000ff6000fffe03f */
[----:B------:R-:W-:Y:S01]  /*3ae60*/  @!UPT UIADD3 URZ, URZ, URZ, URZ ;  /* 0x0000003f3f3ff290 */ /* 0x000fe2000fffe03f */
[----:B------:R0:W-:Y:S01]  /*3ae70*/  STL.64 [R1+0x550], R8 ;  /* 0x0005500801007387 */ /* 0x0001e20000100a00 */
[----:B------:R1:W-:Y:S02]  /*3ae80*/  STL.64 [R1+0x558], R10 ;  /* 0x0005580a01007387 */ /* 0x0003e40000100a00 */
[----:B0-----:R-:W-:Y:S01]  /*3ae90*/  IMAD.MOV.U32 R9, RZ, RZ, R18 ;  /* 0x000000ffff097224 */ /* 0x001fe200078e0012 */
[----:B-1----:R-:W3:Y:S01]  /*3aea0*/  LDL.LU.64 R10, [R1+0x1370] ;  /* 0x00137000010a7983 */ /* 0x002ee20000300a00 */
[----:B------:R-:W-:Y:S02]  /*3aeb0*/  MOV R8, R19 ;  /* 0x0000001300087202 */ /* 0x000fe40000000f00 */
[----:B------:R-:W5:Y:S02]  /*3aec0*/  LDL.LU.64 R18, [R1+0x1368] ;  /* 0x0013680001127983 */ /* 0x000f640000300a00 */
[C---:B-----5:R-:W-:Y:S11]  /*3aed0*/  HMMA.16816.F32 R24, R20.reuse, R18, R24 ;  /* 0x000000121418723c */ /* 0x060ff60000001818 */
[----:B------:R-:W-:Y:S11]  /*3aee0*/  @!UPT UIADD3 URZ, URZ, URZ, URZ ;  /* 0x0000003f3f3ff290 */ /* 0x000ff6000fffe03f */
[----:B------:R-:W-:Y:S01]  /*3aef0*/  @!UPT UIADD3 URZ, URZ, URZ, URZ ;  /* 0x0000003f3f3ff290 */ /* 0x000fe2000fffe03f */
[----:B------:R0:W-:Y:S01]  /*3af00*/  STL.64 [R1+0x540], R24 ;  /* 0x0005401801007387 */ /* 0x0001e20000100a00 */
[----:B------:R-:W-:Y:S02]  /*3af10*/  STL.64 [R1+0x548], R26 ;  /* 0x0005481a01007387 */ /* 0x000fe40000100a00 */
[----:B0-----:R-:W-:Y:S01]  /*3af20*/  IMAD.MOV.U32 R25, RZ, RZ, R18 ;  /* 0x000000ffff197224 */ /* 0x001fe200078e0012 */
[----:B------:R-:W-:Y:S02]  /*3af30*/  MOV R24, R19 ;  /* 0x0000001300187202 */ /* 0x000fe40000000f00 */
[----:B------:R-:W2:Y:S02]  /*3af40*/  LDL.LU.64 R18, [R1+0x1360] ;  /* 0x0013600001127983 */ /* 0x000ea40000300a00 */
        /* <DEDUP_REMOVED lines=25> */
[----:B------:R-:W3:Y:S02]  /*3b0e0*/  LDL.LU.64 R18, [R1+0x1320] ;  /* 0x0013200001127983 */ /* 0x000ee40000300a00 */
[----:B------:R-:W3:Y:S02]  /*3b0f0*/  LDL.LU.64 R16, [R1+0x1318] ;  /* 0x0013180001107983 */ /* 0x000ee40000300a00 */
[----:B------:R-:W-:Y:S01]  /*3b100*/  STL.64 [R1+0x12b8], R4 ;  /* 0x0012b80401007387 */ /* 0x000fe20000100a00 */
[----:B---3--:R-:W-:Y:S01]  /*3b110*/  HMMA.16816.F32 R20, R20, R10, R16 ;  /* 0x0000000a1414723c */ /* 0x008fe20000001810 */
[----:B------:R-:W2:Y:S01]  /*3b120*/  LDL.LU.64 R18, [R1+0x1310] ;  /* 0x0013100001127983 */ /* 0x000ea20000300a00 */
[----:B------:R-:W2:Y:S11]  /*3b130*/  LDL.LU.64 R16, [R1+0x1308] ;  /* 0x0013080001107983 */ /* 0x000eb60000300a00 */
[----:B------:R-:W-:Y:S10]  /*3b140*/  @!UPT UIADD3 URZ, URZ, URZ, URZ ;  /* 0x0000003f3f3ff290 */ /* 0x000ff4000fffe03f */
[----:B------:R0:W-:Y:S01]  /*3b150*/  STL.64 [R1+0x500], R20 ;  /* 0x0005001401007387 */ /* 0x0001e20000100a00 */
[----:B------:R1:W-:Y:S03]  /*3b160*/  STL.64 [R1+0x508], R22 ;  /* 0x0005081601007387 */ /* 0x0003e60000100a00 */
[----:B0-----:R-:W2:Y:S01]  /*3b170*/  LDL.LU R20, [R1+0x1e0] ;  /* 0x0001e00001147983 */ /* 0x001ea20000300800 */
[----:B------:R-:W2:Y:S02]  /*3b180*/  LDL.LU R21, [R1+0x1e4] ;  /* 0x0001e40001157983 */ /* 0x000ea40000300800 */
[----:B-1----:R-:W2:Y:S02]  /*3b190*/  LDL.LU R22, [R1+0x1e8] ;  /* 0x0001e80001167983 */ /* 0x002ea40000300800 */
[----:B------:R-:W2:Y:S01]  /*3b1a0*/  LDL.LU R23, [R1+0x1ec] ;  /* 0x0001ec0001177983 */ /* 0x000ea20000300800 */
[----:B------:R0:W-:Y:S01]  /*3b1b0*/  STL.64 [R1+0x1298], R10 ;  /* 0x0012980a01007387 */ /* 0x0001e20000100a00 */
[----:B------:R-:W3:Y:S01]  /*3b1c0*/  LDL.LU R12, [R1+0x1a0] ;  /* 0x0001a000010c7983 */ /* 0x000ee20000300800 */
[----:B--2---:R-:W-:Y:S11]  /*3b1d0*/  HMMA.16816.F32 R20, R16, R14, R20 ;  /* 0x0000000e1014723c */ /* 0x004ff60000001814 */
[----:B------:R-:W-:Y:S11]  /*3b1e0*/  @!UPT UIADD3 URZ, URZ, URZ, URZ ;  /* 0x0000003f3f3ff290 */ /* 0x000ff6000fffe03f */
[----:B------:R-:W-:Y:S01]  /*3b1f0*/  @!UPT UIADD3 URZ, URZ, URZ, URZ ;  /* 0x0000003f3f3ff290 */ /* 0x000fe2000fffe03f */
[----:B------:R-:W-:Y:S01]  /*3b200*/  STL.64 [R1+0x5f0], R20 ;  /* 0x0005f01401007387 */ /* 0x000fe20000100a00 */
[----:B------:R-:W-:Y:S02]  /*3b210*/  STL.64 [R1+0x5f8], R22 ;  /* 0x0005f81601007387 */ /* 0x000fe40000100a00 */
[----:B------:R-:W3:Y:S02]  /*3b220*/  LDL.LU R13, [R1+0x1a4] ;  /* 0x0001a400010d7983 */ /* 0x000ee40000300800 */
[----:B------:R-:W2:Y:S01]  /*3b230*/  LDL.LU R14, [R1+0x1a8] ;  /* 0x0001a800010e7983 */ /* 0x000ea20000300800 */
[----:B------:R-:W2:Y:S01]  /*3b240*/  LDL.LU R15, [R1+0x1ac] ;  /* 0x0001ac00010f7983 */ /* 0x000ea20000300800 */
[----:B0-----:R-:W-:Y:S01]  /*3b250*/  IMAD.MOV.U32 R10, RZ, RZ, R25 ;  /* 0x000000ffff0a7224 */ /* 0x001fe200078e0019 */
[----:B------:R-:W-:Y:S02]  /*3b260*/  MOV R11, R24 ;  /* 0x00000018000b7202 */ /* 0x000fe40000000f00 */
[----:B--2---:R0:W-:Y:S01]  /*3b270*/  STL.64 [R1+0x12c8], R14 ;  /* 0x0012c80e01007387 */ /* 0x0041e20000100a00 */
[----:B---3--:R-:W-:Y:S02]  /*3b280*/  STL.64 [R1+0x12c0], R12 ;  /* 0x0012c00c01007387 */ /* 0x008fe40000100a00 */
[----:B------:R1:W-:Y:S02]  /*3b290*/  STL.64 [R1+0x12d0], R10 ;  /* 0x0012d00a01007387 */ /* 0x0003e40000100a00 */
[----:B0-----:R-:W-:Y:S01]  /*3b2a0*/  IMAD.MOV.U32 R14, RZ, RZ, R9 ;  /* 0x000000ffff0e7224 */ /* 0x001fe200078e0009 */
[----:B------:R-:W-:-:S05]  /*3b2b0*/  MOV R15, R8 ;  /* 0x00000008000f7202 */ /* 0x000fca0000000f00 */
[----:B------:R0:W-:Y:S01]  /*3b2c0*/  STL.64 [R1+0x12d8], R14 ;  /* 0x0012d80e01007387 */ /* 0x0001e20000100a00 */
[----:B------:R-:W2:Y:S02]  /*3b2d0*/  LDL.LU R8, [R1+0x1c0] ;  /* 0x0001c00001087983 */ /* 0x000ea40000300800 */
[----:B------:R-:W2:Y:S02]  /*3b2e0*/  LDL.LU R9, [R1+0x1c4] ;  /* 0x0001c40001097983 */ /* 0x000ea40000300800 */
[----:B-1----:R-:W3:Y:S01]  /*3b2f0*/  LDL.LU R10, [R1+0x1c8] ;  /* 0x0001c800010a7983 */ /* 0x002ee20000300800 */
[----:B------:R-:W3:Y:S01]  /*3b300*/  LDL.LU R11, [R1+0x1cc] ;  /* 0x0001cc00010b7983 */ /* 0x000ee20000300800 */
[----:B0-----:R-:W-:Y:S01]  /*3b310*/  MOV R15, R6 ;  /* 0x00000006000f7202 */ /* 0x001fe20000000f00 */
[----:B------:R-:W-:Y:S02]  /*3b320*/  IMAD.MOV.U32 R14, RZ, RZ, R7 ;  /* 0x000000ffff0e7224 */ /* 0x000fe400078e0007 */
[----:B---3--:R-:W-:Y:S01]  /*3b330*/  STL.64 [R1+0x12e8], R10 ;  /* 0x0012e80a01007387 */ /* 0x008fe20000100a00 */
[----:B--2---:R0:W-:Y:S03]  /*3b340*/  STL.64 [R1+0x12e0], R8 ;  /* 0x0012e00801007387 */ /* 0x0041e60000100a00 */
        /* <DEDUP_REMOVED lines=8> */
[----:B------:R-:W4:Y:S01]  /*3b3d0*/  LDL.LU R24, [R1+0x70] ;  /* 0x0000700001187983 */ /* 0x000f220000300800 */
[----:B------:R-:W4:Y:S02]  /*3b3e0*/  LDL.LU R25, [R1+0x74] ;  /* 0x0000740001197983 */ /* 0x000f240000300800 */
[----:B------:R-:W5:Y:S02]  /*3b3f0*/  LDL.LU R26, [R1+0x78] ;  /* 0x00007800011a7983 */ /* 0x000f640000300800 */
[----:B------:R-:W5:Y:S02]  /*3b400*/  LDL.LU R27, [R1+0x7c] ;  /* 0x00007c00011b7983 */ /* 0x000f640000300800 */
[----:B-----5:R-:W-:Y:S01]  /*3b410*/  STL.64 [R1+0x1118], R26 ;  /* 0x0011181a01007387 */ /* 0x020fe20000100a00 */
[----:B----4-:R0:W-:Y:S03]  /*3b420*/  STL.64 [R1+0x1110], R24 ;  /* 0x0011101801007387 */ /* 0x0101e60000100a00 */
[----:B0-----:R-:W4:Y:S01]  /*3b430*/  LDL.LU R24, [R1+0x80] ;  /* 0x0000800001187983 */ /* 0x001f220000300800 */
[----:B------:R-:W4:Y:S02]  /*3b440*/  LDL.LU R25, [R1+0x84] ;  /* 0x0000840001197983 */ /* 0x000f240000300800 */
[----:B------:R-:W5:Y:S02]  /*3b450*/  LDL.LU R26, [R1+0x88] ;  /* 0x00008800011a7983 */ /* 0x000f640000300800 */
[----:B------:R-:W-:-:S02]  /*3b460*/  IMAD.MOV.U32 R27, RZ, RZ, R2 ;  /* 0x000000ffff1b7224 */ /* 0x000fc400078e0002 */
[----:B------:R-:W2:Y:S04]  /*3b470*/  LDL.LU R2, [R1+0x1300] ;  /* 0x0013000001027983 */ /* 0x000ea80000300800 */
[----:B-----5:R0:W-:Y:S01]  /*3b480*/  STL.64 [R1+0x1128], R26 ;  /* 0x0011281a01007387 */ /* 0x0201e20000100a00 */
[----:B----4-:R-:W-:Y:S01]  /*3b490*/  STL.64 [R1+0x1120], R24 ;  /* 0x0011201801007387 */ /* 0x010fe20000100a00 */
[----:B0-----:R-:W-:Y:S01]  /*3b4a0*/  MOV R26, R29 ;  /* 0x0000001d001a7202 */ /* 0x001fe20000000f00 */
[----:B------:R-:W-:Y:S01]  /*3b4b0*/  IMAD.MOV.U32 R27, RZ, RZ, R28 ;  /* 0x000000ffff1b7224 */ /* 0x000fe200078e001c */
[----:B------:R-:W4:Y:S01]  /*3b4c0*/  LDL.LU R29, [R1+0x12fc] ;  /* 0x0012fc00011d7983 */ /* 0x000f220000300800 */
[----:B------:R-:W5:Y:S02]  /*3b4d0*/  LDL.LU R28, [R1+0x12f8] ;  /* 0x0012f800011c7983 */ /* 0x000f640000300800 */
[----:B------:R-:W3:Y:S02]  /*3b4e0*/  LDL.LU R20, [R1+0x434] ;  /* 0x0004340001147983 */ /* 0x000ee40000300800 */
[----:B------:R-:W3:Y:S01]  /*3b4f0*/  LDL.LU R21, [R1+0x850] ;  /* 0x0008500001157983 */ /* 0x000ee20000300800 */
[----:B------:R-:W3:Y:S01]  /*3b500*/  LDL.LU R22, [R1+0x84c] ;  /* 0x00084c0001167983 */ /* 0x000ee20000300800 */
[----:B------:R-:W3:Y:S01]  /*3b510*/  LDL.LU R23, [R1+0x848] ;  /* 0x0008480001177983 */ /* 0x000ee20000300800 */
[C---:B--2---:R-:W-:Y:S02]  /*3b520*/  HMMA.16816.F32 R12, R16.reuse, R14, R8 ;  /* 0x0000000e100c723c */ /* 0x044fe40000001808 */
[----:B---3--:R-:W-:Y:S01]  /*3b530*/  STL.64 [R1+0x1138], R22 ;  /* 0x0011381601007387 */ /* 0x008fe20000100a00 */
[----:B------:R0:W-:Y:S03]  /*3b540*/  STL.64 [R1+0x1130], R20 ;  /* 0x0011301401007387 */ /* 0x0001e60000100a00 */
[----:B0-----:R-:W2:Y:S01]  /*3b550*/  LDL.LU R20, [R1+0x90] ;  /* 0x0000900001147983 */ /* 0x001ea20000300800 */
[----:B------:R-:W2:Y:S02]  /*3b560*/  LDL.LU R21, [R1+0x94] ;  /* 0x0000940001157983 */ /* 0x000ea40000300800 */
[----:B------:R-:W3:Y:S02]  /*3b570*/  LDL.LU R22, [R1+0x98] ;  /* 0x0000980001167983 */ /* 0x000ee40000300800 */
[----:B------:R-:W3:Y:S02]  /*3b580*/  LDL.LU R23, [R1+0x9c] ;  /* 0x00009c0001177983 */ /* 0x000ee40000300800 */
[----:B---3--:R0:W-:Y:S01]  /*3b590*/  STL.64 [R1+0x1148], R22 ;  /* 0x0011481601007387 */ /* 0x0081e20000100a00 */
[----:B--2---:R-:W-:Y:S01]  /*3b5a0*/  STL.64 [R1+0x1140], R20 ;  /* 0x0011401401007387 */ /* 0x004fe20000100a00 */
[----:B0-----:R-:W-:Y:S01]  /*3b5b0*/  MOV R22, R3 ;  /* 0x0000000300167202 */ /* 0x001fe20000000f00 */
[----:B------:R-:W-:Y:S01]  /*3b5c0*/  IMAD.MOV.U32 R23, RZ, RZ, R0 ;  /* 0x000000ffff177224 */ /* 0x000fe200078e0000 */
[----:B------:R-:W2:Y:S01]  /*3b5d0*/  LDL.LU R3, [R1+0x12f4] ;  /* 0x0012f40001037983 */ /* 0x000ea20000300800 */
[----:B------:R-:W3:Y:S02]  /*3b5e0*/  LDL.LU R0, [R1+0x12f0] ;  /* 0x0012f00001007983 */ /* 0x000ee40000300800 */
[----:B------:R-:W2:Y:S02]  /*3b5f0*/  LDL.LU.64 R10, [R1+0x12e8] ;  /* 0x0012e800010a7983 */ /* 0x000ea40000300a00 */
[----:B------:R-:W2:Y:S01]  /*3b600*/  LDL.LU.64 R8, [R1+0x12e0] ;  /* 0x0012e00001087983 */ /* 0x000ea20000300a00 */
[----:B------:R-:W-:Y:S01]  /*3b610*/  STL.64 [R1+0x5e0], R12 ;  /* 0x0005e00c01007387 */ /* 0x000fe20000100a00 */
[----:B------:R0:W-:Y:S03]  /*3b620*/  STL.64 [R1+0x5e8], R14 ;  /* 0x0005e80e01007387 */ /* 0x0001e60000100a00 */
[----:B0-----:R-:W2:Y:S02]  /*3b630*/  LDL.LU.64 R14, [R1+0x12d8] ;  /* 0x0012d800010e7983 */ /* 0x001ea40000300a00 */
[C---:B--2---:R-:W-:Y:S02]  /*3b640*/  HMMA.16816.F32 R12, R16.reuse, R14, R8 ;  /* 0x0000000e100c723c */ /* 0x044fe40000001808 */
[----:B------:R-:W2:Y:S11]  /*3b650*/  LDL.LU.64 R10, [R1+0x12d0] ;  /* 0x0012d000010a7983 */ /* 0x000eb60000300a00 */
[----:B------:R-:W-:Y:S10]  /*3b660*/  @!UPT UIADD3 URZ, URZ, URZ, URZ ;  /* 0x0000003f3f3ff290 */ /* 0x000ff4000fffe03f */
[----:B------:R-:W-:Y:S01]  /*3b670*/  STL.64 [R1+0x5d0], R12 ;  /* 0x0005d00c01007387 */ /* 0x000fe20000100a00 */
[----:B------:R0:W-:Y:S03]  /*3b680*/  STL.64 [R1+0x5d8], R14 ;  /* 0x0005d80e01007387 */ /* 0x0001e60000100a00 */
[----:B0-----:R-:W3:Y:S01]  /*3b690*/  LDL.LU.64 R14, [R1+0x12c8] ;  /* 0x0012c800010e7983 */ /* 0x001ee20000300a00 */
[----:B------:R-:W3:Y:S01]  /*3b6a0*/  LDL.LU.64 R12, [R1+0x12c0] ;  /* 0x0012c000010c7983 */ /* 0x000ee20000300a00 */
[C---:B--2---:R-:W-:Y:S02]  /*3b6b0*/  HMMA.16816.F32 R8, R16.reuse, R10, R4 ;  /* 0x0000000a1008723c */ /* 0x044fe40000001804 */
[----:B------:R-:W2:Y:S11]  /*3b6c0*/  LDL.LU.64 R4, [R1+0x12b8] ;  /* 0x0012b80001047983 */ /* 0x000eb60000300a00 */
[----:B------:R-:W-:Y:S10]  /*3b6d0*/  @!UPT UIADD3 URZ, URZ, URZ, URZ ;  /* 0x0000003f3f3ff290 */ /* 0x000ff4000fffe03f */
[----:B------:R-:W-:Y:S01]  /*3b6e0*/  STL.64 [R1+0x5c0], R8 ;  /* 0x0005c00801007387 */ /* 0x000fe20000100a00 */
[----:B------:R3:W-:Y:S02]  /*3b6f0*/  STL.64 [R1+0x5c8], R10 ;  /* 0x0005c80a01007387 */ /* 0x0007e40000100a00 */
[----:B---3--:R-:W-:Y:S01]  /*3b700*/  HMMA.16816.F32 R8, R16, R22, R12 ;  /* 0x000000161008723c */ /* 0x008fe2000000180c */
[----:B------:R0:W-:Y:S01]  /*3b710*/  STL.64 [R1+0x1248], R22 ;  /* 0x0012481601007387 */ /* 0x0001e20000100a00 */
[----:B------:R-:W3:Y:S11]  /*3b720*/  LDL.LU R20, [R1+0x130] ;  /* 0x0001300001147983 */ /* 0x000ef60000300800 */
[----:B------:R-:W-:Y:S10]  /*3b730*/  @!UPT UIADD3 URZ, URZ, URZ, URZ ;  /* 0x0000003f3f3ff290 */ /* 0x000ff4000fffe03f */
[----:B------:R-:W-:Y:S01]  /*3b740*/  STL.64 [R1+0x5b0], R8 ;  /* 0x0005b00801007387 */ /* 0x000fe20000100a00 */
[----:B------:R2:W-:Y:S02]  /*3b750*/  STL.64 [R1+0x5b8], R10 ;  /* 0x0005b80a01007387 */ /* 0x0005e40000100a00 */
[----:B------:R-:W3:Y:S02]  /*3b760*/  LDL.LU R21, [R1+0x134] ;  /* 0x0001340001157983 */ /* 0x000ee40000300800 */
[----:B0-----:R-:W3:Y:S01]  /*3b770*/  LDL.LU R22, [R1+0x138] ;  /* 0x0001380001167983 */ /* 0x001ee20000300800 */
[----:B------:R-:W3:Y:S01]  /*3b780*/  LDL.LU R23, [R1+0x13c] ;  /* 0x00013c0001177983 */ /* 0x000ee20000300800 */
[----:B------:R-:W3:Y:S02]  /*3b790*/  LDL.LU R12, [R1+0x170] ;  /* 0x00017000010c7983 */ /* 0x000ee40000300800 */
[----:B------:R-:W3:Y:S02]  /*3b7a0*/  LDL.LU R13, [R1+0x174] ;  /* 0x00017400010d7983 */ /* 0x000ee40000300800 */
[----:B------:R-:W3:Y:S01]  /*3b7b0*/  LDL.LU R14, [R1+0x178] ;  /* 0x00017800010e7983 */ /* 0x000ee20000300800 */
[----:B------:R-:W3:Y:S01]  /*3b7c0*/  LDL.LU R15, [R1+0x17c] ;  /* 0x00017c00010f7983 */ /* 0x000ee20000300800 */
[----:B--2---:R-:W-:Y:S01]  /*3b7d0*/  MOV R10, R5 ;  /* 0x00000005000a7202 */ /* 0x004fe20000000f00 */
[----:B------:R-:W-:-:S02]  /*3b7e0*/  IMAD.MOV.U32 R11, RZ, RZ, R4 ;  /* 0x000000ffff0b7224 */ /* 0x000fc400078e0004 */
[----:B---3--:R-:W-:Y:S01]  /*3b7f0*/  STL.64 [R1+0x12a8], R14 ;  /* 0x0012a80e01007387 */ /* 0x008fe20000100a00 */
[----:B------:R-:W-:Y:S02]  /*3b800*/  STL.64 [R1+0x12a0], R12 ;  /* 0x0012a00c01007387 */ /* 0x000fe40000100a00 */
[----:B------:R0:W-:Y:S02]  /*3b810*/  STL.64 [R1+0x12b0], R10 ;  /* 0x0012b00a01007387 */ /* 0x0001e40000100a00 */
[----:B------:R-:W2:Y:S01]  /*3b820*/  LDL.LU R8, [R1+0x190] ;  /* 0x0001900001087983 */ /* 0x000ea20000300800 */
[----:B------:R-:W2:Y:S04]  /*3b830*/  LDL.LU R9, [R1+0x194] ;  /* 0x0001940001097983 */ /* 0x000ea80000300800 */
[----:B0-----:R-:W2:Y:S01]  /*3b840*/  LDL.LU R10, [R1+0x198] ;  /* 0x00019800010a7983 */ /* 0x001ea20000300800 */
[----:B------:R-:W2:Y:S02]  /*3b850*/  LDL.LU R11, [R1+0x19c] ;  /* 0x00019c00010b7983 */ /* 0x000ea40000300800 */
[----:B------:R-:W3:Y:S02]  /*3b860*/  LDL.LU R12, [R1+0x180] ;  /* 0x00018000010c7983 */ /* 0x000ee40000300800 */
[----:B------:R-:W3:Y:S01]  /*3b870*/  LDL.LU R13, [R1+0x184] ;  /* 0x00018400010d7983 */ /* 0x000ee20000300800 */
[----:B------:R-:W3:Y:S01]  /*3b880*/  LDL.LU R14, [R1+0x188] ;  /* 0x00018800010e7983 */ /* 0x000ee20000300800 */
[----:B------:R-:W3:Y:S02]  /*3b890*/  LDL.LU R15, [R1+0x18c] ;  /* 0x00018c00010f7983 */ /* 0x000ee40000300800 */
[----:B------:R-:W2:Y:S02]  /*3b8a0*/  LDL.LU R4, [R1+0x160] ;  /* 0x0001600001047983 */ /* 0x000ea40000300800 */
[----:B------:R-:W2:Y:S01]  /*3b8b0*/  LDL.LU R5, [R1+0x164] ;  /* 0x0001640001057983 */ /* 0x000ea20000300800 */
[----:B------:R-:W2:Y:S01]  /*3b8c0*/  LDL.LU R6, [R1+0x168] ;  /* 0x0001680001067983 */ /* 0x000ea20000300800 */
[----:B------:R-:W2:Y:S02]  /*3b8d0*/  LDL.LU R7, [R1+0x16c] ;  /* 0x00016c0001077983 */ /* 0x000ea40000300800 */
[----:B------:R0:W-:Y:S02]  /*3b8e0*/  STL.64 [R1+0x1258], R22 ;  /* 0x0012581601007387 */ /* 0x0001e40000100a00 */
[----:B------:R-:W-:Y:S01]  /*3b8f0*/  STL.64 [R1+0x1250], R20 ;  /* 0x0012501401007387 */ /* 0x000fe20000100a00 */
[----:B0-----:R-:W2:Y:S04]  /*3b900*/  LDL.LU.64 R22, [R1+0x48] ;  /* 0x0000480001167983 */ /* 0x001ea80000300a00 */
[----:B--2---:R0:W-:Y:S04]  /*3b910*/  STL.64 [R1+0x1268], R22 ;  /* 0x0012681601007387 */ /* 0x0041e80000100a00 */
[----:B0-----:R-:W2:Y:S01]  /*3b920*/  LDL.LU.64 R22, [R1+0x58] ;  /* 0x0000580001167983 */ /* 0x001ea20000300a00 */
[C---:B------:R-:W-:Y:S03]  /*3b930*/  HMMA.16816.F32 R8, R16.reuse, R26, R8 ;  /* 0x0000001a1008723c */ /* 0x040fe60000001808 */
[----:B--2---:R0:W-:Y:S04]  /*3b940*/  STL.64 [R1+0x1280], R22 ;  /* 0x0012801601007387 */ /* 0x0041e80000100a00 */
[----:B0-----:R-:W2:Y:S11]  /*3b950*/  LDL.LU.64 R22, [R1+0x68] ;  /* 0x0000680001167983 */ /* 0x001eb60000300a00 */
[----:B------:R-:W-:Y:S05]  /*3b960*/  @!UPT UIADD3 URZ, URZ, URZ, URZ ;  /* 0x0000003f3f3ff290 */ /* 0x000fea000fffe03f */
[----:B------:R-:W-:Y:S02]  /*3b970*/  STL.64 [R1+0x5a0], R8 ;  /* 0x0005a00801007387 */ /* 0x000fe40000100a00 */
[----:B------:R0:W-:Y:S02]  /*3b980*/  STL.64 [R1+0x5a8], R10 ;  /* 0x0005a80a01007387 */ /* 0x0001e40000100a00 */
[----:B0-----:R-:W3:Y:S01]  /*3b990*/  LDL.LU.64 R10, [R1+0x12b0] ;  /* 0x0012b000010a7983 */ /* 0x001ee20000300a00 */
[----:B------:R0:W-:Y:S02]  /*3b9a0*/  STL.64 [R1+0x1230], R26 ;  /* 0x0012301a01007387 */ /* 0x0001e40000100a00 */
[----:B------:R-:W2:Y:S02]  /*3b9b0*/  LDL.LU R24, [R1+0x120] ;  /* 0x0001200001187983 */ /* 0x000ea40000300800 */
[----:B------:R-:W2:Y:S01]  /*3b9c0*/  LDL.LU R25, [R1+0x124] ;  /* 0x0001240001197983 */ /* 0x000ea20000300800 */
[----:B0-----:R-:W2:Y:S01]  /*3b9d0*/  LDL.LU R26, [R1+0x128] ;  /* 0x00012800011a7983 */ /* 0x001ea20000300800 */
[----:B------:R-:W2:Y:S03]  /*3b9e0*/  LDL.LU R27, [R1+0x12c] ;  /* 0x00012c00011b7983 */ /* 0x000ea60000300800 */
[----:B--2---:R0:W-:Y:S01]  /*3b9f0*/  STL.64 [R1+0x1240], R26 ;  /* 0x0012401a01007387 */ /* 0x0041e20000100a00 */
[----:B------:R1:W-:Y:S03]  /*3ba00*/  STL.64 [R1+0x1238], R24 ;  /* 0x0012381801007387 */ /* 0x0003e60000100a00 */
[----:B0-----:R-:W2:Y:S01]  /*3ba10*/  LDL.LU.64 R26, [R1+0x38] ;  /* 0x00003800011a7983 */ /* 0x001ea20000300a00 */
[C---:B---3--:R-:W-:Y:S03]  /*3ba20*/  HMMA.16816.F32 R8, R16.reuse, R10, R12 ;  /* 0x0000000a1008723c */ /* 0x048fe6000000180c */
[----:B--2---:R0:W-:Y:S01]  /*3ba30*/  STL.64 [R1+0x1260], R26 ;  /* 0x0012601a01007387 */ /* 0x0041e20000100a00 */
[----:B-1----:R-:W2:Y:S02]  /*3ba40*/  LDL.LU R24, [R1+0x140] ;  /* 0x0001400001187983 */ /* 0x002ea40000300800 */
[----:B------:R-:W2:Y:S01]  /*3ba50*/  LDL.LU R25, [R1+0x144] ;  /* 0x0001440001197983 */ /* 0x000ea20000300800 */
[----:B0-----:R-:W3:Y:S01]  /*3ba60*/  LDL.LU R26, [R1+0x148] ;  /* 0x00014800011a7983 */ /* 0x001ee20000300800 */
[----:B------:R-:W3:Y:S03]  /*3ba70*/  LDL.LU R27, [R1+0x14c] ;  /* 0x00014c00011b7983 */ /* 0x000ee60000300800 */
        /* <DEDUP_REMOVED lines=8> */
[----:B------:R-:W-:Y:S02]  /*3bb00*/  STL.64 [R1+0x590], R8 ;  /* 0x0005900801007387 */ /* 0x000fe40000100a00 */
[----:B------:R0:W-:Y:S02]  /*3bb10*/  STL.64 [R1+0x598], R10 ;  /* 0x0005980a01007387 */ /* 0x0001e40000100a00 */
[----:B0-----:R-:W3:Y:S02]  /*3bb20*/  LDL.LU.64 R10, [R1+0x1298] ;  /* 0x00129800010a7983 */ /* 0x001ee40000300a00 */
[----:B---3--:R-:W-:Y:S02]  /*3bb30*/  HMMA.16816.F32 R16, R16, R10, R12 ;  /* 0x0000000a1010723c */ /* 0x008fe4000000180c */
[----:B------:R-:W3:Y:S01]  /*3bb40*/  LDL.LU.64 R14, [R1+0x1290] ;  /* 0x00129000010e7983 */ /* 0x000ee20000300a00 */
[----:B------:R-:W3:Y:S11]  /*3bb50*/  LDL.LU.64 R12, [R1+0x1288] ;  /* 0x00128800010c7983 */ /* 0x000ef60000300a00 */
[----:B------:R-:W-:Y:S09]  /*3bb60*/  @!UPT UIADD3 URZ, URZ, URZ, URZ ;  /* 0x0000003f3f3ff290 */ /* 0x000ff2000fffe03f */
[----:B------:R-:W-:Y:S01]  /*3bb70*/  STL.64 [R1+0x580], R16 ;  /* 0x0005801001007387 */ /* 0x000fe20000100a00 */
[----:B------:R0:W-:Y:S03]  /*3bb80*/  STL.64 [R1+0x588], R18 ;  /* 0x0005881201007387 */ /* 0x0001e60000100a00 */
[----:B0-----:R-:W2:Y:S01]  /*3bb90*/  LDL.LU R19, [R1+0x438] ;  /* 0x0004380001137983 */ /* 0x001ea20000300800 */
[C---:B---3--:R-:W-:Y:S11]  /*3bba0*/  HMMA.16816.F32 R4, R12.reuse, R22, R4 ;  /* 0x000000160c04723c */ /* 0x048ff60000001804 */
[----:B------:R-:W-:Y:S11]  /*3bbb0*/  @!UPT UIADD3 URZ, URZ, URZ, URZ ;  /* 0x0000003f3f3ff290 */ /* 0x000ff6000fffe03f */
[----:B------:R-:W-:Y:S01]  /*3bbc0*/  @!UPT UIADD3 URZ, URZ, URZ, URZ ;  /* 0x0000003f3f3ff290 */ /* 0x000fe2000fffe03f */
[----:B------:R0:W-:Y:S01]  /*3bbd0*/  STL.64 [R1+0x600], R4 ;  /* 0x0006000401007387 */ /* 0x0001e20000100a00 */
[----:B------:R1:W-:Y:S01]  /*3bbe0*/  STL.64 [R1+0x608], R6 ;  /* 0x0006080601007387 */ /* 0x0003e20000100a00 */
[----:B0-----:R-:W-:Y:S01]  /*3bbf0*/  MOV R5, R22 ;  /* 0x0000001600057202 */ /* 0x001fe20000000f00 */
[----:B------:R-:W-:Y:S02]  /*3bc00*/  IMAD.MOV.U32 R4, RZ, RZ, R23 ;  /* 0x000000ffff047224 */ /* 0x000fe400078e0017 */
[----:B------:R-:W2:Y:S02]  /*3bc10*/  LDL.LU.64 R22, [R1+0x1280] ;  /* 0x0012800001167983 */ /* 0x000ea40000300a00 */
[C---:B--2---:R-:W-:Y:S01]  /*3bc20*/  HMMA.16816.F32 R24, R12.reuse, R22, R24 ;  /* 0x000000160c18723c */ /* 0x044fe20000001818 */
[----:B-1----:R-:W-:Y:S01]  /*3bc30*/  MOV R7, R22 ;  /* 0x0000001600077202 */ /* 0x002fe20000000f00 */
        /* <DEDUP_REMOVED lines=17> */
[----:B------:R-:W-:Y:S11]  /*3bd50*/  IMAD.MOV.U32 R18, RZ, RZ, R27 ;  /* 0x000000ffff127224 */ /* 0x000ff600078e001b */
[----:B------:R-:W-:Y:S11]  /*3bd60*/  @!UPT UIADD3 URZ, URZ, URZ, URZ ;  /* 0x0000003f3f3ff290 */ /* 0x000ff6000fffe03f */
[----:B------:R0:W-:Y:S01]  /*3bd70*/  STL.64 [R1+0x630], R20 ;  /* 0x0006301401007387 */ /* 0x0001e20000100a00 */
[----:B------:R1:W-:Y:S01]  /*3bd80*/  STL.64 [R1+0x638], R22 ;  /* 0x0006381601007387 */ /* 0x0003e20000100a00 */
[----:B0-----:R-:W-:Y:S02]  /*3bd90*/  MOV R20, R26 ;  /* 0x0000001a00147202 */ /* 0x001fe40000000f00 */
[----:B-1----:R-:W2:Y:S01]  /*3bda0*/  LDL.LU.64 R22, [R1+0x1248] ;  /* 0x0012480001167983 */ /* 0x002ea20000300a00 */
[----:B------:R-:W2:Y:S02]  /*3bdb0*/  LDL.LU.64 R26, [R1+0x1240] ;  /* 0x00124000011a7983 */ /* 0x000ea40000300a00 */
[----:B------:R-:W2:Y:S02]  /*3bdc0*/  LDL.LU.64 R24, [R1+0x1238] ;  /* 0x0012380001187983 */ /* 0x000ea40000300a00 */
[----:B------:R-:W3:Y:S01]  /*3bdd0*/  LDL.LU R17, [R1+0x8d8] ;  /* 0x0008d80001117983 */ /* 0x000ee20000300800 */
[----:B------:R-:W3:Y:S01]  /*3bde0*/  LDL.LU R8, [R1+0x890] ;  /* 0x0008900001087983 */ /* 0x000ee20000300800 */
[----:B--2---:R-:W-:Y:S11]  /*3bdf0*/  HMMA.16816.F32 R24, R12, R22, R24 ;  /* 0x000000160c18723c */ /* 0x004ff60000001818 */
[----:B------:R-:W-:Y:S11]  /*3be00*/  @!UPT UIADD3 URZ, URZ, URZ, URZ ;  /* 0x0000003f3f3ff290 */ /* 0x000ff6000fffe03f */
[----:B------:R-:W-:Y:S01]  /*3be10*/  @!UPT UIADD3 URZ, URZ, URZ, URZ ;  /* 0x0000003f3f3ff290 */ /* 0x000fe2000fffe03f */
[----:B------:R-:W-:Y:S01]  /*3be20*/  STL.64 [R1+0x640], R24 ;  /* 0x0006401801007387 */ /* 0x000fe20000100a00 */
[----:B------:R0:W-:Y:S03]  /*3be30*/  STL.64 [R1+0x648], R26 ;  /* 0x0006481a01007387 */ /* 0x0001e60000100a00 */
[----:B0-----:R-:W2:Y:S01]  /*3be40*/  LDL.LU.64 R26, [R1+0x1230] ;  /* 0x00123000011a7983 */ /* 0x001ea20000300a00 */
[----:B------:R0:W-:Y:S02]  /*3be50*/  STL.64 [R1+0x1160], R22 ;  /* 0x0011601601007387 */ /* 0x0001e40000100a00 */
[----:B0-----:R-:W-:Y:S01]  /*3be60*/  MOV R22, R20 ;  /* 0x0000001400167202 */ /* 0x001fe20000000f00 */
[----:B------:R-:W-:-:S05]  /*3be70*/  IMAD.MOV.U32 R23, RZ, RZ, R18 ;  /* 0x000000ffff177224 */ /* 0x000fca00078e0012 */
        /* <DEDUP_REMOVED lines=9> */
[----:B------:R0:W-:Y:S01]  /*3bf10*/  STL.64 [R1+0x11e0], R22 ;  /* 0x0011e01601007387 */ /* 0x0001e20000100a00 */
[----:B------:R-:W2:Y:S02]  /*3bf20*/  LDL.LU R4, [R1+0xf0] ;  /* 0x0000f00001047983 */ /* 0x000ea40000300800 */
[----:B------:R-:W2:Y:S02]  /*3bf30*/  LDL.LU R5, [R1+0xf4] ;  /* 0x0000f40001057983 */ /* 0x000ea40000300800 */
[----:B------:R-:W2:Y:S01]  /*3bf40*/  LDL.LU R6, [R1+0xf8] ;  /* 0x0000f80001067983 */ /* 0x000ea20000300800 */
[----:B------:R-:W2:Y:S01]  /*3bf50*/  LDL.LU R7, [R1+0xfc] ;  /* 0x0000fc0001077983 */ /* 0x000ea20000300800 */
[----:B------:R-:W2:Y:S02]  /*3bf60*/  LDL.LU R20, [R1+0x100] ;  /* 0x0001000001147983 */ /* 0x000ea40000300800 */
[----:B------:R-:W2:Y:S01]  /*3bf70*/  LDL.LU R21, [R1+0x104] ;  /* 0x0001040001157983 */ /* 0x000ea20000300800 */
[----:B0-----:R-:W2:Y:S01]  /*3bf80*/  LDL.LU R22, [R1+0x108] ;  /* 0x0001080001167983 */ /* 0x001ea20000300800 */
[----:B------:R-:W2:Y:S03]  /*3bf90*/  LDL.LU R23, [R1+0x10c] ;  /* 0x00010c0001177983 */ /* 0x000ea60000300800 */
[----:B--2---:R-:W-:Y:S01]  /*3bfa0*/  STL.64 [R1+0x11f0], R22 ;  /* 0x0011f01601007387 */ /* 0x004fe20000100a00 */
[----:B------:R0:W-:Y:S03]  /*3bfb0*/  STL.64 [R1+0x11e8], R20 ;  /* 0x0011e81401007387 */ /* 0x0001e60000100a00 */
[----:B0-----:R-:W2:Y:S01]  /*3bfc0*/  LDL.LU R20, [R1+0x110] ;  /* 0x0001100001147983 */ /* 0x001ea20000300800 */
[----:B------:R-:W2:Y:S02]  /*3bfd0*/  LDL.LU R21, [R1+0x114] ;  /* 0x0001140001157983 */ /* 0x000ea40000300800 */
[----:B------:R-:W2:Y:S02]  /*3bfe0*/  LDL.LU R22, [R1+0x118] ;  /* 0x0001180001167983 */ /* 0x000ea40000300800 */
[----:B------:R-:W2:Y:S01]  /*3bff0*/  LDL.LU R23, [R1+0x11c] ;  /* 0x00011c0001177983 */ /* 0x000ea20000300800 */
[----:B------:R0:W-:Y:S01]  /*3c000*/  STL.64 [R1+0x11d8], R6 ;  /* 0x0011d80601007387 */ /* 0x0001e20000100a00 */
[----:B------:R-:W-:Y:S03]  /*3c010*/  STL.64 [R1+0x11d0], R4 ;  /* 0x0011d00401007387 */ /* 0x000fe60000100a00 */
[----:B0-----:R-:W2:Y:S01]  /*3c020*/  LDL.LU.64 R6, [R1+0x8] ;  /* 0x0000080001067983 */ /* 0x001ea20000300a00 */
[----:B------:R-:W3:Y:S02]  /*3c030*/  LDL.LU R16, [R1+0x8dc] ;  /* 0x0008dc0001107983 */ /* 0x000ee40000300800 */
[----:B------:R0:W-:Y:S01]  /*3c040*/  STL [R1+0x1158], R19 ;  /* 0x0011581301007387 */ /* 0x0001e20000100800 */
[----:B----4-:R-:W-:Y:S01]  /*3c050*/  MOV R18, R29 ;  /* 0x0000001d00127202 */ /* 0x010fe20000000f00 */
[----:B0-----:R-:W-:Y:S01]  /*3c060*/  IMAD.MOV.U32 R19, RZ, RZ, R2 ;  /* 0x000000ffff137224 */ /* 0x001fe200078e0002 */
[----:B---3--:R0:W-:Y:S02]  /*3c070*/  STL.64 [R1+0x1150], R16 ;  /* 0x0011501001007387 */ /* 0x0081e40000100a00 */
[----:B0-----:R-:W-:Y:S01]  /*3c080*/  MOV R16, R3 ;  /* 0x0000000300107202 */ /* 0x001fe20000000f00 */
[----:B-----5:R-:W-:Y:S01]  /*3c090*/  IMAD.MOV.U32 R17, RZ, RZ, R28 ;  /* 0x000000ffff117224 */ /* 0x020fe200078e001c */
[----:B------:R-:W3:Y:S01]  /*3c0a0*/  LDL.LU R3, [R1+0x1228] ;  /* 0x0012280001037983 */ /* 0x000ee20000300800 */
[----:B------:R-:W4:Y:S02]  /*3c0b0*/  LDL.LU R28, [R1+0x1224] ;  /* 0x00122400011c7983 */ /* 0x000f240000300800 */
[----:B------:R-:W5:Y:S02]  /*3c0c0*/  LDL.LU R29, [R1+0x1220] ;  /* 0x00122000011d7983 */ /* 0x000f640000300800 */
[----:B------:R-:W3:Y:S01]  /*3c0d0*/  LDL.LU R2, [R1+0x121c] ;  /* 0x00121c0001027983 */ /* 0x000ee20000300800 */
[----:B------:R-:W-:Y:S01]  /*3c0e0*/  STL.64 [R1+0x1170], R18 ;  /* 0x0011701201007387 */ /* 0x000fe20000100a00 */
[----:B------:R0:W-:Y:S03]  /*3c0f0*/  STL.64 [R1+0x1168], R16 ;  /* 0x0011681001007387 */ /* 0x0001e60000100a00 */
[----:B0-----:R-:W3:Y:S01]  /*3c100*/  LDL.LU R16, [R1+0xb0] ;  /* 0x0000b00001107983 */ /* 0x001ee20000300800 */
[----:B------:R-:W3:Y:S02]  /*3c110*/  LDL.LU R17, [R1+0xb4] ;  /* 0x0000b40001117983 */ /* 0x000ee40000300800 */
[----:B------:R-:W3:Y:S01]  /*3c120*/  LDL.LU R18, [R1+0xb8] ;  /* 0x0000b80001127983 */ /* 0x000ee20000300800 */
[----:B------:R-:W-:-:S02]  /*3c130*/  MOV R19, R0 ;  /* 0x0000000000137202 */ /* 0x000fc40000000f00 */
[----:B------:R-:W4:Y:S01]  /*3c140*/  LDL.LU R0, [R1+0x1218] ;  /* 0x0012180001007983 */ /* 0x000f220000300800 */
[----:B--2---:R-:W-:Y:S03]  /*3c150*/  HMMA.16816.F32 R20, R12, R26, R20 ;  /* 0x0000001a0c14723c */ /* 0x004fe60000001814 */
[----:B---3--:R4:W-:Y:S01]  /*3c160*/  STL.64 [R1+0x1188], R18 ;  /* 0x0011881201007387 */ /* 0x0089e20000100a00 */
[----:B------:R0:W-:Y:S02]  /*3c170*/  STL.64 [R1+0x1180], R16 ;  /* 0x0011801001007387 */ /* 0x0001e40000100a00 */
[----:B----4-:R-:W-:Y:S02]  /*3c180*/  IMAD.MOV.U32 R18, RZ, RZ, R28 ;  /* 0x000000ffff127224 */ /* 0x010fe400078e001c */
[----:B0-----:R-:W-:Y:S01]  /*3c190*/  IMAD.MOV.U32 R16, RZ, RZ, R2 ;  /* 0x000000ffff107224 */ /* 0x001fe200078e0002 */
[----:B------:R-:W-:Y:S01]  /*3c1a0*/  MOV R19, R3 ;  /* 0x0000000300137202 */ /* 0x000fe20000000f00 */
[----:B------:R-:W2:Y:S01]  /*3c1b0*/  LDL.LU R2, [R1+0x1214] ;  /* 0x0012140001027983 */ /* 0x000ea20000300800 */
[----:B-----5:R-:W-:-:S02]  /*3c1c0*/  MOV R17, R29 ;  /* 0x0000001d00117202 */ /* 0x020fc40000000f00 */
[----:B------:R-:W3:Y:S02]  /*3c1d0*/  LDL.LU R29, [R1+0x1210] ;  /* 0x00121000011d7983 */ /* 0x000ee40000300800 */
[----:B------:R-:W4:Y:S01]  /*3c1e0*/  LDL.LU R28, [R1+0x120c] ;  /* 0x00120c00011c7983 */ /* 0x000f220000300800 */
[----:B------:R-:W5:Y:S01]  /*3c1f0*/  LDL.LU R3, [R1+0x1208] ;  /* 0x0012080001037983 */ /* 0x000f620000300800 */
[----:B------:R-:W-:Y:S02]  /*3c200*/  STL.64 [R1+0x11a0], R18 ;  /* 0x0011a01201007387 */ /* 0x000fe40000100a00 */
[----:B------:R0:W-:Y:S02]  /*3c210*/  STL.64 [R1+0x1198], R16 ;  /* 0x0011981001007387 */ /* 0x0001e40000100a00 */
[----:B0-----:R-:W2:Y:S01]  /*3c220*/  LDL.LU R16, [R1+0xd0] ;  /* 0x0000d00001107983 */ /* 0x001ea20000300800 */
[----:B------:R-:W2:Y:S02]  /*3c230*/  LDL.LU R17, [R1+0xd4] ;  /* 0x0000d40001117983 */ /* 0x000ea40000300800 */
[----:B------:R-:W2:Y:S02]  /*3c240*/  LDL.LU R18, [R1+0xd8] ;  /* 0x0000d80001127983 */ /* 0x000ea40000300800 */
[----:B------:R-:W-:-:S02]  /*3c250*/  IMAD.MOV.U32 R19, RZ, RZ, R0 ;  /* 0x000000ffff137224 */ /* 0x000fc400078e0000 */
[----:B------:R-:W3:Y:S04]  /*3c260*/  LDL.LU R0, [R1+0x1204] ;  /* 0x0012040001007983 */ /* 0x000ee80000300800 */
[----:B--2---:R-:W-:Y:S01]  /*3c270*/  STL.64 [R1+0x11b8], R18 ;  /* 0x0011b81201007387 */ /* 0x004fe20000100a00 */
[----:B------:R5:W-:Y:S02]  /*3c280*/  STL.64 [R1+0x11b0], R16 ;  /* 0x0011b01001007387 */ /* 0x000be40000100a00 */
[----:B-----5:R-:W-:Y:S01]  /*3c290*/  MOV R16, R3 ;  /* 0x0000000300107202 */ /* 0x020fe20000000f00 */
[----:B----4-:R-:W-:Y:S01]  /*3c2a0*/  IMAD.MOV.U32 R17, RZ, RZ, R28 ;  /* 0x000000ffff117224 */ /* 0x010fe200078e001c */
[----:B------:R-:W2:Y:S01]  /*3c2b0*/  LDL.LU R3, [R1+0x1200] ;  /* 0x0012000001037983 */ /* 0x000ea20000300800 */
[----:B------:R-:W4:Y:S01]  /*3c2c0*/  LDL.LU R28, [R1+0x11fc] ;  /* 0x0011fc00011c7983 */ /* 0x000f220000300800 */
[----:B---3--:R-:W-:-:S02]  /*3c2d0*/  MOV R18, R29 ;  /* 0x0000001d00127202 */ /* 0x008fc40000000f00 */
[----:B------:R-:W3:Y:S01]  /*3c2e0*/  LDL.LU R29, [R1+0x11f8] ;  /* 0x0011f800011d7983 */ /* 0x000ee20000300800 */
[----:B------:R-:W5:Y:S02]  /*3c2f0*/  LDL.LU R9, [R1+0x8e0] ;  /* 0x0008e00001097983 */ /* 0x000f640000300800 */
[----:B------:R-:W-:Y:S02]  /*3c300*/  STL.64 [R1+0x6c0], R20 ;  /* 0x0006c01401007387 */ /* 0x000fe40000100a00 */
[----:B------:R0:W-:Y:S02]  /*3c310*/  STL.64 [R1+0x6c8], R22 ;  /* 0x0006c81601007387 */ /* 0x0001e40000100a00 */
[----:B0-----:R-:W2:Y:S01]  /*3c320*/  LDL.LU.64 R22, [R1+0x11f0] ;  /* 0x0011f00001167983 */ /* 0x001ea20000300a00 */
[----:B------:R-:W2:Y:S02]  /*3c330*/  LDL.LU.64 R20, [R1+0x11e8] ;  /* 0x0011e80001147983 */ /* 0x000ea40000300a00 */
[----:B------:R-:W-:-:S02]  /*3c340*/  IMAD.MOV.U32 R19, RZ, RZ, R2 ;  /* 0x000000ffff137224 */ /* 0x000fc400078e0002 */
[----:B------:R-:W-:Y:S01]  /*3c350*/  IMAD.MOV.U32 R2, RZ, RZ, R7 ;  /* 0x000000ffff027224 */ /* 0x000fe200078e0007 */
[C---:B--2---:R-:W-:Y:S11]  /*3c360*/  HMMA.16816.F32 R20, R12.reuse, R6, R20 ;  /* 0x000000060c14723c */ /* 0x044ff60000001814 */
[----:B------:R-:W-:Y:S11]  /*3c370*/  @!UPT UIADD3 URZ, URZ, URZ, URZ ;  /* 0x0000003f3f3ff290 */ /* 0x000ff6000fffe03f */
[----:B------:R-:W-:Y:S01]  /*3c380*/  @!UPT UIADD3 URZ, URZ, URZ, URZ ;  /* 0x0000003f3f3ff290 */ /* 0x000fe2000fffe03f */
[----:B------:R0:W-:Y:S01]  /*3c390*/  STL.64 [R1+0x700], R20 ;  /* 0x0007001401007387 */ /* 0x0001e20000100a00 */
[----:B------:R1:W-:Y:S01]  /*3c3a0*/  STL.64 [R1+0x708], R22 ;  /* 0x0007081601007387 */ /* 0x0003e20000100a00 */
[----:B0-----:R-:W-:Y:S02]  /*3c3b0*/  MOV R20, R6 ;  /* 0x0000000600147202 */ /* 0x001fe40000000f00 */
[----:B-1----:R-:W2:Y:S01]  /*3c3c0*/  LDL.LU.64 R22, [R1+0x11e0] ;  /* 0x0011e00001167983 */ /* 0x002ea20000300a00 */
[----:B------:R-:W2:Y:S02]  /*3c3d0*/  LDL.LU.64 R6, [R1+0x11d8] ;  /* 0x0011d80001067983 */ /* 0x000ea40000300a00 */
[----:B------:R-:W2:Y:S02]  /*3c3e0*/  LDL.LU.64 R4, [R1+0x11d0] ;  /* 0x0011d00001047983 */ /* 0x000ea40000300a00 */
[----:B--2---:R-:W-:Y:S01]  /*3c3f0*/  HMMA.16816.F32 R12, R12, R10, R4 ;  /* 0x0000000a0c0c723c */ /* 0x004fe20000001804 */
[----:B------:R-:W2:Y:S01]  /*3c400*/  LDL.LU.64 R6, [R1+0x11c8] ;  /* 0x0011c80001067983 */ /* 0x000ea20000300a00 */
[----:B------:R-:W2:Y:S11]  /*3c410*/  LDL.LU.64 R4, [R1+0x11c0] ;  /* 0x0011c00001047983 */ /* 0x000eb60000300a00 */
[----:B------:R-:W-:Y:S10]  /*3c420*/  @!UPT UIADD3 URZ, URZ, URZ, URZ ;  /* 0x0000003f3f3ff290 */ /* 0x000ff4000fffe03f */
[----:B------:R-:W-:Y:S01]  /*3c430*/  STL.64 [R1+0x6f0], R12 ;  /* 0x0006f00c01007387 */ /* 0x000fe20000100a00 */
[----:B------:R0:W-:Y:S02]  /*3c440*/  STL.64 [R1+0x6f8], R14 ;  /* 0x0006f80e01007387 */ /* 0x0001e40000100a00 */
[----:B0-----:R-:W-:Y:S02]  /*3c450*/  MOV R14, R20 ;  /* 0x00000014000e7202 */ /* 0x001fe40000000f00 */
        /* <DEDUP_REMOVED lines=29> */
[----:B------:R-:W2:Y:S01]  /*3c630*/  LDL.LU R19, [R1+0x1158] ;  /* 0x0011580001137983 */ /* 0x000ea20000300800 */
[----:B------:R-:W4:Y:S11]  /*3c640*/  LDL.LU.64 R16, [R1+0x1150] ;  /* 0x0011500001107983 */ /* 0x000f360000300a00 */
[----:B------:R-:W-:Y:S09]  /*3c650*/  @!UPT UIADD3 URZ, URZ, URZ, URZ ;  /* 0x0000003f3f3ff290 */ /* 0x000ff2000fffe03f */
[----:B------:R-:W-:Y:S01]  /*3c660*/  STL.64 [R1+0x650], R20 ;  /* 0x0006501401007387 */ /* 0x000fe20000100a00 */
[----:B------:R0:W-:Y:S03]  /*3c670*/  STL.64 [R1+0x658], R22 ;  /* 0x0006581601007387 */ /* 0x0001e60000100a00 */
[----:B0-----:R-:W2:Y:S01]  /*3c680*/  LDL.LU.64 R22, [R1+0x1148] ;  /* 0x0011480001167983 */ /* 0x001ea20000300a00 */
[----:B------:R-:W2:Y:S02]  /*3c690*/  LDL.LU.64 R20, [R1+0x1140] ;  /* 0x0011400001147983 */ /* 0x000ea40000300a00 */
[----:B--2---:R-:W-:Y:S01]  /*3c6a0*/  HMMA.16816.F32 R24, R4, R26, R20 ;  /* 0x0000001a0418723c */ /* 0x004fe20000001814 */
[----:B------:R-:W2:Y:S01]  /*3c6b0*/  LDL.LU.64 R22, [R1+0x1138] ;  /* 0x0011380001167983 */ /* 0x000ea20000300a00 */
[----:B------:R-:W4:Y:S11]  /*3c6c0*/  LDL.LU.64 R20, [R1+0x1130] ;  /* 0x0011300001147983 */ /* 0x000f360000300a00 */
[----:B------:R-:W-:Y:S10]  /*3c6d0*/  @!UPT UIADD3 URZ, URZ, URZ, URZ ;  /* 0x0000003f3f3ff290 */ /* 0x000ff4000fffe03f */
[----:B------:R-:W-:Y:S01]  /*3c6e0*/  STL.64 [R1+0x6e0], R24 ;  /* 0x0006e01801007387 */ /* 0x000fe20000100a00 */
[----:B------:R0:W-:Y:S03]  /*3c6f0*/  STL.64 [R1+0x6e8], R26 ;  /* 0x0006e81a01007387 */ /* 0x0001e60000100a00 */
[----:B0-----:R-:W2:Y:S01]  /*3c700*/  LDL.LU.64 R26, [R1+0x1128] ;  /* 0x00112800011a7983 */ /* 0x001ea20000300a00 */
[----:B------:R-:W2:Y:S02]  /*3c710*/  LDL.LU.64 R24, [R1+0x1120] ;  /* 0x0011200001187983 */ /* 0x000ea40000300a00 */
[----:B------:R-:W-:-:S07]  /*3c720*/  IMAD.MOV.U32 R15, RZ, RZ, R2 ;  /* 0x000000ffff0f7224 */ /* 0x000fce00078e0002 */
[----:B--2---:R-:W-:Y:S01]  /*3c730*/  HMMA.16816.F32 R12, R4, R14, R24 ;  /* 0x0000000e040c723c */ /* 0x004fe20000001818 */
[----:B------:R-:W2:Y:S01]  /*3c740*/  LDL.LU.64 R26, [R1+0x1118] ;  /* 0x00111800011a7983 */ /* 0x000ea20000300a00 */
[----:B------:R-:W2:Y:S01]  /*3c750*/  LDL.LU.64 R24, [R1+0x1110] ;  /* 0x0011100001187983 */ /* 0x000ea20000300a00 */
[----:B------:R-:W-:Y:S01]  /*3c760*/  MOV R2, 0x40 ;  /* 0x0000004000027802 */ /* 0x000fe20000000f00 */
[----:B----4-:R-:W-:Y:S01]  /*3c770*/  FFMA R17, R28, R17, R21 ;  /* 0x000000111c117223 */ /* 0x010fe20000000015 */
[----:B------:R-:W-:-:S03]  /*3c780*/  IADD3 R8, R8, 0x40, RZ ;  /* 0x0000004008087810 */ /* 0x000fc60007ffe0ff */
[C---:B------:R-:W-:Y:S02]  /*3c790*/  IMAD R19, R2.reuse, c[0x0][0x1a4], R19 ;  /* 0x0000690002137a24 */ /* 0x040fe400078e0213 */
[----:B------:R-:W-:Y:S02]  /*3c7a0*/  IMAD R20, R2, c[0x0][0x1b4], R20 ;  /* 0x00006d0002147a24 */ /* 0x000fe400078e0214 */
[----:B------:R-:W-:Y:S02]  /*3c7b0*/  FFMA R16, R3, R16, R22 ;  /* 0x0000001003107223 */ /* 0x000fe40000000016 */
[----:B-----5:R-:W-:-:S09]  /*3c7c0*/  FFMA R9, R0, R9, R23 ;  /* 0x0000000900097223 */ /* 0x020fd20000000017 */
[----:B------:R-:W-:Y:S01]  /*3c7d0*/  STL.64 [R1+0x710], R12 ;  /* 0x0007100c01007387 */ /* 0x000fe20000100a00 */
[----:B------:R-:W-:Y:S02]  /*3c7e0*/  STL.64 [R1+0x718], R14 ;  /* 0x0007180e01007387 */ /* 0x000fe40000100a00 */
[----:B------:R-:W-:Y:S02]  /*3c7f0*/  STL [R1+0x438], R19 ;  /* 0x0004381301007387 */ /* 0x000fe40000100800 */
[----:B------:R-:W-:Y:S01]  /*3c800*/  STL [R1+0x434], R20 ;  /* 0x0004341401007387 */ /* 0x000fe20000100800 */
[----:B------:R-:W-:Y:S01]  /*3c810*/  STL [R1+0x8d8], R17 ;  /* 0x0008d81101007387 */ /* 0x000fe20000100800 */
[----:B------:R-:W-:Y:S02]  /*3c820*/  STL [R1+0x890], R8 ;  /* 0x0008900801007387 */ /* 0x000fe40000100800 */
[----:B------:R-:W-:Y:S02]  /*3c830*/  STL [R1+0x8dc], R16 ;  /* 0x0008dc1001007387 */ /* 0x000fe40000100800 */
[----:B------:R-:W-:Y:S01]  /*3c840*/  STL [R1+0x8e0], R9 ;  /* 0x0008e00901007387 */ /* 0x000fe20000100800 */
[----:B--2---:R-:W-:Y:S11]  /*3c850*/  HMMA.16816.F32 R4, R4, R10, R24 ;  /* 0x0000000a0404723c */ /* 0x004ff60000001818 */
[----:B------:R-:W-:Y:S11]  /*3c860*/  @!UPT UIADD3 URZ, URZ, URZ, URZ ;  /* 0x0000003f3f3ff290 */ /* 0x000ff6000fffe03f */
[----:B------:R-:W-:Y:S01]  /*3c870*/  @!UPT UIADD3 URZ, URZ, URZ, URZ ;  /* 0x0000003f3f3ff290 */ /* 0x000fe2000fffe03f */
[----:B------:R-:W-:Y:S01]  /*3c880*/  STL.64 [R1+0x6d0], R4 ;  /* 0x0006d00401007387 */ /* 0x000fe20000100a00 */
[----:B------:R-:W-:Y:S02]  /*3c890*/  STL.64 [R1+0x6d8], R6 ;  /* 0x0006d80601007387 */ /* 0x000fe40000100a00 */
[----:B------:R-:W2:Y:S02]  /*3c8a0*/  LDL R2, [R1+0x844] ;  /* 0x0008440001027983 */ /* 0x000ea40000100800 */
[----:B------:R-:W4:Y:S01]  /*3c8b0*/  LDL R0, [R1+0x840] ;  /* 0x0008400001007983 */ /* 0x000f220000100800 */
[----:B--2---:R0:W-:Y:S04]  /*3c8c0*/  STL [R1+0x190], R2 ;  /* 0x0001900201007387 */ /* 0x0041e80000100800 */
[----:B0-----:R-:W2:Y:S01]  /*3c8d0*/  LDL R2, [R1+0x83c] ;  /* 0x00083c0001027983 */ /* 0x001ea20000100800 */
[----:B----4-:R0:W-:Y:S03]  /*3c8e0*/  STL [R1+0x194], R0 ;  /* 0x0001940001007387 */ /* 0x0101e60000100800 */
[----:B0-----:R-:W4:Y:S04]  /*3c8f0*/  LDL R0, [R1+0x838] ;  /* 0x0008380001007983 */ /* 0x001f280000100800 */
        /* <DEDUP_REMOVED lines=22> */
[----:B----4-:R3:W-:Y:S02]  /*3ca60*/  STL [R1+0x884], R0 ;  /* 0x0008840001007387 */ /* 0x0107e40000100800 */
[----:B---3--:R-:W-:-:S05]  /*3ca70*/  IMAD.MOV.U32 R0, RZ, RZ, R29 ;  /* 0x000000ffff007224 */ /* 0x008fca00078e001d */
[----:B------:R0:W-:Y:S01]  /*3ca80*/  STL [R1+0x88c], R0 ;  /* 0x00088c0001007387 */ /* 0x0001e20000100800 */
[----:B------:R-:W-:-:S03]  /*3ca90*/  ISETP.GE.AND P2, PT, R8, c[0x0][0x1d0], PT ;  /* 0x0000740008007a0c */ /* 0x000fc60003f46270 */
[----:B--2---:R0:W-:Y:S10]  /*3caa0*/  STL [R1+0x888], R2 ;  /* 0x0008880201007387 */ /* 0x0041f40000100800 */
[----:B------:R-:W-:Y:S01]  /*3cab0*/  @P2 CALL.REL.NOINC `(.L_x_0) ;  /* 0x0000001000002944 */ /* 0x000fe20003c00000 */
[----:B------:R-:W-:Y:S05]  /*3cac0*/  BRA `(.L_x_1) ;  /* 0xfffd331000007947 */ /* 0x000fea000383ffff */
.L_x_0:
[----:B01----:R-:W2:Y:S01]  /*3cad0*/  LDL.LU R0, [R1+0x8a4] ;  /* 0x0008a40001007983 */ /* 0x003ea20000300800 */
[----:B------:R-:W-:Y:S01]  /*3cae0*/  IMAD.MOV.U32 R16, RZ, RZ, 0x3dc6b27f ;  /* 0x3dc6b27fff107424 */ /* 0x000fe200078e00ff */
[----:B------:R-:W-:-:S02]  /*3caf0*/  LOP3.LUT R2, R2, 0xfffffeff, RZ, 0xc0, !PT ;  /* 0xfffffeff02027812 */ /* 0x000fc400078ec0ff */
[----:B------:R-:W-:Y:S06]  /*3cb00*/  BAR.SYNC.DEFER_BLOCKING 0x0 ;  /* 0x0000000000007b1d */ /* 0x000fec0000010000 */
[----:B--2---:R0:W-:Y:S01]  /*3cb10*/  STL [R1+0x148], R0 ;  /* 0x0001480001007387 */ /* 0x0041e20000100800 */
[C---:B------:R-:W-:Y:S01]  /*3cb20*/  FMUL R3, R0.reuse, 8388608 ;  /* 0x4b00000000037820 */ /* 0x040fe20000400000 */
[----:B------:R-:W-:Y:S02]  /*3cb30*/  FSETP.GEU.AND P0, PT, R0, 1.175494350822287508e-38, PT ;  /* 0x008000000000780b */ /* 0x000fe40003f0e000 */
[----:B------:R-:W2:Y:S02]  /*3cb40*/  LDL.LU R27, [R1+0x8a8] ;  /* 0x0008a800011b7983 */ /* 0x000ea40000300800 */
[----:B------:R-:W-:-:S04]  /*3cb50*/  FSEL R3, R3, R0, !P0 ;  /* 0x0000000003037208 */ /* 0x000fc80004000000 */
[----:B------:R-:W-:-:S04]  /*3cb60*/  IADD3 R4, R3, -0x3f3504f3, RZ ;  /* 0xc0cafb0d03047810 */ /* 0x000fc80007ffe0ff */
[----:B------:R-:W-:-:S04]  /*3cb70*/  LOP3.LUT R4, R4, 0xff800000, RZ, 0xc0, !PT ;  /* 0xff80000004047812 */ /* 0x000fc800078ec0ff */
[----:B0-----:R-:W-:Y:S01]  /*3cb80*/  IADD3 R0, R3, -R4, RZ ;  /* 0x8000000403007210 */ /* 0x001fe20007ffe0ff */
[----:B------:R0:W1:Y:S04]  /*3cb90*/  I2F R6, R4 ;  /* 0x0000000400067306 */ /* 0x0000680000201400 */
[----:B------:R-:W-:-:S04]  /*3cba0*/  FADD R0, R0, -1 ;  /* 0xbf80000000007421 */ /* 0x000fc80000000000 */
[----:B------:R-:W-:-:S04]  /*3cbb0*/  FFMA.FTZ R5, R0, R16, -0.16845393180847167969 ;  /* 0xbe2c7f3000057423 */ /* 0x000fc80000010010 */
[----:B------:R-:W-:-:S04]  /*3cbc0*/  FFMA.FTZ R5, R0, R5, 0.1716887056827545166 ;  /* 0x3e2fcf2a00057423 */ /* 0x000fc80000010005 */
[----:B------:R-:W-:-:S04]  /*3cbd0*/  FFMA.FTZ R5, R0, R5, -0.17900948226451873779 ;  /* 0xbe374e4300057423 */ /* 0x000fc80000010005 */
[----:B------:R-:W-:-:S04]  /*3cbe0*/  FFMA.FTZ R5, R0, R5, 0.20512372255325317383 ;  /* 0x3e520bf400057423 */ /* 0x000fc80000010005 */
[----:B------:R-:W-:-:S04]  /*3cbf0*/  FFMA.FTZ R5, R0, R5, -0.24046532809734344482 ;  /* 0xbe763c8b00057423 */ /* 0x000fc80000010005 */
[----:B------:R-:W-:-:S04]  /*3cc00*/  FFMA.FTZ R5, R0, R5, 0.28857114911079406738 ;  /* 0x3e93bf9900057423 */ /* 0x000fc80000010005 */
[----:B------:R-:W-:-:S04]  /*3cc10*/  FFMA.FTZ R5, R0, R5, -0.36067417263984680176 ;  /* 0xbeb8aa4900057423 */ /* 0x000fc80000010005 */
[----:B------:R-:W-:-:S04]  /*3cc20*/  FFMA.FTZ R5, R0, R5, 0.48089820146560668945 ;  /* 0x3ef6384a00057423 */ /* 0x000fc80000010005 */
[----:B------:R-:W-:-:S04]  /*3cc30*/  FFMA.FTZ R5, R0, R5, -0.72134751081466674805 ;  /* 0xbf38aa3b00057423 */ /* 0x000fc80000010005 */
[C---:B------:R-:W-:Y:S01]  /*3cc40*/  FMUL R5, R0.reuse, R5 ;  /* 0x0000000500057220 */ /* 0x040fe20000400000 */
[----:B--2---:R-:W-:Y:S03]  /*3cc50*/  STL [R1+0x1830], R27 ;  /* 0x0018301b01007387 */ /* 0x004fe60000100800 */
[C---:B0-----:R-:W-:Y:S01]  /*3cc60*/  FMUL R4, R0.reuse, R5 ;  /* 0x0000000500047220 */ /* 0x041fe20000400000 */
[----:B------:R-:W2:Y:S01]  /*3cc70*/  LDL.LU R28, [R1+0x8ac] ;  /* 0x0008ac00011c7983 */ /* 0x000ea20000300800 */
[----:B------:R-:W-:Y:S02]  /*3cc80*/  ISETP.GE.U32.AND P1, PT, R3, 0x7f800000, PT ;  /* 0x7f8000000300780c */ /* 0x000fe40003f26070 */
[----:B------:R-:W-:Y:S01]  /*3cc90*/  FFMA.FTZ R5, R0, 1.4426950216293334961, R4 ;  /* 0x3fb8aa3b00057823 */ /* 0x000fe20000010004 */
[----:B------:R-:W-:-:S05]  /*3cca0*/  FSEL R0, RZ, -23, P0 ;  /* 0xc1b80000ff007808 */ /* 0x000fca0000000000 */
[----:B-1----:R-:W-:-:S04]  /*3ccb0*/  FFMA.FTZ R0, R6, 1.1920928955078125e-07, R0 ;  /* 0x3400000006007823 */ /* 0x002fc80000010000 */
[----:B------:R-:W-:Y:S01]  /*3ccc0*/  FADD R5, R0, R5 ;  /* 0x0000000500057221 */ /* 0x000fe20000000000 */
[----:B------:R-:W-:-:S05]  /*3ccd0*/  @P1 MOV R0, 0x7f800000 ;  /* 0x7f80000000001802 */ /* 0x000fca0000000f00 */
[----:B------:R-:W-:-:S05]  /*3cce0*/  @P1 FFMA.FTZ R5, R3, R0, +INF ;  /* 0x7f80000003051423 */ /* 0x000fca0000010000 */
[----:B------:R0:W-:Y:S01]  /*3ccf0*/  STL [R1+0x720], R5 ;  /* 0x0007200501007387 */ /* 0x0001e20000100800 */
[C---:B------:R-:W-:Y:S01]  /*3cd00*/  FMUL R4, R27.reuse, 8388608 ;  /* 0x4b0000001b047820 */ /* 0x040fe20000400000 */
[----:B------:R-:W-:-:S04]  /*3cd10*/  FSETP.GEU.AND P2, PT, R27, 1.175494350822287508e-38, PT ;  /* 0x008000001b00780b */ /* 0x000fc80003f4e000 */
[----:B------:R-:W-:-:S04]  /*3cd20*/  FSEL R4, R4, R27, !P2 ;  /* 0x0000001b04047208 */ /* 0x000fc80005000000 */
[----:B------:R-:W-:-:S04]  /*3cd30*/  IADD3 R7, R4, -0x3f3504f3, RZ ;  /* 0xc0cafb0d04077810 */ /* 0x000fc80007ffe0ff */
[----:B------:R-:W-:-:S05]  /*3cd40*/  LOP3.LUT R7, R7, 0xff800000, RZ, 0xc0, !PT ;  /* 0xff80000007077812 */ /* 0x000fca00078ec0ff */
[----:B------:R-:W-:Y:S01]  /*3cd50*/  IMAD.IADD R0, R4, 0x1, -R7 ;  /* 0x0000000104007824 */ /* 0x000fe200078e0a07 */
[----:B------:R-:W-:-:S03]  /*3cd60*/  FSETP.NEU.AND P0, PT, R3, RZ, PT ;  /* 0x000000ff0300720b */ /* 0x000fc60003f0d000 */
[----:B------:R-:W-:-:S04]  /*3cd70*/  FADD R0, R0, -1 ;  /* 0xbf80000000007421 */ /* 0x000fc80000000000 */
[----:B------:R-:W-:-:S04]  /*3cd80*/  FFMA.FTZ R3, R0, R16, -0.16845393180847167969 ;  /* 0xbe2c7f3000037423 */ /* 0x000fc80000010010 */
[----:B------:R-:W-:Y:S01]  /*3cd90*/  FFMA.FTZ R3, R0, R3, 0.1716887056827545166 ;  /* 0x3e2fcf2a00037423 */ /* 0x000fe20000010003 */
[----:B--2---:R-:W-:Y:S04]  /*3cda0*/  STL [R1+0x1834], R28 ;  /* 0x0018341c01007387 */ /* 0x004fe80000100800 */
[----:B------:R-:W2:Y:S01]  /*3cdb0*/  LDL.LU R29, [R1+0x8b0] ;  /* 0x0008b000011d7983 */ /* 0x000ea20000300800 */
[C---:B0-----:R-:W-:Y:S01]  /*3cdc0*/  FMUL R5, R28.reuse, 8388608 ;  /* 0x4b0000001c057820 */ /* 0x041fe20000400000 */
[----:B------:R-:W-:Y:S01]  /*3cdd0*/  FSETP.GEU.AND P1, PT, R28, 1.175494350822287508e-38, PT ;  /* 0x008000001c00780b */ /* 0x000fe20003f2e000 */
[----:B------:R-:W-:-:S03]  /*3cde0*/  FFMA.FTZ R3, R0, R3, -0.17900948226451873779 ;  /* 0xbe374e4300037423 */ /* 0x000fc60000010003 */
[----:B------:R-:W-:Y:S01]  /*3cdf0*/  FSEL R5, R5, R28, !P1 ;  /* 0x0000001c05057208 */ /* 0x000fe20004800000 */
[----:B------:R-:W-:-:S03]  /*3ce00*/  FFMA.FTZ R3, R0, R3, 0.20512372255325317383 ;  /* 0x3e520bf400037423 */ /* 0x000fc60000010003 */
[----:B------:R-:W-:Y:S01]  /*3ce10*/  IADD3 R6, R5, -0x3f3504f3, RZ ;  /* 0xc0cafb0d05067810 */ /* 0x000fe20007ffe0ff */
[----:B------:R-:W-:-:S03]  /*3ce20*/  FFMA.FTZ R8, R0, R3, -0.24046532809734344482 ;  /* 0xbe763c8b00087423 */ /* 0x000fc60000010003 */
[----:B------:R-:W-:-:S04]  /*3ce30*/  LOP3.LUT R6, R6, 0xff800000, RZ, 0xc0, !PT ;  /* 0xff80000006067812 */ /* 0x000fc800078ec0ff */
[----:B------:R-:W-:Y:S01]  /*3ce40*/  IADD3 R3, R5, -R6, RZ ;  /* 0x8000000605037210 */ /* 0x000fe20007ffe0ff */
[----:B------:R-:W-:-:S04]  /*3ce50*/  FFMA.FTZ R8, R0, R8, 0.28857114911079406738 ;  /* 0x3e93bf9900087423 */ /* 0x000fc80000010008 */
[----:B------:R-:W-:Y:S02]  /*3ce60*/  FADD R3, R3, -1 ;  /* 0xbf80000003037421 */ /* 0x000fe40000000000 */
[C---:B------:R-:W-:Y:S02]  /*3ce70*/  FFMA.FTZ R9, R0.reuse, R8, -0.36067417263984680176 ;  /* 0xbeb8aa4900097423 */ /* 0x040fe40000010008 */
[C---:B------:R-:W-:Y:S02]  /*3ce80*/  FFMA.FTZ R8, R3.reuse, R16, -0.16845393180847167969 ;  /* 0xbe2c7f3003087423 */ /* 0x040fe40000010010 */
[C---:B------:R-:W-:Y:S02]  /*3ce90*/  FFMA.FTZ R9, R0.reuse, R9, 0.48089820146560668945 ;  /* 0x3ef6384a00097423 */ /* 0x040fe40000010009 */
[----:B------:R-:W-:Y:S02]  /*3cea0*/  FFMA.FTZ R8, R3, R8, 0.1716887056827545166 ;  /* 0x3e2fcf2a03087423 */ /* 0x000fe40000010008 */
[----:B------:R-:W-:-:S02]  /*3ceb0*/  FFMA.FTZ R9, R0, R9, -0.72134751081466674805 ;  /* 0xbf38aa3b00097423 */ /* 0x000fc40000010009 */
[C---:B------:R-:W-:Y:S01]  /*3cec0*/  FFMA.FTZ R8, R3.reuse, R8, -0.17900948226451873779 ;  /* 0xbe374e4303087423 */ /* 0x040fe20000010008 */
[----:B------:R0:W1:Y:S01]  /*3ced0*/  I2F R10, R7 ;  /* 0x00000007000a7306 */ /* 0x0000620000201400 */
[C---:B------:R-:W-:Y:S02]  /*3cee0*/  FMUL R9, R0.reuse, R9 ;  /* 0x0000000900097220 */ /* 0x040fe40000400000 */
[C---:B------:R-:W-:Y:S02]  /*3cef0*/  FFMA.FTZ R8, R3.reuse, R8, 0.20512372255325317383 ;  /* 0x3e520bf403087423 */ /* 0x040fe40000010008 */
[----:B------:R-:W-:Y:S01]  /*3cf00*/  FMUL R9, R0, R9 ;  /* 0x0000000900097220 */ /* 0x000fe20000400000 */
[----:B------:R-:W-:Y:S01]  /*3cf10*/  @P0 LOP3.LUT R2, R2, 0x100, RZ, 0xfc, !PT ;  /* 0x0000010002020812 */ /* 0x000fe200078efcff */
[----:B0-----:R-:W-:Y:S01]  /*3cf20*/  FFMA.FTZ R7, R3, R8, -0.24046532809734344482 ;  /* 0xbe763c8b03077423 */ /* 0x001fe20000010008 */
[----:B------:R-:W-:Y:S01]  /*3cf30*/  ISETP.GE.U32.AND P0, PT, R4, 0x7f800000, PT ;  /* 0x7f8000000400780c */ /* 0x000fe20003f06070 */
[----:B------:R-:W-:-:S02]  /*3cf40*/  FFMA.FTZ R9, R0, 1.4426950216293334961, R9 ;  /* 0x3fb8aa3b00097823 */ /* 0x000fc40000010009 */
[----:B------:R-:W-:Y:S01]  /*3cf50*/  FFMA.FTZ R0, R3, R7, 0.28857114911079406738 ;  /* 0x3e93bf9903007423 */ /* 0x000fe20000010007 */
[----:B------:R-:W-:-:S05]  /*3cf60*/  FSEL R7, RZ, -23, P2 ;  /* 0xc1b80000ff077808 */ /* 0x000fca0001000000 */
[----:B-1----:R-:W-:-:S04]  /*3cf70*/  FFMA.FTZ R7, R10, 1.1920928955078125e-07, R7 ;  /* 0x340000000a077823 */ /* 0x002fc80000010007 */
[----:B------:R-:W-:Y:S02]  /*3cf80*/  FADD R11, R7, R9 ;  /* 0x00000009070b7221 */ /* 0x000fe40000000000 */
[----:B------:R-:W-:-:S04]  /*3cf90*/  @P0 IMAD.MOV.U32 R7, RZ, RZ, 0x7f800000 ;  /* 0x7f800000ff070424 */ /* 0x000fc800078e00ff */
[----:B------:R-:W-:-:S05]  /*3cfa0*/  @P0 FFMA.FTZ R11, R4, R7, +INF ;  /* 0x7f800000040b0423 */ /* 0x000fca0000010007 */
[----:B------:R-:W-:Y:S04]  /*3cfb0*/  STL [R1+0x6bc], R11 ;  /* 0x0006bc0b01007387 */ /* 0x000fe80000100800 */
[----:B--2---:R-:W-:Y:S04]  /*3cfc0*/  STL [R1+0x1838], R29 ;  /* 0x0018381d01007387 */ /* 0x004fe80000100800 */
[----:B------:R-:W2:Y:S01]  /*3cfd0*/  LDL.LU R22, [R1+0x8b4] ;  /* 0x0008b40001167983 */ /* 0x000ea20000300800 */
[----:B------:R-:W-:-:S04]  /*3cfe0*/  FFMA.FTZ R0, R3, R0, -0.36067417263984680176 ;  /* 0xbeb8aa4903007423 */ /* 0x000fc80000010000 */
[C---:B------:R-:W-:Y:S01]  /*3cff0*/  FFMA.FTZ R0, R3.reuse, R0, 0.48089820146560668945 ;  /* 0x3ef6384a03007423 */ /* 0x040fe20000010000 */
[----:B------:R-:W0:Y:S03]  /*3d000*/  I2F R6, R6 ;  /* 0x0000000600067306 */ /* 0x000e260000201400 */
[----:B------:R-:W-:-:S04]  /*3d010*/  FFMA.FTZ R0, R3, R0, -0.72134751081466674805 ;  /* 0xbf38aa3b03007423 */ /* 0x000fc80000010000 */
[----:B------:R-:W-:Y:S01]  /*3d020*/  FMUL R0, R3, R0 ;  /* 0x0000000003007220 */ /* 0x000fe20000400000 */
[----:B------:R-:W-:-:S03]  /*3d030*/  ISETP.GE.U32.AND P2, PT, R5, 0x7f800000, PT ;  /* 0x7f8000000500780c */ /* 0x000fc60003f46070 */
[----:B------:R-:W-:-:S04]  /*3d040*/  FMUL R0, R3, R0 ;  /* 0x0000000003007220 */ /* 0x000fc80000400000 */
[----:B------:R-:W-:Y:S01]  /*3d050*/  FFMA.FTZ R3, R3, 1.4426950216293334961, R0 ;  /* 0x3fb8aa3b03037823 */ /* 0x000fe20000010000 */
[----:B------:R-:W-:-:S05]  /*3d060*/  FSEL R0, RZ, -23, P1 ;  /* 0xc1b80000ff007808 */ /* 0x000fca0000800000 */
[----:B0-----:R-:W-:-:S04]  /*3d070*/  FFMA.FTZ R0, R6, 1.1920928955078125e-07, R0 ;  /* 0x3400000006007823 */ /* 0x001fc80000010000 */
[----:B------:R-:W-:Y:S01]  /*3d080*/  FADD R3, R0, R3 ;  /* 0x0000000300037221 */ /* 0x000fe20000000000 */
[----:B------:R-:W-:-:S05]  /*3d090*/  @P2 MOV R0, 0x7f800000 ;  /* 0x7f80000000002802 */ /* 0x000fca0000000f00 */
[----:B------:R-:W-:-:S05]  /*3d0a0*/  @P2 FFMA.FTZ R3, R5, R0, +INF ;  /* 0x7f80000005032423 */ /* 0x000fca0000010000 */
[----:B------:R0:W-:Y:S01]  /*3d0b0*/  STL [R1+0x6b8], R3 ;  /* 0x0006b80301007387 */ /* 0x0001e20000100800 */
[----:B------:R-:W-:Y:S02]  /*3d0c0*/  FSETP.NEU.AND P0, PT, R4, RZ, PT ;  /* 0x000000ff0400720b */ /* 0x000fe40003f0d000 */
[----:B------:R-:W-:Y:S01]  /*3d0d0*/  LOP3.LUT R2, R2, 0xfffffdff, RZ, 0xc0, !PT ;  /* 0xfffffdff02027812 */ /* 0x000fe200078ec0ff */
[----:B------:R-:W-:-:S10]  /*3d0e0*/  FMUL R4, R29, 8388608 ;  /* 0x4b0000001d047820 */ /* 0x000fd40000400000 */
[----:B------:R-:W-:Y:S02]  /*3d0f0*/  @P0 LOP3.LUT R2, R2, 0x200, RZ, 0xfc, !PT ;  /* 0x0000020002020812 */ /* 0x000fe400078efcff */
[----:B------:R-:W-:-:S04]  /*3d100*/  FSETP.GEU.AND P0, PT, R29, 1.175494350822287508e-38, PT ;  /* 0x008000001d00780b */ /* 0x000fc80003f0e000 */
[----:B------:R-:W-:-:S04]  /*3d110*/  FSEL R4, R4, R29, !P0 ;  /* 0x0000001d04047208 */ /* 0x000fc80004000000 */
[----:B------:R-:W-:Y:S02]  /*3d120*/  IADD3 R6, R4, -0x3f3504f3, RZ ;  /* 0xc0cafb0d04067810 */ /* 0x000fe40007ffe0ff */
[----:B------:R-:W-:Y:S02]  /*3d130*/  FSETP.NEU.AND P1, PT, R5, RZ, PT ;  /* 0x000000ff0500720b */ /* 0x000fe40003f2d000 */
[----:B------:R-:W-:-:S05]  /*3d140*/  LOP3.LUT R6, R6, 0xff800000, RZ, 0xc0, !PT ;  /* 0xff80000006067812 */ /* 0x000fca00078ec0ff */
[----:B------:R-:W-:Y:S01]  /*3d150*/  IMAD.IADD R0, R4, 0x1, -R6 ;  /* 0x0000000104007824 */ /* 0x000fe200078e0a06 */
[----:B------:R-:W-:-:S03]  /*3d160*/  LOP3.LUT R2, R2, 0xfffffbff, RZ, 0xc0, !PT ;  /* 0xfffffbff02027812 */ /* 0x000fc600078ec0ff */
[----:B------:R-:W-:Y:S02]  /*3d170*/  FADD R0, R0, -1 ;  /* 0xbf80000000007421 */ /* 0x000fe40000000000 */
[----:B------:R-:W-:Y:S02]  /*3d180*/  @P1 LOP3.LUT R2, R2, 0x400, RZ, 0xfc, !PT ;  /* 0x0000040002021812 */ /* 0x000fe400078efcff */
[----:B0-----:R-:W-:-:S04]  /*3d190*/  FFMA.FTZ R3, R0, R16, -0.16845393180847167969 ;  /* 0xbe2c7f3000037423 */ /* 0x001fc80000010010 */
[----:B------:R-:W-:-:S04]  /*3d1a0*/  FFMA.FTZ R3, R0, R3, 0.1716887056827545166 ;  /* 0x3e2fcf2a00037423 */ /* 0x000fc80000010003 */
[----:B------:R-:W-:-:S04]  /*3d1b0*/  FFMA.FTZ R3, R0, R3, -0.17900948226451873779 ;  /* 0xbe374e4300037423 */ /* 0x000fc80000010003 */
[----:B------:R-:W-:-:S04]  /*3d1c0*/  FFMA.FTZ R3, R0, R3, 0.20512372255325317383 ;  /* 0x3e520bf400037423 */ /* 0x000fc80000010003 */
[----:B------:R-:W-:-:S04]  /*3d1d0*/  FFMA.FTZ R7, R0, R3, -0.24046532809734344482 ;  /* 0xbe763c8b00077423 */ /* 0x000fc80000010003 */
[----:B------:R-:W-:-:S04]  /*3d1e0*/  FFMA.FTZ R7, R0, R7, 0.28857114911079406738 ;  /* 0x3e93bf9900077423 */ /* 0x000fc80000010007 */
[----:B------:R-:W-:-:S04]  /*3d1f0*/  FFMA.FTZ R9, R0, R7, -0.36067417263984680176 ;  /* 0xbeb8aa4900097423 */ /* 0x000fc80000010007 */
[C---:B------:R-:W-:Y:S01]  /*3d200*/  FFMA.FTZ R9, R0.reuse, R9, 0.48089820146560668945 ;  /* 0x3ef6384a00097423 */ /* 0x040fe20000010009 */
[----:B------:R0:W1:Y:S03]  /*3d210*/  I2F R10, R6 ;  /* 0x00000006000a7306 */ /* 0x0000660000201400 */
[----:B------:R-:W-:-:S04]  /*3d220*/  FFMA.FTZ R9, R0, R9, -0.72134751081466674805 ;  /* 0xbf38aa3b00097423 */ /* 0x000fc80000010009 */
[----:B------:R-:W-:Y:S01]  /*3d230*/  FMUL R9, R0, R9 ;  /* 0x0000000900097220 */ /* 0x000fe20000400000 */
[----:B------:R-:W-:-:S03]  /*3d240*/  ISETP.GE.U32.AND P2, PT, R4, 0x7f800000, PT ;  /* 0x7f8000000400780c */ /* 0x000fc60003f46070 */
[----:B------:R-:W-:Y:S01]  /*3d250*/  FMUL R9, R0, R9 ;  /* 0x0000000900097220 */ /* 0x000fe20000400000 */
[----:B--2---:R-:W-:Y:S04]  /*3d260*/  STL [R1+0x183c], R22 ;  /* 0x00183c1601007387 */ /* 0x004fe80000100800 */
[----:B------:R-:W2:Y:S01]  /*3d270*/  LDL.LU R23, [R1+0x8b8] ;  /* 0x0008b80001177983 */ /* 0x000ea20000300800 */
[C---:B------:R-:W-:Y:S01]  /*3d280*/  FMUL R5, R22.reuse, 8388608 ;  /* 0x4b00000016057820 */ /* 0x040fe20000400000 */
[----:B------:R-:W-:-:S04]  /*3d290*/  FSETP.GEU.AND P1, PT, R22, 1.175494350822287508e-38, PT ;  /* 0x008000001600780b */ /* 0x000fc80003f2e000 */
[----:B------:R-:W-:-:S04]  /*3d2a0*/  FSEL R5, R5, R22, !P1 ;  /* 0x0000001605057208 */ /* 0x000fc80004800000 */
[----:B------:R-:W-:-:S04]  /*3d2b0*/  IADD3 R8, R5, -0x3f3504f3, RZ ;  /* 0xc0cafb0d05087810 */ /* 0x000fc80007ffe0ff */
[----:B------:R-:W-:-:S04]  /*3d2c0*/  LOP3.LUT R8, R8, 0xff800000, RZ, 0xc0, !PT ;  /* 0xff80000008087812 */ /* 0x000fc800078ec0ff */
[----:B------:R-:W-:-:S05]  /*3d2d0*/  IADD3 R3, R5, -R8, RZ ;  /* 0x8000000805037210 */ /* 0x000fca0007ffe0ff */
[----:B------:R-:W-:-:S04]  /*3d2e0*/  FADD R3, R3, -1 ;  /* 0xbf80000003037421 */ /* 0x000fc80000000000 */
[----:B------:R-:W-:-:S04]  /*3d2f0*/  FFMA.FTZ R7, R3, R16, -0.16845393180847167969 ;  /* 0xbe2c7f3003077423 */ /* 0x000fc80000010010 */
[----:B------:R-:W-:-:S04]  /*3d300*/  FFMA.FTZ R7, R3, R7, 0.1716887056827545166 ;  /* 0x3e2fcf2a03077423 */ /* 0x000fc80000010007 */
[----:B------:R-:W-:-:S04]  /*3d310*/  FFMA.FTZ R7, R3, R7, -0.17900948226451873779 ;  /* 0xbe374e4303077423 */ /* 0x000fc80000010007 */
[----:B------:R-:W-:-:S04]  /*3d320*/  FFMA.FTZ R7, R3, R7, 0.20512372255325317383 ;  /* 0x3e520bf403077423 */ /* 0x000fc80000010007 */
[C---:B0-----:R-:W-:Y:S02]  /*3d330*/  FFMA.FTZ R6, R3.reuse, R7, -0.24046532809734344482 ;  /* 0xbe763c8b03067423 */ /* 0x041fe40000010007 */
[----:B------:R-:W-:Y:S02]  /*3d340*/  FFMA.FTZ R9, R0, 1.4426950216293334961, R9 ;  /* 0x3fb8aa3b00097823 */ /* 0x000fe40000010009 */
[----:B------:R-:W-:Y:S01]  /*3d350*/  FFMA.FTZ R0, R3, R6, 0.28857114911079406738 ;  /* 0x3e93bf9903007423 */ /* 0x000fe20000010006 */
[----:B------:R-:W-:-:S05]  /*3d360*/  FSEL R6, RZ, -23, P0 ;  /* 0xc1b80000ff067808 */ /* 0x000fca0000000000 */
[----:B-1----:R-:W-:-:S04]  /*3d370*/  FFMA.FTZ R6, R10, 1.1920928955078125e-07, R6 ;  /* 0x340000000a067823 */ /* 0x002fc80000010006 */
[----:B------:R-:W-:Y:S02]  /*3d380*/  FADD R11, R6, R9 ;  /* 0x00000009060b7221 */ /* 0x000fe40000000000 */
[----:B------:R-:W-:-:S04]  /*3d390*/  @P2 IMAD.MOV.U32 R6, RZ, RZ, 0x7f800000 ;  /* 0x7f800000ff062424 */ /* 0x000fc800078e00ff */
[----:B------:R-:W-:-:S05]  /*3d3a0*/  @P2 FFMA.FTZ R11, R4, R6, +INF ;  /* 0x7f800000040b2423 */ /* 0x000fca0000010006 */
[----:B------:R0:W-:Y:S04]  /*3d3b0*/  STL [R1+0x6b4], R11 ;  /* 0x0006b40b01007387 */ /* 0x0001e80000100800 */
[----:B------:R-:W3:Y:S01]  /*3d3c0*/  LDL.LU R24, [R1+0x8bc] ;  /* 0x0008bc0001187983 */ /* 0x000ee20000300800 */
[----:B------:R-:W-:Y:S01]  /*3d3d0*/  FSETP.NEU.AND P0, PT, R4, RZ, PT ;  /* 0x000000ff0400720b */ /* 0x000fe20003f0d000 */
[----:B------:R-:W-:Y:S01]  /*3d3e0*/  FFMA.FTZ R0, R3, R0, -0.36067417263984680176 ;  /* 0xbeb8aa4903007423 */ /* 0x000fe20000010000 */
[----:B------:R-:W-:-:S03]  /*3d3f0*/  LOP3.LUT R2, R2, 0xfffff7ff, RZ, 0xc0, !PT ;  /* 0xfffff7ff02027812 */ /* 0x000fc600078ec0ff */
[----:B------:R-:W-:-:S04]  /*3d400*/  FFMA.FTZ R0, R3, R0, 0.48089820146560668945 ;  /* 0x3ef6384a03007423 */ /* 0x000fc80000010000 */
[----:B------:R-:W-:-:S04]  /*3d410*/  FFMA.FTZ R0, R3, R0, -0.72134751081466674805 ;  /* 0xbf38aa3b03007423 */ /* 0x000fc80000010000 */
[----:B------:R-:W-:Y:S01]  /*3d420*/  @P0 LOP3.LUT R2, R2, 0x800, RZ, 0xfc, !PT ;  /* 0x0000080002020812 */ /* 0x000fe200078efcff */
[----:B------:R-:W-:-:S04]  /*3d430*/  FMUL R0, R3, R0 ;  /* 0x0000000003007220 */ /* 0x000fc80000400000 */
[----:B------:R-:W-:Y:S01]  /*3d440*/  FMUL R0, R3, R0 ;  /* 0x0000000003007220 */ /* 0x000fe20000400000 */
[----:B--2---:R-:W-:Y:S04]  /*3d450*/  STL [R1+0x1840], R23 ;  /* 0x0018401701007387 */ /* 0x004fe80000100800 */
[----:B------:R-:W2:Y:S01]  /*3d460*/  LDL.LU R25, [R1+0x8c0] ;  /* 0x0008c00001197983 */ /* 0x000ea20000300800 */
[C---:B------:R-:W-:Y:S01]  /*3d470*/  FMUL R4, R23.reuse, 8388608 ;  /* 0x4b00000017047820 */ /* 0x040fe20000400000 */
[----:B------:R-:W-:-:S04]  /*3d480*/  FSETP.GEU.AND P0, PT, R23, 1.175494350822287508e-38, PT ;  /* 0x008000001700780b */ /* 0x000fc80003f0e000 */
[----:B------:R-:W-:-:S04]  /*3d490*/  FSEL R4, R4, R23, !P0 ;  /* 0x0000001704047208 */ /* 0x000fc80004000000 */
[----:B------:R-:W-:Y:S01]  /*3d4a0*/  IADD3 R6, R4, -0x3f3504f3, RZ ;  /* 0xc0cafb0d04067810 */ /* 0x000fe20007ffe0ff */
[----:B------:R-:W-:-:S03]  /*3d4b0*/  FFMA.FTZ R15, R3, 1.4426950216293334961, R0 ;  /* 0x3fb8aa3b030f7823 */ /* 0x000fc60000010000 */
[----:B------:R-:W-:-:S04]  /*3d4c0*/  LOP3.LUT R6, R6, 0xff800000, RZ, 0xc0, !PT ;  /* 0xff80000006067812 */ /* 0x000fc800078ec0ff */
[----:B------:R-:W-:-:S05]  /*3d4d0*/  IADD3 R0, R4, -R6, RZ ;  /* 0x8000000604007210 */ /* 0x000fca0007ffe0ff */
[----:B------:R-:W-:-:S04]  /*3d4e0*/  FADD R0, R0, -1 ;  /* 0xbf80000000007421 */ /* 0x000fc80000000000 */
[----:B0-----:R-:W-:-:S04]  /*3d4f0*/  FFMA.FTZ R11, R0, R16, -0.16845393180847167969 ;  /* 0xbe2c7f30000b7423 */ /* 0x001fc80000010010 */
[----:B------:R-:W-:-:S04]  /*3d500*/  FFMA.FTZ R11, R0, R11, 0.1716887056827545166 ;  /* 0x3e2fcf2a000b7423 */ /* 0x000fc8000001000b */
[----:B------:R-:W-:Y:S02]  /*3d510*/  FFMA.FTZ R11, R0, R11, -0.17900948226451873779 ;  /* 0xbe374e43000b7423 */ /* 0x000fe4000001000b */
[C---:B---3--:R-:W-:Y:S01]  /*3d520*/  FMUL R9, R24.reuse, 8388608 ;  /* 0x4b00000018097820 */ /* 0x048fe20000400000 */
[----:B------:R-:W-:-:S04]  /*3d530*/  FSETP.GEU.AND P2, PT, R24, 1.175494350822287508e-38, PT ;  /* 0x008000001800780b */ /* 0x000fc80003f4e000 */
[----:B------:R-:W-:-:S04]  /*3d540*/  FSEL R9, R9, R24, !P2 ;  /* 0x0000001809097208 */ /* 0x000fc80005000000 */
[----:B------:R-:W-:-:S04]  /*3d550*/  IADD3 R7, R9, -0x3f3504f3, RZ ;  /* 0xc0cafb0d09077810 */ /* 0x000fc80007ffe0ff */
[----:B------:R-:W-:-:S05]  /*3d560*/  LOP3.LUT R7, R7, 0xff800000, RZ, 0xc0, !PT ;  /* 0xff80000007077812 */ /* 0x000fca00078ec0ff */
[----:B------:R-:W-:-:S04]  /*3d570*/  IMAD.IADD R3, R9, 0x1, -R7 ;  /* 0x0000000109037824 */ /* 0x000fc800078e0a07 */
[----:B------:R-:W-:-:S04]  /*3d580*/  FADD R3, R3, -1 ;  /* 0xbf80000003037421 */ /* 0x000fc80000000000 */
[----:B------:R-:W-:-:S04]  /*3d590*/  FFMA.FTZ R10, R3, R16, -0.16845393180847167969 ;  /* 0xbe2c7f30030a7423 */ /* 0x000fc80000010010 */
[C---:B------:R-:W-:Y:S02]  /*3d5a0*/  FFMA.FTZ R10, R3.reuse, R10, 0.1716887056827545166 ;  /* 0x3e2fcf2a030a7423 */ /* 0x040fe4000001000a */
[C---:B------:R-:W-:Y:S02]  /*3d5b0*/  FFMA.FTZ R11, R0.reuse, R11, 0.20512372255325317383 ;  /* 0x3e520bf4000b7423 */ /* 0x040fe4000001000b */
[C---:B------:R-:W-:Y:S02]  /*3d5c0*/  FFMA.FTZ R10, R3.reuse, R10, -0.17900948226451873779 ;  /* 0xbe374e43030a7423 */ /* 0x040fe4000001000a */
[C---:B------:R-:W-:Y:S02]  /*3d5d0*/  FFMA.FTZ R11, R0.reuse, R11, -0.24046532809734344482 ;  /* 0xbe763c8b000b7423 */ /* 0x040fe4000001000b */
[----:B------:R-:W-:Y:S02]  /*3d5e0*/  FFMA.FTZ R10, R3, R10, 0.20512372255325317383 ;  /* 0x3e520bf4030a7423 */ /* 0x000fe4000001000a */
[----:B------:R-:W-:-:S02]  /*3d5f0*/  FFMA.FTZ R11, R0, R11, 0.28857114911079406738 ;  /* 0x3e93bf99000b7423 */ /* 0x000fc4000001000b */
[C---:B------:R-:W-:Y:S02]  /*3d600*/  FFMA.FTZ R10, R3.reuse, R10, -0.24046532809734344482 ;  /* 0xbe763c8b030a7423 */ /* 0x040fe4000001000a */
[C---:B------:R-:W-:Y:S02]  /*3d610*/  FFMA.FTZ R11, R0.reuse, R11, -0.36067417263984680176 ;  /* 0xbeb8aa49000b7423 */ /* 0x040fe4000001000b */
[C---:B------:R-:W-:Y:S02]  /*3d620*/  FFMA.FTZ R10, R3.reuse, R10, 0.28857114911079406738 ;  /* 0x3e93bf99030a7423 */ /* 0x040fe4000001000a */
[C---:B------:R-:W-:Y:S02]  /*3d630*/  FFMA.FTZ R11, R0.reuse, R11, 0.48089820146560668945 ;  /* 0x3ef6384a000b7423 */ /* 0x040fe4000001000b */
[----:B------:R-:W-:Y:S02]  /*3d640*/  FFMA.FTZ R10, R3, R10, -0.36067417263984680176 ;  /* 0xbeb8aa49030a7423 */ /* 0x000fe4000001000a */
[----:B------:R-:W-:-:S02]  /*3d650*/  FFMA.FTZ R11, R0, R11, -0.72134751081466674805 ;  /* 0xbf38aa3b000b7423 */ /* 0x000fc4000001000b */
[C---:B------:R-:W-:Y:S02]  /*3d660*/  FFMA.FTZ R10, R3.reuse, R10, 0.48089820146560668945 ;  /* 0x3ef6384a030a7423 */ /* 0x040fe4000001000a */
[C---:B------:R-:W-:Y:S02]  /*3d670*/  FMUL R11, R0.reuse, R11 ;  /* 0x0000000b000b7220 */ /* 0x040fe40000400000 */
[C---:B------:R-:W-:Y:S01]  /*3d680*/  FFMA.FTZ R10, R3.reuse, R10, -0.72134751081466674805 ;  /* 0xbf38aa3b030a7423 */ /* 0x040fe2000001000a */
[----:B------:R0:W1:Y:S03]  /*3d690*/  I2F R12, R8 ;  /* 0x00000008000c7306 */ /* 0x0000660000201400 */
[----:B0-----:R-:W-:Y:S02]  /*3d6a0*/  FMUL R8, R3, R10 ;  /* 0x0000000a03087220 */ /* 0x001fe40000400000 */
[----:B------:R-:W-:-:S04]  /*3d6b0*/  FMUL R10, R0, R11 ;  /* 0x0000000b000a7220 */ /* 0x000fc80000400000 */
[----:B------:R-:W-:Y:S02]  /*3d6c0*/  FFMA.FTZ R14, R0, 1.4426950216293334961, R10 ;  /* 0x3fb8aa3b000e7823 */ /* 0x000fe4000001000a */
[----:B------:R0:W3:Y:S01]  /*3d6d0*/  I2F R10, R6 ;  /* 0x00000006000a7306 */ /* 0x0000e20000201400 */
[----:B------:R-:W-:Y:S02]  /*3d6e0*/  FSEL R0, RZ, -23, P1 ;  /* 0xc1b80000ff007808 */ /* 0x000fe40000800000 */
[----:B0-----:R-:W-:Y:S02]  /*3d6f0*/  FSEL R6, RZ, -23, P0 ;  /* 0xc1b80000ff067808 */ /* 0x001fe40000000000 */
[----:B------:R-:W-:Y:S01]  /*3d700*/  ISETP.GE.U32.AND P0, PT, R5, 0x7f800000, PT ;  /* 0x7f8000000500780c */ /* 0x000fe20003f06070 */
[----:B-1----:R-:W-:Y:S02]  /*3d710*/  FFMA.FTZ R0, R12, 1.1920928955078125e-07, R0 ;  /* 0x340000000c007823 */ /* 0x002fe40000010000 */
[----:B---3--:R-:W-:-:S02]  /*3d720*/  FFMA.FTZ R10, R10, 1.1920928955078125e-07, R6 ;  /* 0x340000000a0a7823 */ /* 0x008fc40000010006 */
[----:B------:R-:W-:-:S08]  /*3d730*/  FADD R11, R0, R15 ;  /* 0x0000000f000b7221 */ /* 0x000fd00000000000 */
[----:B------:R-:W-:-:S04]  /*3d740*/  @P0 IMAD.MOV.U32 R6, RZ, RZ, 0x7f800000 ;  /* 0x7f800000ff060424 */ /* 0x000fc800078e00ff */
[----:B------:R-:W-:Y:S02]  /*3d750*/  @P0 FFMA.FTZ R11, R5, R6, +INF ;  /* 0x7f800000050b0423 */ /* 0x000fe40000010006 */
[----:B------:R-:W-:-:S03]  /*3d760*/  FMUL R8, R3, R8 ;  /* 0x0000000803087220 */ /* 0x000fc60000400000 */
[----:B------:R0:W-:Y:S04]  /*3d770*/  STL [R1+0x6b0], R11 ;  /* 0x0006b00b01007387 */ /* 0x0001e80000100800 */
[----:B------:R-:W3:Y:S01]  /*3d780*/  LDL.LU R26, [R1+0x8c4] ;  /* 0x0008c400011a7983 */ /* 0x000ee20000300800 */
[----:B------:R-:W-:Y:S01]  /*3d790*/  FFMA.FTZ R13, R3, 1.4426950216293334961, R8 ;  /* 0x3fb8aa3b030d7823 */ /* 0x000fe20000010008 */
[----:B------:R-:W1:Y:S01]  /*3d7a0*/  I2F R7, R7 ;  /* 0x0000000700077306 */ /* 0x000e620000201400 */
[----:B------:R-:W-:-:S05]  /*3d7b0*/  FSEL R0, RZ, -23, P2 ;  /* 0xc1b80000ff007808 */ /* 0x000fca0001000000 */
[----:B-1----:R-:W-:Y:S01]  /*3d7c0*/  FFMA.FTZ R7, R7, 1.1920928955078125e-07, R0 ;  /* 0x3400000007077823 */ /* 0x002fe20000010000 */
[----:B------:R-:W-:Y:S02]  /*3d7d0*/  ISETP.GE.U32.AND P0, PT, R4, 0x7f800000, PT ;  /* 0x7f8000000400780c */ /* 0x000fe40003f06070 */
[----:B------:R-:W-:Y:S01]  /*3d7e0*/  FSETP.NEU.AND P2, PT, R5, RZ, PT ;  /* 0x000000ff0500720b */ /* 0x000fe20003f4d000 */
[----:B------:R-:W-:Y:S02]  /*3d7f0*/  FADD R10, R10, R14 ;  /* 0x0000000e0a0a7221 */ /* 0x000fe40000000000 */
[----:B------:R-:W-:Y:S02]  /*3d800*/  FADD R12, R7, R13 ;  /* 0x0000000d070c7221 */ /* 0x000fe40000000000 */
[C---:B--2---:R-:W-:Y:S01]  /*3d810*/  FMUL R8, R25.reuse, 8388608 ;  /* 0x4b00000019087820 */ /* 0x044fe20000400000 */
        /* <DEDUP_REMOVED lines=15> */
[----:B------:R-:W-:-:S04]  /*3d910*/  FMUL R6, R0, R6 ;  /* 0x0000000600067220 */ /* 0x000fc80000400000 */
[----:B------:R-:W-:-:S04]  /*3d920*/  FMUL R6, R0, R6 ;  /* 0x0000000600067220 */ /* 0x000fc80000400000 */
[----:B0-----:R-:W-:Y:S01]  /*3d930*/  FFMA.FTZ R11, R0, 1.4426950216293334961, R6 ;  /* 0x3fb8aa3b000b7823 */ /* 0x001fe20000010006 */
[----:B------:R-:W-:Y:S01]  /*3d940*/  @P0 MOV R0, 0x7f800000 ;  /* 0x7f80000000000802 */ /* 0x000fe20000000f00 */
[----:B------:R-:W0:Y:S04]  /*3d950*/  I2F R5, R3 ;  /* 0x0000000300057306 */ /* 0x000e280000201400 */
[----:B------:R-:W-:Y:S01]  /*3d960*/  @P0 FFMA.FTZ R10, R4, R0, +INF ;  /* 0x7f800000040a0423 */ /* 0x000fe20000010000 */
[----:B------:R-:W-:Y:S02]  /*3d970*/  FSEL R0, RZ, -23, P1 ;  /* 0xc1b80000ff007808 */ /* 0x000fe40000800000 */
[----:B------:R-:W-:-:S03]  /*3d980*/  ISETP.GE.U32.AND P1, PT, R9, 0x7f800000, PT ;  /* 0x7f8000000900780c */ /* 0x000fc60003f26070 */
[----:B0-----:R-:W-:-:S10]  /*3d990*/  FFMA.FTZ R6, R5, 1.1920928955078125e-07, R0 ;  /* 0x3400000005067823 */ /* 0x001fd40000010000 */
[----:B------:R-:W-:Y:S01]  /*3d9a0*/  @P1 MOV R5, 0x7f800000 ;  /* 0x7f80000000051802 */ /* 0x000fe20000000f00 */
[----:B------:R-:W-:Y:S04]  /*3d9b0*/  STL [R1+0x6ac], R10 ;  /* 0x0006ac0a01007387 */ /* 0x000fe80000100800 */
[----:B------:R-:W-:-:S05]  /*3d9c0*/  @P1 FFMA.FTZ R12, R9, R5, +INF ;  /* 0x7f800000090c1423 */ /* 0x000fca0000010005 */
[----:B------:R-:W-:Y:S04]  /*3d9d0*/  STL [R1+0x6a8], R12 ;  /* 0x0006a80c01007387 */ /* 0x000fe80000100800 */
[----:B------:R-:W2:Y:S01]  /*3d9e0*/  LDL.LU R27, [R1+0x8c8] ;  /* 0x0008c800011b7983 */ /* 0x000ea20000300800 */
[----:B------:R-:W-:Y:S01]  /*3d9f0*/  ISETP.GE.U32.AND P1, PT, R8, 0x7f800000, PT ;  /* 0x7f8000000800780c */ /* 0x000fe20003f26070 */
        /* <DEDUP_REMOVED lines=17> */
[C---:B------:R-:W-:Y:S01]  /*3db10*/  FMUL R5, R0.reuse, R5 ;  /* 0x0000000500057220 */ /* 0x040fe20000400000 */
[----:B------:R-:W0:Y:S03]  /*3db20*/  I2F R3, R3 ;  /* 0x0000000300037306 */ /* 0x000e260000201400 */
[----:B------:R-:W-:Y:S02]  /*3db30*/  FFMA.FTZ R5, R0, 1.4426950216293334961, R5 ;  /* 0x3fb8aa3b00057823 */ /* 0x000fe40000010005 */
[----:B------:R-:W-:Y:S02]  /*3db40*/  @P1 IMAD.MOV.U32 R0, RZ, RZ, 0x7f800000 ;  /* 0x7f800000ff001424 */ /* 0x000fe400078e00ff */
[----:B------:R-:W-:Y:S02]  /*3db50*/  FADD R6, R6, R11 ;  /* 0x0000000b06067221 */ /* 0x000fe40000000000 */
[----:B------:R-:W-:Y:S01]  /*3db60*/  @P1 FFMA.FTZ R6, R8, R0, +INF ;  /* 0x7f80000008061423 */ /* 0x000fe20000010000 */
[----:B------:R-:W-:-:S02]  /*3db70*/  ISETP.GE.U32.AND P1, PT, R7, 0x7f800000, PT ;  /* 0x7f8000000700780c */ /* 0x000fc40003f26070 */
[----:B------:R-:W-:-:S05]  /*3db80*/  FSEL R0, RZ, -23, P0 ;  /* 0xc1b80000ff007808 */ /* 0x000fca0000000000 */
[----:B0-----:R-:W-:-:S06]  /*3db90*/  FFMA.FTZ R0, R3, 1.1920928955078125e-07, R0 ;  /* 0x3400000003007823 */ /* 0x001fcc0000010000 */
[----:B------:R-:W-:Y:S01]  /*3dba0*/  @P1 MOV R3, 0x7f800000 ;  /* 0x7f80000000031802 */ /* 0x000fe20000000f00 */
[----:B------:R-:W-:-:S04]  /*3dbb0*/  FADD R5, R0, R5 ;  /* 0x0000000500057221 */ /* 0x000fc80000000000 */
[----:B------:R-:W-:Y:S01]  /*3dbc0*/  @P1 FFMA.FTZ R5, R7, R3, +INF ;  /* 0x7f80000007051423 */ /* 0x000fe20000010003 */
[----:B------:R2:W-:Y:S04]  /*3dbd0*/  STL [R1+0x6a4], R6 ;  /* 0x0006a40601007387 */ /* 0x0005e80000100800 */
[----:B------:R0:W-:Y:S04]  /*3dbe0*/  STL [R1+0x6a0], R5 ;  /* 0x0006a00501007387 */ /* 0x0001e80000100800 */
[----:B------:R-:W3:Y:S01]  /*3dbf0*/  LDL.LU R28, [R1+0x8cc] ;  /* 0x0008cc00011c7983 */ /* 0x000ee20000300800 */
[C---:B--2---:R-:W-:Y:S01]  /*3dc00*/  FMUL R6, R27.reuse, 8388608 ;  /* 0x4b0000001b067820 */ /* 0x044fe20000400000 */
[----:B------:R-:W-:-:S04]  /*3dc10*/  FSETP.GEU.AND P0, PT, R27, 1.175494350822287508e-38, PT ;  /* 0x008000001b00780b */ /* 0x000fc80003f0e000 */
[----:B------:R-:W-:-:S04]  /*3dc20*/  FSEL R6, R6, R27, !P0 ;  /* 0x0000001b06067208 */ /* 0x000fc80004000000 */
[----:B------:R-:W-:-:S04]  /*3dc30*/  IADD3 R0, R6, -0x3f3504f3, RZ ;  /* 0xc0cafb0d06007810 */ /* 0x000fc80007ffe0ff */
[----:B------:R-:W-:-:S04]  /*3dc40*/  LOP3.LUT R0, R0, 0xff800000, RZ, 0xc0, !PT ;  /* 0xff80000000007812 */ /* 0x000fc800078ec0ff */
[----:B0-----:R0:W1:Y:S01]  /*3dc50*/  I2F R5, R0 ;  /* 0x0000000000057306 */ /* 0x0010620000201400 */
[----:B------:R-:W-:Y:S01]  /*3dc60*/  FSEL R3, RZ, -23, P0 ;  /* 0xc1b80000ff037808 */ /* 0x000fe20000000000 */
[----:B0-----:R-:W-:-:S04]  /*3dc70*/  IMAD.IADD R0, R6, 0x1, -R0 ;  /* 0x0000000106007824 */ /* 0x001fc800078e0a00 */
[----:B------:R-:W-:Y:S02]  /*3dc80*/  FADD R0, R0, -1 ;  /* 0xbf80000000007421 */ /* 0x000fe40000000000 */
[----:B-1----:R-:W-:Y:S02]  /*3dc90*/  FFMA.FTZ R5, R5, 1.1920928955078125e-07, R3 ;  /* 0x3400000005057823 */ /* 0x002fe40000010003 */
        /* <DEDUP_REMOVED lines=8> */
[----:B------:R-:W-:Y:S01]  /*3dd20*/  FFMA.FTZ R3, R0, R3, -0.72134751081466674805 ;  /* 0xbf38aa3b00037423 */ /* 0x000fe20000010003 */
[----:B------:R-:W-:-:S03]  /*3dd30*/  ISETP.GE.U32.AND P0, PT, R6, 0x7f800000, PT ;  /* 0x7f8000000600780c */ /* 0x000fc60003f06070 */
[----:B------:R-:W-:-:S04]  /*3dd40*/  FMUL R3, R0, R3 ;  /* 0x0000000300037220 */ /* 0x000fc80000400000 */
[----:B------:R-:W-:-:S04]  /*3dd50*/  FMUL R3, R0, R3 ;  /* 0x0000000300037220 */ /* 0x000fc80000400000 */
[----:B------:R-:W-:-:S04]  /*3dd60*/  FFMA.FTZ R0, R0, 1.4426950216293334961, R3 ;  /* 0x3fb8aa3b00007823 */ /* 0x000fc80000010003 */
[----:B------:R-:W-:Y:S01]  /*3dd70*/  FADD R10, R5, R0 ;  /* 0x00000000050a7221 */ /* 0x000fe20000000000 */
[----:B------:R-:W-:-:S05]  /*3dd80*/  @P0 MOV R0, 0x7f800000 ;  /* 0x7f80000000000802 */ /* 0x000fca0000000f00 */
[----:B------:R-:W-:-:S05]  /*3dd90*/  @P0 FFMA.FTZ R10, R6, R0, +INF ;  /* 0x7f800000060a0423 */ /* 0x000fca0000010000 */
[----:B------:R0:W-:Y:S04]  /*3dda0*/  STL [R1+0x768], R10 ;  /* 0x0007680a01007387 */ /* 0x0001e80000100800 */
[----:B------:R-:W2:Y:S01]  /*3ddb0*/  LDL.LU R29, [R1+0x8d0] ;  /* 0x0008d000011d7983 */ /* 0x000ea20000300800 */
[----:B------:R-:W-:Y:S01]  /*3ddc0*/  FSETP.NEU.AND P1, PT, R4, RZ, PT ;  /* 0x000000ff0400720b */ /* 0x000fe20003f2d000 */
[C---:B---3--:R-:W-:Y:S01]  /*3ddd0*/  FMUL R5, R28.reuse, 8388608 ;  /* 0x4b0000001c057820 */ /* 0x048fe20000400000 */
[----:B------:R-:W-:-:S04]  /*3dde0*/  FSETP.GEU.AND P0, PT, R28, 1.175494350822287508e-38, PT ;  /* 0x008000001c00780b */ /* 0x000fc80003f0e000 */
[----:B------:R-:W-:-:S04]  /*3ddf0*/  FSEL R5, R5, R28, !P0 ;  /* 0x0000001c05057208 */ /* 0x000fc80004000000 */
[----:B------:R-:W-:-:S04]  /*3de00*/  IADD3 R0, R5, -0x3f3504f3, RZ ;  /* 0xc0cafb0d05007810 */ /* 0x000fc80007ffe0ff */
[----:B------:R-:W-:-:S04]  /*3de10*/  LOP3.LUT R0, R0, 0xff800000, RZ, 0xc0, !PT ;  /* 0xff80000000007812 */ /* 0x000fc800078ec0ff */
[----:B------:R1:W3:Y:S01]  /*3de20*/  I2F R4, R0 ;  /* 0x0000000000047306 */ /* 0x0002e20000201400 */
[----:B------:R-:W-:Y:S01]  /*3de30*/  FSEL R3, RZ, -23, P0 ;  /* 0xc1b80000ff037808 */ /* 0x000fe20000000000 */
[----:B-1----:R-:W-:-:S04]  /*3de40*/  IMAD.IADD R0, R5, 0x1, -R0 ;  /* 0x0000000105007824 */ /* 0x002fc800078e0a00 */
[----:B------:R-:W-:Y:S02]  /*3de50*/  FADD R0, R0, -1 ;  /* 0xbf80000000007421 */ /* 0x000fe40000000000 */
[----:B---3--:R-:W-:Y:S02]  /*3de60*/  FFMA.FTZ R4, R4, 1.1920928955078125e-07, R3 ;  /* 0x3400000004047823 */ /* 0x008fe40000010003 */
        /* <DEDUP_REMOVED lines=12> */
[----:B------:R-:W-:Y:S01]  /*3df30*/  FFMA.FTZ R0, R0, 1.4426950216293334961, R3 ;  /* 0x3fb8aa3b00007823 */ /* 0x000fe20000010003 */
[----:B------:R-:W-:-:S03]  /*3df40*/  LOP3.LUT R2, R2, 0xffffefff, RZ, 0xc0, !PT ;  /* 0xffffefff02027812 */ /* 0x000fc600078ec0ff */
[----:B0-----:R-:W-:Y:S01]  /*3df50*/  FADD R10, R4, R0 ;  /* 0x00000000040a7221 */ /* 0x001fe20000000000 */
[----:B------:R-:W-:Y:S02]  /*3df60*/  @P0 MOV R0, 0x7f800000 ;  /* 0x7f80000000000802 */ /* 0x000fe40000000f00 */
[----:B------:R-:W-:-:S03]  /*3df70*/  @P2 LOP3.LUT R2, R2, 0x1000, RZ, 0xfc, !PT ;  /* 0x0000100002022812 */ /* 0x000fc600078efcff */
[----:B------:R-:W-:Y:S01]  /*3df80*/  @P0 FFMA.FTZ R10, R5, R0, +INF ;  /* 0x7f800000050a0423 */ /* 0x000fe20000010000 */
[----:B------:R-:W-:Y:S02]  /*3df90*/  FSETP.NEU.AND P0, PT, R9, RZ, PT ;  /* 0x000000ff0900720b */ /* 0x000fe40003f0d000 */
[----:B------:R-:W-:-:S04]  /*3dfa0*/  LOP3.LUT R2, R2, 0xffff7fff, RZ, 0xc0, !PT ;  /* 0xffff7fff02027812 */ /* 0x000fc800078ec0ff */
[----:B------:R-:W-:-:S04]  /*3dfb0*/  @P1 LOP3.LUT R2, R2, 0x8000, RZ, 0xfc, !PT ;  /* 0x0000800002021812 */ /* 0x000fc800078efcff */
[----:B------:R-:W-:-:S04]  /*3dfc0*/  LOP3.LUT R2, R2, 0xffbfffff, RZ, 0xc0, !PT ;  /* 0xffbfffff02027812 */ /* 0x000fc800078ec0ff */
[----:B------:R-:W-:Y:S01]  /*3dfd0*/  @P0 LOP3.LUT R2, R2, 0x400000, RZ, 0xfc, !PT ;  /* 0x0040000002020812 */ /* 0x000fe200078efcff */
[----:B------:R0:W-:Y:S04]  /*3dfe0*/  STL [R1+0x760], R10 ;  /* 0x0007600a01007387 */ /* 0x0001e80000100800 */
[----:B------:R-:W3:Y:S01]  /*3dff0*/  LDL.LU R22, [R1+0x8d4] ;  /* 0x0008d40001167983 */ /* 0x000ee20000300800 */
[----:B------:R-:W-:Y:S01]  /*3e000*/  LOP3.LUT R2, R2, 0xffdfffff, RZ, 0xc0, !PT ;  /* 0xffdfffff02027812 */ /* 0x000fe200078ec0ff */
[C---:B--2---:R-:W-:Y:S01]  /*3e010*/  FMUL R3, R29.reuse, 8388608 ;  /* 0x4b0000001d037820 */ /* 0x044fe20000400000 */
[----:B------:R-:W-:-:S04]  /*3e020*/  FSETP.GEU.AND P0, PT, R29, 1.175494350822287508e-38, PT ;  /* 0x008000001d00780b */ /* 0x000fc80003f0e000 */
[----:B------:R-:W-:-:S04]  /*3e030*/  FSEL R3, R3, R29, !P0 ;  /* 0x0000001d03037208 */ /* 0x000fc80004000000 */
[----:B------:R-:W-:-:S04]  /*3e040*/  IADD3 R0, R3, -0x3f3504f3, RZ ;  /* 0xc0cafb0d03007810 */ /* 0x000fc80007ffe0ff */
[----:B------:R-:W-:-:S04]  /*3e050*/  LOP3.LUT R0, R0, 0xff800000, RZ, 0xc0, !PT ;  /* 0xff80000000007812 */ /* 0x000fc800078ec0ff */
[----:B------:R1:W2:Y:S01]  /*3e060*/  I2F R4, R0 ;  /* 0x0000000000047306 */ /* 0x0002a20000201400 */
[----:B------:R-:W-:Y:S01]  /*3e070*/  FSEL R9, RZ, -23, P0 ;  /* 0xc1b80000ff097808 */ /* 0x000fe20000000000 */
[----:B-1----:R-:W-:-:S04]  /*3e080*/  IMAD.IADD R0, R3, 0x1, -R0 ;  /* 0x0000000103007824 */ /* 0x002fc800078e0a00 */
[----:B------:R-:W-:Y:S02]  /*3e090*/  FADD R0, R0, -1 ;  /* 0xbf80000000007421 */ /* 0x000fe40000000000 */
[----:B--2---:R-:W-:Y:S02]  /*3e0a0*/  FFMA.FTZ R9, R4, 1.1920928955078125e-07, R9 ;  /* 0x3400000004097823 */ /* 0x004fe40000010009 */
[----:B------:R-:W-:-:S04]  /*3e0b0*/  FFMA.FTZ R4, R0, R16, -0.16845393180847167969 ;  /* 0xbe2c7f3000047423 */ /* 0x000fc80000010010 */
[----:B------:R-:W-:-:S04]  /*3e0c0*/  FFMA.FTZ R4, R0, R4, 0.1716887056827545166 ;  /* 0x3e2fcf2a00047423 */ /* 0x000fc80000010004 */
[----:B------:R-:W-:-:S04]  /*3e0d0*/  FFMA.FTZ R4, R0, R4, -0.17900948226451873779 ;  /* 0xbe374e4300047423 */ /* 0x000fc80000010004 */
[----:B------:R-:W-:-:S04]  /*3e0e0*/  FFMA.FTZ R4, R0, R4, 0.20512372255325317383 ;  /* 0x3e520bf400047423 */ /* 0x000fc80000010004 */
[----:B------:R-:W-:Y:S01]  /*3e0f0*/  FFMA.FTZ R4, R0, R4, -0.24046532809734344482 ;  /* 0xbe763c8b00047423 */ /* 0x000fe20000010004 */
[----:B------:R-:W-:-:S03]  /*3e100*/  FSETP.NEU.AND P0, PT, R8, RZ, PT ;  /* 0x000000ff0800720b */ /* 0x000fc60003f0d000 */
[----:B------:R-:W-:-:S04]  /*3e110*/  FFMA.FTZ R4, R0, R4, 0.28857114911079406738 ;  /* 0x3e93bf9900047423 */ /* 0x000fc80000010004 */
[----:B------:R-:W-:-:S04]  /*3e120*/  FFMA.FTZ R4, R0, R4, -0.36067417263984680176 ;  /* 0xbeb8aa4900047423 */ /* 0x000fc80000010004 */
[----:B------:R-:W-:-:S04]  /*3e130*/  FFMA.FTZ R4, R0, R4, 0.48089820146560668945 ;  /* 0x3ef6384a00047423 */ /* 0x000fc80000010004 */
[----:B------:R-:W-:Y:S01]  /*3e140*/  FFMA.FTZ R4, R0, R4, -0.72134751081466674805 ;  /* 0xbf38aa3b00047423 */ /* 0x000fe20000010004 */
[----:B------:R-:W-:Y:S02]  /*3e150*/  @P0 LOP3.LUT R2, R2, 0x200000, RZ, 0xfc, !PT ;  /* 0x0020000002020812 */ /* 0x000fe400078efcff */
[----:B------:R-:W-:Y:S01]  /*3e160*/  ISETP.GE.U32.AND P0, PT, R3, 0x7f800000, PT ;  /* 0x7f8000000300780c */ /* 0x000fe20003f06070 */
[----:B------:R-:W-:-:S04]  /*3e170*/  FMUL R4, R0, R4 ;  /* 0x0000000400047220 */ /* 0x000fc80000400000 */
[----:B------:R-:W-:-:S04]  /*3e180*/  FMUL R4, R0, R4 ;  /* 0x0000000400047220 */ /* 0x000fc80000400000 */
[----:B------:R-:W-:-:S04]  /*3e190*/  FFMA.FTZ R0, R0, 1.4426950216293334961, R4 ;  /* 0x3fb8aa3b00007823 */ /* 0x000fc80000010004 */
[----:B0-----:R-:W-:Y:S01]  /*3e1a0*/  FADD R10, R9, R0 ;  /* 0x00000000090a7221 */ /* 0x001fe20000000000 */
[----:B------:R-:W-:-:S05]  /*3e1b0*/  @P0 MOV R0, 0x7f800000 ;  /* 0x7f80000000000802 */ /* 0x000fca0000000f00 */
[----:B------:R-:W-:-:S05]  /*3e1c0*/  @P0 FFMA.FTZ R10, R3, R0, +INF ;  /* 0x7f800000030a0423 */ /* 0x000fca0000010000 */
[----:B------:R-:W-:Y:S04]  /*3e1d0*/  STL [R1+0x770], R10 ;  /* 0x0007700a01007387 */ /* 0x000fe80000100800 */
[----:B------:R-:W2:Y:S01]  /*3e1e0*/  LDL.LU R23, [R1+0x8d8] ;  /* 0x0008d80001177983 */ /* 0x000ea20000300800 */
[----:B------:R-:W-:Y:S02]  /*3e1f0*/  FSETP.NEU.AND P1, PT, R7, RZ, PT ;  /* 0x000000ff0700720b */ /* 0x000fe40003f2d000 */
[----:B------:R-:W-:-:S11]  /*3e200*/  LOP3.LUT R2, R2, 0xffefffff, RZ, 0xc0, !PT ;  /* 0xffefffff02027812 */ /* 0x000fd600078ec0ff */
[----:B------:R-:W-:-:S04]  /*3e210*/  @P1 LOP3.LUT R2, R2, 0x100000, RZ, 0xfc, !PT ;  /* 0x0010000002021812 */ /* 0x000fc800078efcff */
[----:B------:R-:W-:Y:S01]  /*3e220*/  LOP3.LUT R2, R2, 0xfff7ffff, RZ, 0xc0, !PT ;  /* 0xfff7ffff02027812 */ /* 0x000fe200078ec0ff */
[C---:B---3--:R-:W-:Y:S01]  /*3e230*/  FMUL R4, R22.reuse, 8388608 ;  /* 0x4b00000016047820 */ /* 0x048fe20000400000 */
[----:B------:R-:W-:-:S04]  /*3e240*/  FSETP.GEU.AND P0, PT, R22, 1.175494350822287508e-38, PT ;  /* 0x008000001600780b */ /* 0x000fc80003f0e000 */
[----:B------:R-:W-:-:S04]  /*3e250*/  FSEL R4, R4, R22, !P0 ;  /* 0x0000001604047208 */ /* 0x000fc80004000000 */
[----:B------:R-:W-:Y:S02]  /*3e260*/  IADD3 R0, R4, -0x3f3504f3, RZ ;  /* 0xc0cafb0d04007810 */ /* 0x000fe40007ffe0ff */
[----:B------:R-:W-:Y:S02]  /*3e270*/  FSEL R7, RZ, -23, P0 ;  /* 0xc1b80000ff077808 */ /* 0x000fe40000000000 */
[----:B------:R-:W-:Y:S02]  /*3e280*/  LOP3.LUT R0, R0, 0xff800000, RZ, 0xc0, !PT ;  /* 0xff80000000007812 */ /* 0x000fe400078ec0ff */
[----:B------:R-:W-:Y:S02]  /*3e290*/  FSETP.NEU.AND P0, PT, R6, RZ, PT ;  /* 0x000000ff0600720b */ /* 0x000fe40003f0d000 */
[----:B------:R0:W1:Y:S02]  /*3e2a0*/  I2F R6, R0 ;  /* 0x0000000000067306 */ /* 0x0000640000201400 */
        /* <DEDUP_REMOVED lines=10> */
[----:B------:R-:W-:Y:S01]  /*3e350*/  FFMA.FTZ R6, R0, R6, 0.48089820146560668945 ;  /* 0x3ef6384a00067423 */ /* 0x000fe20000010006 */
[----:B------:R-:W-:-:S03]  /*3e360*/  @P0 LOP3.LUT R2, R2, 0x80000, RZ, 0xfc, !PT ;  /* 0x0008000002020812 */ /* 0x000fc600078efcff */
[----:B------:R-:W-:Y:S01]  /*3e370*/  FFMA.FTZ R6, R0, R6, -0.72134751081466674805 ;  /* 0xbf38aa3b00067423 */ /* 0x000fe20000010006 */
[----:B------:R-:W-:-:S03]  /*3e380*/  ISETP.GE.U32.AND P0, PT, R4, 0x7f800000, PT ;  /* 0x7f8000000400780c */ /* 0x000fc60003f06070 */
[----:B------:R-:W-:-:S04]  /*3e390*/  FMUL R6, R0, R6 ;  /* 0x0000000600067220 */ /* 0x000fc80000400000 */
[----:B------:R-:W-:-:S04]  /*3e3a0*/  FMUL R6, R0, R6 ;  /* 0x0000000600067220 */ /* 0x000fc80000400000 */
[----:B------:R-:W-:-:S04]  /*3e3b0*/  FFMA.FTZ R0, R0, 1.4426950216293334961, R6 ;  /* 0x3fb8aa3b00007823 */ /* 0x000fc80000010006 */
[----:B------:R-:W-:Y:S01]  /*3e3c0*/  FADD R8, R7, R0 ;  /* 0x0000000007087221 */ /* 0x000fe20000000000 */
[----:B------:R-:W-:-:S05]  /*3e3d0*/  @P0 MOV R0, 0x7f800000 ;  /* 0x7f80000000000802 */ /* 0x000fca0000000f00 */
[----:B------:R-:W-:Y:S01]  /*3e3e0*/  @P0 FFMA.FTZ R8, R4, R0, +INF ;  /* 0x7f80000004080423 */ /* 0x000fe20000010000 */
[----:B------:R-:W-:Y:S02]  /*3e3f0*/  FSETP.NEU.AND P1, PT, R5, RZ, PT ;  /* 0x000000ff0500720b */ /* 0x000fe40003f2d000 */
[----:B------:R-:W-:-:S11]  /*3e400*/  LOP3.LUT R2, R2, 0xfffbffff, RZ, 0xc0, !PT ;  /* 0xfffbffff02027812 */ /* 0x000fd600078ec0ff */
[----:B------:R-:W-:-:S04]  /*3e410*/  @P1 LOP3.LUT R2, R2, 0x40000, RZ, 0xfc, !PT ;  /* 0x0004000002021812 */ /* 0x000fc800078efcff */
[----:B------:R-:W-:Y:S01]  /*3e420*/  LOP3.LUT R2, R2, 0xfffdffff, RZ, 0xc0, !PT ;  /* 0xfffdffff02027812 */ /* 0x000fe200078ec0ff */
[----:B------:R-:W-:Y:S01]  /*3e430*/  STL [R1+0x76c], R8 ;  /* 0x00076c0801007387 */ /* 0x000fe20000100800 */
[C---:B--2---:R-:W-:Y:S01]  /*3e440*/  FMUL R21, R23.reuse, 8388608 ;  /* 0x4b00000017157820 */ /* 0x044fe20000400000 */
        /* <DEDUP_REMOVED lines=26> */
[----:B------:R-:W-:Y:S02]  /*3e5f0*/  @P0 FFMA.FTZ R6, R21, R0, +INF ;  /* 0x7f80000015060423 */ /* 0x000fe40000010000 */
[----:B------:R-:W2:Y:S01]  /*3e600*/  LDL.LU R0, [R1+0x8dc] ;  /* 0x0008dc0001007983 */ /* 0x000ea20000300800 */
[----:B------:R-:W-:-:S03]  /*3e610*/  FSETP.NEU.AND P1, PT, R4, RZ, PT ;  /* 0x000000ff0400720b */ /* 0x000fc60003f2d000 */
[----:B------:R0:W-:Y:S01]  /*3e620*/  STL [R1+0x764], R6 ;  /* 0x0007640601007387 */ /* 0x0001e20000100800 */
        /* <DEDUP_REMOVED lines=23> */
[----:B0-----:R-:W-:Y:S01]  /*3e7a0*/  FADD R6, R5, R3 ;  /* 0x0000000305067221 */ /* 0x001fe20000000000 */
[----:B------:R-:W-:-:S05]  /*3e7b0*/  @P0 MOV R3, 0x7f800000 ;  /* 0x7f80000000030802 */ /* 0x000fca0000000f00 */
[----:B------:R-:W-:Y:S02]  /*3e7c0*/  @P0 FFMA.FTZ R6, R20, R3, +INF ;  /* 0x7f80000014060423 */ /* 0x000fe40000010003 */
[----:B------:R-:W2:Y:S04]  /*3e7d0*/  LDL.LU R3, [R1+0x8e0] ;  /* 0x0008e00001037983 */ /* 0x000ea80000300800 */
[----:B------:R0:W-:Y:S01]  /*3e7e0*/  STL [R1+0x75c], R6 ;  /* 0x00075c0601007387 */ /* 0x0001e20000100800 */
[C---:B--2---:R-:W-:Y:S01]  /*3e7f0*/  FMUL R4, R3.reuse, 8388608 ;  /* 0x4b00000003047820 */ /* 0x044fe20000400000 */
[----:B------:R-:W-:-:S04]  /*3e800*/  FSETP.GEU.AND P0, PT, R3, 1.175494350822287508e-38, PT ;  /* 0x008000000300780b */ /* 0x000fc80003f0e000 */
[----:B------:R-:W-:-:S04]  /*3e810*/  FSEL R7, R4, R3, !P0 ;  /* 0x0000000304077208 */ /* 0x000fc80004000000 */
[----:B------:R-:W-:-:S04]  /*3e820*/  IADD3 R4, R7, -0x3f3504f3, RZ ;  /* 0xc0cafb0d07047810 */ /* 0x000fc80007ffe0ff */
[----:B------:R-:W-:-:S04]  /*3e830*/  LOP3.LUT R4, R4, 0xff800000, RZ, 0xc0, !PT ;  /* 0xff80000004047812 */ /* 0x000fc800078ec0ff */
[----:B------:R1:W2:Y:S01]  /*3e840*/  I2F R5, R4 ;  /* 0x0000000400057306 */ /* 0x0002a20000201400 */
[----:B0-----:R-:W-:Y:S01]  /*3e850*/  FSEL R6, RZ, -23, P0 ;  /* 0xc1b80000ff067808 */ /* 0x001fe20000000000 */
        /* <DEDUP_REMOVED lines=14> */
[----:B------:R-:W-:Y:S01]  /*3e940*/  FFMA.FTZ R4, R4, 1.4426950216293334961, R5 ;  /* 0x3fb8aa3b04047823 */ /* 0x000fe20000010005 */
[----:B------:R0:W-:Y:S03]  /*3e950*/  STL [R1+0x724], R7 ;  /* 0x0007240701007387 */ /* 0x0001e60000100800 */
[----:B------:R-:W-:Y:S01]  /*3e960*/  FADD R4, R6, R4 ;  /* 0x0000000406047221 */ /* 0x000fe20000000000 */
[----:B------:R-:W2:Y:S04]  /*3e970*/  LDL.LU R19, [R1+0x698] ;  /* 0x0006980001137983 */ /* 0x000ea80000300800 */
[----:B------:R1:W-:Y:S04]  /*3e980*/  STL [R1+0x758], R4 ;  /* 0x0007580401007387 */ /* 0x0003e80000100800 */
        /* <DEDUP_REMOVED lines=11> */
[----:B0-----:R-:W5:Y:S04]  /*3ea40*/  LDL.LU R7, [R1+0x718] ;  /* 0x0007180001077983 */ /* 0x001f680000300800 */
[----:B------:R-:W5:Y:S04]  /*3ea50*/  LDL.LU R6, [R1+0x71c] ;  /* 0x00071c0001067983 */ /* 0x000f680000300800 */
[----:B------:R-:W5:Y:S04]  /*3ea60*/  LDL.LU R5, [R1+0x6d8] ;  /* 0x0006d80001057983 */ /* 0x000f680000300800 */
[----:B-1----:R-:W5:Y:S01]  /*3ea70*/  LDL.LU R4, [R1+0x6dc] ;  /* 0x0006dc0001047983 */ /* 0x002f620000300800 */
[----:B------:R-:W-:-:S02]  /*3ea80*/  LOP3.LUT R2, R2, 0xfffeffff, RZ, 0xc0, !PT ;  /* 0xfffeffff02027812 */ /* 0x000fc400078ec0ff */
[C---:B------:R-:W-:Y:S02]  /*3ea90*/  FSETP.GT.AND P0, PT, |R3|.reuse, 8.50705917302346158658e+37, PT ;  /* 0x7e8000000300780b */ /* 0x040fe40003f04200 */
[----:B------:R-:W-:Y:S02]  /*3eaa0*/  @P1 LOP3.LUT R2, R2, 0x10000, RZ, 0xfc, !PT ;  /* 0x0001000002021812 */ /* 0x000fe400078efcff */
[----:B------:R-:W-:-:S09]  /*3eab0*/  FSETP.GEU.AND P1, PT, |R3|, 1.175494350822287508e-38, PT ;  /* 0x008000000300780b */ /* 0x000fd20003f2e200 */
[----:B------:R-:W-:-:S04]  /*3eac0*/  @P0 FMUL R3, R3, 0.25 ;  /* 0x3e80000003030820 */ /* 0x000fc80000400000 */
[----:B------:R-:W-:-:S06]  /*3ead0*/  @!P1 FMUL R3, R3, 16777216 ;  /* 0x4b80000003039820 */ /* 0x000fcc0000400000 */
[----:B------:R-:W0:Y:S01]  /*3eae0*/  MUFU.RCP R3, R3 ;  /* 0x0000000300037308 */ /* 0x000e220000001000 */
[----:B--2---:R-:W-:Y:S02]  /*3eaf0*/  @P0 FMUL R19, R19, 0.25 ;  /* 0x3e80000013130820 */ /* 0x004fe40000400000 */
[----:B---3--:R-:W-:Y:S02]  /*3eb00*/  @P0 FMUL R18, R18, 0.25 ;  /* 0x3e80000012120820 */ /* 0x008fe40000400000 */
[----:B----4-:R-:W-:Y:S02]  /*3eb10*/  @P0 FMUL R17, R17, 0.25 ;  /* 0x3e80000011110820 */ /* 0x010fe40000400000 */
[----:B-----5:R-:W-:Y:S02]  /*3eb20*/  @P0 FMUL R16, R16, 0.25 ;  /* 0x3e80000010100820 */ /* 0x020fe40000400000 */
[----:B------:R-:W-:Y:S02]  /*3eb30*/  @P0 FMUL R15, R15, 0.25 ;  /* 0x3e8000000f0f0820 */ /* 0x000fe40000400000 */
[----:B------:R-:W-:-:S02]  /*3eb40*/  @P0 FMUL R14, R14, 0.25 ;  /* 0x3e8000000e0e0820 */ /* 0x000fc40000400000 */
[----:B------:R-:W-:Y:S02]  /*3eb50*/  @P0 FMUL R13, R13, 0.25 ;  /* 0x3e8000000d0d0820 */ /* 0x000fe40000400000 */
[----:B------:R-:W-:Y:S02]  /*3eb60*/  @P0 FMUL R12, R12, 0.25 ;  /* 0x3e8000000c0c0820 */ /* 0x000fe40000400000 */
[----:B------:R-:W-:Y:S02]  /*3eb70*/  @P0 FMUL R11, R11, 0.25 ;  /* 0x3e8000000b0b0820 */ /* 0x000fe40000400000 */
[----:B------:R-:W-:Y:S02]  /*3eb80*/  @P0 FMUL R10, R10, 0.25 ;  /* 0x3e8000000a0a0820 */ /* 0x000fe40000400000 */
[----:B------:R-:W-:Y:S02]  /*3eb90*/  @P0 FMUL R9, R9, 0.25 ;  /* 0x3e80000009090820 */ /* 0x000fe40000400000 */
[----:B------:R-:W-:-:S02]  /*3eba0*/  @P0 FMUL R8, R8, 0.25 ;  /* 0x3e80000008080820 */ /* 0x000fc40000400000 */
[----:B------:R-:W-:Y:S02]  /*3ebb0*/  @P0 FMUL R7, R7, 0.25 ;  /* 0x3e80000007070820 */ /* 0x000fe40000400000 */
[----:B------:R-:W-:Y:S02]  /*3ebc0*/  @P0 FMUL R6, R6, 0.25 ;  /* 0x3e80000006060820 */ /* 0x000fe40000400000 */
[----:B------:R-:W-:Y:S02]  /*3ebd0*/  @P0 FMUL R5, R5, 0.25 ;  /* 0x3e80000005050820 */ /* 0x000fe40000400000 */
[----:B------:R-:W-:-:S04]  /*3ebe0*/  @P0 FMUL R4, R4, 0.25 ;  /* 0x3e80000004040820 */ /* 0x000fc80000400000 */
[----:B------:R-:W-:Y:S02]  /*3ebf0*/  @!P1 FMUL R4, R4, 16777216 ;  /* 0x4b80000004049820 */ /* 0x000fe40000400000 */
[----:B------:R-:W-:Y:S02]  /*3ec00*/  @!P1 FMUL R5, R5, 16777216 ;  /* 0x4b80000005059820 */ /* 0x000fe40000400000 */
[C---:B0-----:R-:W-:Y:S02]  /*3ec10*/  FMUL R4, R3.reuse, R4 ;  /* 0x0000000403047220 */ /* 0x041fe40000400000 */
[----:B------:R-:W-:Y:S02]  /*3ec20*/  @!P1 FMUL R6, R6, 16777216 ;  /* 0x4b80000006069820 */ /* 0x000fe40000400000 */
[----:B------:R-:W-:Y:S01]  /*3ec30*/  FMUL R5, R3, R5 ;  /* 0x0000000503057220 */ /* 0x000fe20000400000 */
[----:B------:R0:W-:Y:S01]  /*3ec40*/  STL [R1+0x754], R4 ;  /* 0x0007540401007387 */ /* 0x0001e20000100800 */
[----:B------:R-:W-:-:S02]  /*3ec50*/  @!P1 FMUL R7, R7, 16777216 ;  /* 0x4b80000007079820 */ /* 0x000fc40000400000 */
[----:B------:R-:W-:Y:S01]  /*3ec60*/  @!P1 FMUL R8, R8, 16777216 ;  /* 0x4b80000008089820 */ /* 0x000fe20000400000 */
[----:B------:R1:W-:Y:S01]  /*3ec70*/  STL [R1+0x740], R5 ;  /* 0x0007400501007387 */ /* 0x0003e20000100800 */
[----:B------:R-:W-:Y:S02]  /*3ec80*/  @!P1 FMUL R9, R9, 16777216 ;  /* 0x4b80000009099820 */ /* 0x000fe40000400000 */
[C---:B0-----:R-:W-:Y:S02]  /*3ec90*/  FMUL R4, R3.reuse, R6 ;  /* 0x0000000603047220 */ /* 0x041fe40000400000 */
[C---:B------:R-:W-:Y:S02]  /*3eca0*/  FMUL R6, R3.reuse, R7 ;  /* 0x0000000703067220 */ /* 0x040fe40000400000 */
[----:B-1----:R-:W-:Y:S01]  /*3ecb0*/  FMUL R5, R3, R8 ;  /* 0x0000000803057220 */ /* 0x002fe20000400000 */
[----:B------:R0:W-:Y:S01]  /*3ecc0*/  STL [R1+0x750], R4 ;  /* 0x0007500401007387 */ /* 0x0001e20000100800 */
[----:B------:R-:W-:-:S02]  /*3ecd0*/  @!P1 FMUL R10, R10, 16777216 ;  /* 0x4b8000000a0a9820 */ /* 0x000fc40000400000 */
[----:B------:R-:W-:Y:S01]  /*3ece0*/  @!P1 FMUL R11, R11, 16777216 ;  /* 0x4b8000000b0b9820 */ /* 0x000fe20000400000 */
[----:B------:R1:W-:Y:S01]  /*3ecf0*/  STL [R1+0x738], R6 ;  /* 0x0007380601007387 */ /* 0x0003e20000100800 */
[----:B------:R-:W-:Y:S02]  /*3ed00*/  @!P1 FMUL R12, R12, 16777216 ;  /* 0x4b8000000c0c9820 */ /* 0x000fe40000400000 */
[----:B0-----:R-:W-:Y:S01]  /*3ed10*/  FMUL R4, R3, R9 ;  /* 0x0000000903047220 */ /* 0x001fe20000400000 */
[----:B------:R0:W-:Y:S01]  /*3ed20*/  STL [R1+0x74c], R5 ;  /* 0x00074c0501007387 */ /* 0x0001e20000100800 */
[----:B------:R-:W-:Y:S02]  /*3ed30*/  @!P1 FMUL R13, R13, 16777216 ;  /* 0x4b8000000d0d9820 */ /* 0x000fe40000400000 */
[----:B-1----:R-:W-:Y:S01]  /*3ed40*/  FMUL R6, R3, R10 ;  /* 0x0000000a03067220 */ /* 0x002fe20000400000 */
[----:B------:R1:W-:Y:S01]  /*3ed50*/  STL [R1+0x72c], R4 ;  /* 0x00072c0401007387 */ /* 0x0003e20000100800 */
[----:B------:R-:W-:-:S02]  /*3ed60*/  @!P1 FMUL R14, R14, 16777216 ;  /* 0x4b8000000e0e9820 */ /* 0x000fc40000400000 */
[----:B0-----:R-:W-:Y:S01]  /*3ed70*/  FMUL R5, R3, R11 ;  /* 0x0000000b03057220 */ /* 0x001fe20000400000 */
[----:B------:R0:W-:Y:S01]  /*3ed80*/  STL [R1+0x748], R6 ;  /* 0x0007480601007387 */ /* 0x0001e20000100800 */
[----:B------:R-:W-:Y:S02]  /*3ed90*/  @!P1 FMUL R15, R15, 16777216 ;  /* 0x4b8000000f0f9820 */ /* 0x000fe40000400000 */
[----:B-1----:R-:W-:Y:S01]  /*3eda0*/  FMUL R4, R3, R12 ;  /* 0x0000000c03047220 */ /* 0x002fe20000400000 */
[----:B------:R1:W-:Y:S01]  /*3edb0*/  STL [R1+0x728], R5 ;  /* 0x0007280501007387 */ /* 0x0003e20000100800 */
[----:B------:R-:W-:Y:S02]  /*3edc0*/  @!P1 FMUL R16, R16, 16777216 ;  /* 0x4b80000010109820 */ /* 0x000fe40000400000 */
[----:B------:R-:W-:Y:S01]  /*3edd0*/  @!P1 FMUL R17, R17, 16777216 ;  /* 0x4b80000011119820 */ /* 0x000fe20000400000 */
[----:B------:R2:W-:Y:S01]  /*3ede0*/  STL [R1+0x744], R4 ;  /* 0x0007440401007387 */ /* 0x0005e20000100800 */
[----:B0-----:R-:W-:-:S02]  /*3edf0*/  FMUL R6, R3, R13 ;  /* 0x0000000d03067220 */ /* 0x001fc40000400000 */
[----:B-1----:R-:W-:-:S03]  /*3ee00*/  FMUL R5, R3, R14 ;  /* 0x0000000e03057220 */ /* 0x002fc60000400000 */
[----:B------:R0:W-:Y:S01]  /*3ee10*/  STL [R1+0x71c], R6 ;  /* 0x00071c0601007387 */ /* 0x0001e20000100800 */
[----:B------:R-:W-:Y:S02]  /*3ee20*/  @!P1 FMUL R18, R18, 16777216 ;  /* 0x4b80000012129820 */ /* 0x000fe40000400000 */
[----:B--2---:R-:W-:Y:S01]  /*3ee30*/  FMUL R4, R3, R15 ;  /* 0x0000000f03047220 */ /* 0x004fe20000400000 */
[----:B------:R1:W-:Y:S01]  /*3ee40*/  STL [R1+0x73c], R5 ;  /* 0x00073c0501007387 */ /* 0x0003e20000100800 */
[----:B------:R-:W-:-:S03]  /*3ee50*/  @!P1 FMUL R19, R19, 16777216 ;  /* 0x4b80000013139820 */ /* 0x000fc60000400000 */
[----:B------:R2:W-:Y:S01]  /*3ee60*/  STL [R1+0x718], R4 ;  /* 0x0007180401007387 */ /* 0x0005e20000100800 */
[C---:B0-----:R-:W-:Y:S02]  /*3ee70*/  FMUL R6, R3.reuse, R16 ;  /* 0x0000001003067220 */ /* 0x041fe40000400000 */
[----:B-1----:R-:W-:-:S03]  /*3ee80*/  FMUL R5, R3, R17 ;  /* 0x0000001103057220 */ /* 0x002fc60000400000 */
[----:B------:R0:W-:Y:S01]  /*3ee90*/  STL [R1+0x734], R6 ;  /* 0x0007340601007387 */ /* 0x0001e20000100800 */
[C---:B--2---:R-:W-:Y:S02]  /*3eea0*/  FMUL R4, R3.reuse, R18 ;  /* 0x0000001203047220 */ /* 0x044fe40000400000 */
[----:B------:R-:W-:Y:S01]  /*3eeb0*/  FMUL R3, R3, R19 ;  /* 0x0000001303037220 */ /* 0x000fe20000400000 */
[----:B------:R1:W-:Y:S04]  /*3eec0*/  STL [R1+0x6ec], R5 ;  /* 0x0006ec0501007387 */ /* 0x0003e80000100800 */
[----:B------:R-:W2:Y:S04]  /*3eed0*/  LDL.LU R18, [R1+0x690] ;  /* 0x0006900001127983 */ /* 0x000ea80000300800 */
[----:B------:R3:W-:Y:S04]  /*3eee0*/  STL [R1+0x730], R4 ;  /* 0x0007300401007387 */ /* 0x0007e80000100800 */
[----:B------:R4:W-:Y:S04]  /*3eef0*/  STL [R1+0x6e8], R3 ;  /* 0x0006e80301007387 */ /* 0x0009e80000100800 */
[----:B------:R-:W5:Y:S04]  /*3ef00*/  LDL.LU R17, [R1+0x694] ;  /* 0x0006940001117983 */ /* 0x000f680000300800 */
[----:B------:R-:W2:Y:S04]  /*3ef10*/  LDL.LU R16, [R1+0x680] ;  /* 0x0006800001107983 */ /* 0x000ea80000300800 */
        /* <DEDUP_REMOVED lines=10> */
[----:B-1----:R-:W5:Y:S04]  /*3efc0*/  LDL.LU R5, [R1+0x714] ;  /* 0x0007140001057983 */ /* 0x002f680000300800 */
[----:B---3--:R-:W3:Y:S04]  /*3efd0*/  LDL.LU R4, [R1+0x6d0] ;  /* 0x0006d00001047983 */ /* 0x008ee80000300800 */
[----:B----4-:R-:W4:Y:S01]  /*3efe0*/  LDL.LU R3, [R1+0x6d4] ;  /* 0x0006d40001037983 */ /* 0x010f220000300800 */
[----:B------:R-:W-:-:S02]  /*3eff0*/  FSETP.GT.AND P0, PT, |R0|, 8.50705917302346158658e+37, PT ;  /* 0x7e8000000000780b */ /* 0x000fc40003f04200 */
[----:B------:R-:W-:-:S11]  /*3f000*/  FSETP.GEU.AND P1, PT, |R0|, 1.175494350822287508e-38, PT ;  /* 0x008000000000780b */ /* 0x000fd60003f2e200 */
[----:B------:R-:W-:-:S04]  /*3f010*/  @P0 FMUL R0, R0, 0.25 ;  /* 0x3e80000000000820 */ /* 0x000fc80000400000 */
[----:B------:R-:W-:-:S06]  /*3f020*/  @!P1 FMUL R0, R0, 16777216 ;  /* 0x4b80000000009820 */ /* 0x000fcc0000400000 */
[----:B------:R-:W0:Y:S01]  /*3f030*/  MUFU.RCP R0, R0 ;  /* 0x0000000000007308 */ /* 0x000e220000001000 */
[----:B------:R-:W-:Y:S01]  /*3f040*/  LOP3.LUT R2, R2, 0xffffdfff, RZ, 0xc0, !PT ;  /* 0xffffdfff02027812 */ /* 0x000fe200078ec0ff */
[----:B--2---:R-:W-:Y:S02]  /*3f050*/  @P0 FMUL R16, R16, 0.25 ;  /* 0x3e80000010100820 */ /* 0x004fe40000400000 */
[----:B-----5:R-:W-:Y:S02]  /*3f060*/  @P0 FMUL R14, R14, 0.25 ;  /* 0x3e8000000e0e0820 */ /* 0x020fe40000400000 */
[----:B------:R-:W-:Y:S02]  /*3f070*/  @P0 FMUL R13, R13, 0.25 ;  /* 0x3e8000000d0d0820 */ /* 0x000fe40000400000 */
        /* <DEDUP_REMOVED lines=8> */
[----:B---3--:R-:W-:Y:S02]  /*3f100*/  @P0 FMUL R4, R4, 0.25 ;  /* 0x3e80000004040820 */ /* 0x008fe40000400000 */
[----:B----4-:R-:W-:Y:S02]  /*3f110*/  @P0 FMUL R3, R3, 0.25 ;  /* 0x3e80000003030820 */ /* 0x010fe40000400000 */
[----:B------:R-:W-:Y:S02]  /*3f120*/  @!P1 FMUL R4, R4, 16777216 ;  /* 0x4b80000004049820 */ /* 0x000fe40000400000 */
[----:B------:R-:W-:Y:S02]  /*3f130*/  @!P1 FMUL R3, R3, 16777216 ;  /* 0x4b80000003039820 */ /* 0x000fe40000400000 */
[----:B------:R-:W-:Y:S02]  /*3f140*/  @!P1 FMUL R5, R5, 16777216 ;  /* 0x4b80000005059820 */ /* 0x000fe40000400000 */
[----:B0-----:R-:W-:-:S02]  /*3f150*/  FMUL R19, R0, R3 ;  /* 0x0000000300137220 */ /* 0x001fc40000400000 */
[----:B------:R-:W-:Y:S02]  /*3f160*/  FMUL R4, R0, R4 ;  /* 0x0000000400047220 */ /* 0x000fe40000400000 */
[----:B------:R-:W-:Y:S02]  /*3f170*/  @!P1 FMUL R6, R6, 16777216 ;  /* 0x4b80000006069820 */ /* 0x000fe40000400000 */
[----:B------:R-:W-:Y:S02]  /*3f180*/  FMUL R3, R0, R5 ;  /* 0x0000000500037220 */ /* 0x000fe40000400000 */
[----:B------:R-:W-:Y:S01]  /*3f190*/  @!P1 FMUL R7, R7, 16777216 ;  /* 0x4b80000007079820 */ /* 0x000fe20000400000 */
[----:B------:R-:W-:Y:S01]  /*3f1a0*/  STL [R1+0x6e0], R19 ;  /* 0x0006e01301007387 */ /* 0x000fe20000100800 */
[----:B------:R-:W-:Y:S02]  /*3f1b0*/  @!P1 FMUL R8, R8, 16777216 ;  /* 0x4b80000008089820 */ /* 0x000fe40000400000 */
[----:B------:R-:W-:Y:S01]  /*3f1c0*/  FMUL R5, R0, R6 ;  /* 0x0000000600057220 */ /* 0x000fe20000400000 */
[----:B------:R0:W-:Y:S01]  /*3f1d0*/  STL [R1+0x698], R4 ;  /* 0x0006980401007387 */ /* 0x0001e20000100800 */
[----:B------:R-:W-:-:S03]  /*3f1e0*/  @!P1 FMUL R9, R9, 16777216 ;  /* 0x4b80000009099820 */ /* 0x000fc60000400000 */
[----:B------:R1:W-:Y:S01]  /*3f1f0*/  STL [R1+0x6dc], R3 ;  /* 0x0006dc0301007387 */ /* 0x0003e20000100800 */
[----:B------:R-:W-:Y:S02]  /*3f200*/  @!P1 FMUL R10, R10, 16777216 ;  /* 0x4b8000000a0a9820 */ /* 0x000fe40000400000 */
[----:B------:R-:W-:Y:S02]  /*3f210*/  @!P1 FMUL R11, R11, 16777216 ;  /* 0x4b8000000b0b9820 */ /* 0x000fe40000400000 */
[C---:B0-----:R-:W-:Y:S01]  /*3f220*/  FMUL R4, R0.reuse, R7 ;  /* 0x0000000700047220 */ /* 0x041fe20000400000 */
[----:B------:R0:W-:Y:S01]  /*3f230*/  STL [R1+0x694], R5 ;  /* 0x0006940501007387 */ /* 0x0001e20000100800 */
[----:B-1----:R-:W-:-:S03]  /*3f240*/  FMUL R3, R0, R8 ;  /* 0x0000000800037220 */ /* 0x002fc60000400000 */
[----:B------:R1:W-:Y:S01]  /*3f250*/  STL [R1+0x6d8], R4 ;  /* 0x0006d80401007387 */ /* 0x0003e20000100800 */
[----:B------:R-:W-:-:S03]  /*3f260*/  @!P1 FMUL R12, R12, 16777216 ;  /* 0x4b8000000c0c9820 */ /* 0x000fc60000400000 */
[----:B------:R2:W-:Y:S01]  /*3f270*/  STL [R1+0x68c], R3 ;  /* 0x00068c0301007387 */ /* 0x0005e20000100800 */
[C---:B0-----:R-:W-:Y:S02]  /*3f280*/  FMUL R5, R0.reuse, R9 ;  /* 0x0000000900057220 */ /* 0x041fe40000400000 */
[----:B------:R-:W-:Y:S02]  /*3f290*/  @!P1 FMUL R13, R13, 16777216 ;  /* 0x4b8000000d0d9820 */ /* 0x000fe40000400000 */
[----:B-1----:R-:W-:Y:S01]  /*3f2a0*/  FMUL R4, R0, R10 ;  /* 0x0000000a00047220 */ /* 0x002fe20000400000 */
[----:B------:R0:W-:Y:S01]  /*3f2b0*/  STL [R1+0x6d4], R5 ;  /* 0x0006d40501007387 */ /* 0x0001e20000100800 */
[----:B------:R-:W-:Y:S02]  /*3f2c0*/  @!P1 FMUL R14, R14, 16777216 ;  /* 0x4b8000000e0e9820 */ /* 0x000fe40000400000 */
[----:B--2---:R-:W-:Y:S01]  /*3f2d0*/  FMUL R3, R0, R11 ;  /* 0x0000000b00037220 */ /* 0x004fe20000400000 */
[----:B------:R1:W-:Y:S01]  /*3f2e0*/  STL [R1+0x684], R4 ;  /* 0x0006840401007387 */ /* 0x0003e20000100800 */
[----:B------:R-:W-:-:S03]  /*3f2f0*/  @P0 FMUL R15, R15, 0.25 ;  /* 0x3e8000000f0f0820 */ /* 0x000fc60000400000 */
[----:B------:R2:W-:Y:S01]  /*3f300*/  STL [R1+0x6d0], R3 ;  /* 0x0006d00301007387 */ /* 0x0005e20000100800 */
[C---:B0-----:R-:W-:Y:S02]  /*3f310*/  FMUL R5, R0.reuse, R12 ;  /* 0x0000000c00057220 */ /* 0x041fe40000400000 */
[----:B------:R-:W-:Y:S02]  /*3f320*/  @!P1 FMUL R15, R15, 16777216 ;  /* 0x4b8000000f0f9820 */ /* 0x000fe40000400000 */
[----:B-1----:R-:W-:Y:S01]  /*3f330*/  FMUL R4, R0, R13 ;  /* 0x0000000d00047220 */ /* 0x002fe20000400000 */
[----:B------:R0:W-:Y:S01]  /*3f340*/  STL [R1+0x680], R5 ;  /* 0x0006800501007387 */ /* 0x0001e20000100800 */
[----:B------:R-:W-:Y:S02]  /*3f350*/  @!P1 FMUL R16, R16, 16777216 ;  /* 0x4b80000010109820 */ /* 0x000fe40000400000 */
[----:B--2---:R-:W-:Y:S01]  /*3f360*/  FMUL R3, R0, R14 ;  /* 0x0000000e00037220 */ /* 0x004fe20000400000 */
[----:B------:R-:W-:Y:S01]  /*3f370*/  STL [R1+0x69c], R4 ;  /* 0x00069c0401007387 */ /* 0x000fe20000100800 */
[----:B------:R-:W-:-:S03]  /*3f380*/  @P0 FMUL R17, R17, 0.25 ;  /* 0x3e80000011110820 */ /* 0x000fc60000400000 */
[----:B------:R1:W-:Y:S01]  /*3f390*/  STL [R1+0x67c], R3 ;  /* 0x00067c0301007387 */ /* 0x0003e20000100800 */
[C---:B0-----:R-:W-:Y:S02]  /*3f3a0*/  FMUL R5, R0.reuse, R15 ;  /* 0x0000000f00057220 */ /* 0x041fe40000400000 */
[----:B------:R-:W-:Y:S01]  /*3f3b0*/  @!P1 FMUL R17, R17, 16777216 ;  /* 0x4b80000011119820 */ /* 0x000fe20000400000 */
[----:B------:R-:W0:Y:S01]  /*3f3c0*/  S2R R19, SR_TID.X ;  /* 0x0000000000137919 */ /* 0x000e220000002100 */
[----:B-1----:R-:W-:-:S03]  /*3f3d0*/  FMUL R3, R0, R16 ;  /* 0x0000001000037220 */ /* 0x002fc60000400000 */
[----:B------:R-:W-:Y:S01]  /*3f3e0*/  STL [R1+0x690], R5 ;  /* 0x0006900501007387 */ /* 0x000fe20000100800 */
[----:B------:R-:W-:-:S03]  /*3f3f0*/  FMUL R4, R0, R17 ;  /* 0x0000001100047220 */ /* 0x000fc60000400000 */
[----:B------:R1:W-:Y:S04]  /*3f400*/  STL [R1+0x678], R3 ;  /* 0x0006780301007387 */ /* 0x0003e80000100800 */
[----:B------:R2:W-:Y:S04]  /*3f410*/  STL [R1+0x688], R4 ;  /* 0x0006880401007387 */ /* 0x0005e80000100800 */
[----:B-1----:R-:W1:Y:S04]  /*3f420*/  S2R R3, SR_CTAID.X ;  /* 0x0000000000037919 */ /* 0x002e680000002500 */
[----:B--2---:R-:W2:Y:S01]  /*3f430*/  S2R R4, SR_CTAID.Y ;  /* 0x0000000000047919 */ /* 0x004ea20000002600 */
[----:B------:R-:W-:Y:S01]  /*3f440*/  @P0 FMUL R18, R18, 0.25 ;  /* 0x3e80000012120820 */ /* 0x000fe20000400000 */
[----:B------:R-:W-:-:S02]  /*3f450*/  FSETP.NEU.AND P0, PT, R21, RZ, PT ;  /* 0x000000ff1500720b */ /* 0x000fc40003f0d000 */
[----:B0-----:R-:W-:Y:S01]  /*3f460*/  LOP3.LUT R19, R19, 0x7f, RZ, 0xc0, !PT ;  /* 0x0000007f13137812 */ /* 0x001fe200078ec0ff */
[----:B------:R-:W-:-:S04]  /*3f470*/  @!P1 FMUL R18, R18, 16777216 ;  /* 0x4b80000012129820 */ /* 0x000fc80000400000 */
[----:B------:R-:W-:-:S06]  /*3f480*/  FMUL R0, R0, R18 ;  /* 0x0000001200007220 */ /* 0x000fcc0000400000 */
[----:B------:R-:W-:Y:S02]  /*3f490*/  @P0 LOP3.LUT R2, R2, 0x2000, RZ, 0xfc, !PT ;  /* 0x0000200002020812 */ /* 0x000fe400078efcff */
[----:B------:R-:W-:Y:S02]  /*3f4a0*/  FSETP.NEU.AND P0, PT, R20, RZ, PT ;  /* 0x000000ff1400720b */ /* 0x000fe40003f0d000 */
[----:B-1----:R-:W-:Y:S01]  /*3f4b0*/  LEA R3, R3, R19, 0x7 ;  /* 0x0000001303037211 */ /* 0x002fe200078e38ff */
[----:B------:R0:W-:Y:S01]  /*3f4c0*/  STL [R1+0x674], R0 ;  /* 0x0006740001007387 */ /* 0x0001e20000100800 */
[----:B--2---:R-:W-:Y:S01]  /*3f4d0*/  IMAD R4, R4, c[0x0][0x1c0], RZ ;  /* 0x0000700004047a24 */ /* 0x004fe200078e02ff */
[----:B------:R-:W-:Y:S02]  /*3f4e0*/  LOP3.LUT R2, R2, 0xffffbfff, RZ, 0xc0, !PT ;  /* 0xffffbfff02027812 */ /* 0x000fe400078ec0ff */
[----:B0-----:R-:W-:Y:S02]  /*3f4f0*/  IMAD R0, R3, c[0x0][0x1c4], RZ ;  /* 0x0000710003007a24 */ /* 0x001fe400078e02ff */
[----:B------:R-:W-:-:S03]  /*3f500*/  IMAD.SHL.U32 R5, R4, 0x2, RZ ;  /* 0x0000000204057824 */ /* 0x000fc600078e00ff */
[----:B------:R-:W-:Y:S01]  /*3f510*/  SHF.L.U32 R3, R0, 0x1, RZ ;  /* 0x0000000100037819 */ /* 0x000fe200000006ff */
[----:B------:R-:W-:Y:S01]  /*3f520*/  IMAD.HI R4, R4, 0x2, RZ ;  /* 0x0000000204047827 */ /* 0x000fe200078e02ff */
[----:B------:R-:W-:Y:S02]  /*3f530*/  @P0 LOP3.LUT R2, R2, 0x4000, RZ, 0xfc, !PT ;  /* 0x0000400002020812 */ /* 0x000fe400078efcff */
[----:B------:R-:W-:Y:S01]  /*3f540*/  IADD3 R3, P0, P1, R3, c[0x0][0x178], R5 ;  /* 0x00005e0003037a10 */ /* 0x000fe2000791e005 */
[----:B------:R-:W-:-:S05]  /*3f550*/  IMAD.HI R0, R0, 0x2, RZ ;  /* 0x0000000200007827 */ /* 0x000fca00078e02ff */
[----:B------:R-:W-:Y:S01]  /*3f560*/  IADD3.X R0, R0, c[0x0][0x17c], R4, P0, P1 ;  /* 0x00005f0000007a10 */ /* 0x000fe200007e2404 */
[----:B------:R-:W-:Y:S04]  /*3f570*/  STL [R1+0x1668], R3 ;  /* 0x0016680301007387 */ /* 0x000fe80000100800 */
[----:B------:R0:W-:Y:S04]  /*3f580*/  STL [R1+0x166c], R0 ;  /* 0x00166c0001007387 */ /* 0x0001e80000100800 */
[----:B------:R-:W2:Y:S04]  /*3f590*/  LDL.LU R6, [R1+0x608] ;  /* 0x0006080001067983 */ /* 0x000ea80000300800 */
[----:B0-----:R-:W3:Y:S04]  /*3f5a0*/  LDL.LU R0, [R1+0x60c] ;  /* 0x00060c0001007983 */ /* 0x001ee80000300800 */
        /* <DEDUP_REMOVED lines=14> */
[----:B------:R-:W-:-:S02]  /*3f690*/  FSETP.GT.AND P0, PT, |R23|, 8.50705917302346158658e+37, PT ;  /* 0x7e8000001700780b */ /* 0x000fc40003f04200 */
[----:B------:R-:W-:-:S11]  /*3f6a0*/  FSETP.GEU.AND P1, PT, |R23|, 1.175494350822287508e-38, PT ;  /* 0x008000001700780b */ /* 0x000fd60003f2e200 */
[----:B------:R-:W-:Y:S02]  /*3f6b0*/  @P0 FMUL R23, R23, 0.25 ;  /* 0x3e80000017170820 */ /* 0x000fe40000400000 */
[----:B--2---:R-:W-:Y:S02]  /*3f6c0*/  @P0 FMUL R6, R6, 0.25 ;  /* 0x3e80000006060820 */ /* 0x004fe40000400000 */
[----:B---3--:R-:W-:Y:S02]  /*3f6d0*/  @P0 FMUL R0, R0, 0.25 ;  /* 0x3e80000000000820 */ /* 0x008fe40000400000 */
[----:B----4-:R-:W-:Y:S02]  /*3f6e0*/  @P0 FMUL R3, R3, 0.25 ;  /* 0x3e80000003030820 */ /* 0x010fe40000400000 */
[----:B-----5:R-:W-:Y:S02]  /*3f6f0*/  @P0 FMUL R4, R4, 0.25 ;  /* 0x3e80000004040820 */ /* 0x020fe40000400000 */
        /* <DEDUP_REMOVED lines=10> */
[----:B------:R-:W-:Y:S02]  /*3f7a0*/  @P0 FMUL R16, R16, 0.25 ;  /* 0x3e80000010100820 */ /* 0x000fe40000400000 */
[----:B------:R-:W-:-:S05]  /*3f7b0*/  @P0 FMUL R17, R17, 0.25 ;  /* 0x3e80000011110820 */ /* 0x000fca0000400000 */
        /* <DEDUP_REMOVED lines=17> */
[----:B0-----:R-:W2:Y:S04]  /*3f8d0*/  LDL.LU R23, [R1+0x1840] ;  /* 0x0018400001177983 */ /* 0x001ea80000300800 */
[----:B------:R-:W3:Y:S04]  /*3f8e0*/  LDL.LU R0, [R1+0x600] ;  /* 0x0006000001007983 */ /* 0x000ee80000300800 */
[----:B------:R-:W4:Y:S04]  /*3f8f0*/  LDL.LU R3, [R1+0x604] ;  /* 0x0006040001037983 */ /* 0x000f280000300800 */
[----:B------:R-:W5:Y:S04]  /*3f900*/  LDL.LU R4, [R1+0x610] ;  /* 0x0006100001047983 */ /* 0x000f680000300800 */
[----:B------:R-:W2:Y:S04]  /*3f910*/  LDL.LU R5, [R1+0x614] ;  /* 0x0006140001057983 */ /* 0x000ea80000300800 */
[----:B-1----:R-:W2:Y:S04]  /*3f920*/  LDL.LU R6, [R1+0x620] ;  /* 0x0006200001067983 */ /* 0x002ea80000300800 */
[----:B------:R-:W2:Y:S04]  /*3f930*/  LDL.LU R7, [R1+0x624] ;  /* 0x0006240001077983 */ /* 0x000ea80000300800 */
        /* <DEDUP_REMOVED lines=9> */
[----:B------:R-:W2:Y:S01]  /*3f9d0*/  LDL.LU R17, [R1+0x6f4] ;  /* 0x0006f40001117983 */ /* 0x000ea20000300800 */
[----:B------:R-:W-:-:S02]  /*3f9e0*/  FSETP.GT.AND P0, PT, |R22|, 8.50705917302346158658e+37, PT ;  /* 0x7e8000001600780b */ /* 0x000fc40003f04200 */
[----:B------:R-:W-:-:S04]  /*3f9f0*/  LOP3.LUT R2, R2, 0xffffff7f, RZ, 0xc0, !PT ;  /* 0xffffff7f02027812 */ /* 0x000fc800078ec0ff */
[----:B------:R-:W-:Y:S02]  /*3fa00*/  @P1 LOP3.LUT R2, R2, 0x80, RZ, 0xfc, !PT ;  /* 0x0000008002021812 */ /* 0x000fe400078efcff */
[----:B------:R-:W-:-:S05]  /*3fa10*/  FSETP.GEU.AND P1, PT, |R22|, 1.175494350822287508e-38, PT ;  /* 0x008000001600780b */ /* 0x000fca0003f2e200 */
[----:B------:R-:W-:Y:S02]  /*3fa20*/  @P0 FMUL R22, R22, 0.25 ;  /* 0x3e80000016160820 */ /* 0x000fe40000400000 */
[----:B---3--:R-:W-:Y:S02]  /*3fa30*/  @P0 FMUL R0, R0, 0.25 ;  /* 0x3e80000000000820 */ /* 0x008fe40000400000 */
[----:B----4-:R-:W-:Y:S02]  /*3fa40*/  @P0 FMUL R3, R3, 0.25 ;  /* 0x3e80000003030820 */ /* 0x010fe40000400000 */
[----:B-----5:R-:W-:Y:S02]  /*3fa50*/  @P0 FMUL R4, R4, 0.25 ;  /* 0x3e80000004040820 */ /* 0x020fe40000400000 */
[----:B--2---:R-:W-:Y:S02]  /*3fa60*/  @P0 FMUL R5, R5, 0.25 ;  /* 0x3e80000005050820 */ /* 0x004fe40000400000 */
        /* <DEDUP_REMOVED lines=30> */
[----:B-1----:R-:W3:Y:S04]  /*3fc50*/  LDL.LU R0, [R1+0x5f8] ;  /* 0x0005f80001007983 */ /* 0x002ee80000300800 */
[----:B------:R-:W4:Y:S04]  /*3fc60*/  LDL.LU R3, [R1+0x5fc] ;  /* 0x0005fc0001037983 */ /* 0x000f280000300800 */
[----:B------:R-:W5:Y:S04]  /*3fc70*/  LDL.LU R4, [R1+0x5e8] ;  /* 0x0005e80001047983 */ /* 0x000f680000300800 */
        /* <DEDUP_REMOVED lines=121> */
[----:B-1----:R-:W2:Y:S04]  /*40410*/  LDL.LU R0, [R1+0x508] ;  /* 0x0005080001007983 */ /* 0x002ea80000300800 */
        /* <DEDUP_REMOVED lines=21> */
[----:B------:R-:W-:-:S03]  /*40570*/  @P0 FMUL R17, R17, 0.25 ;  /* 0x3e80000011110820 */ /* 0x000fc60000400000 */
        /* <DEDUP_REMOVED lines=20> */
[----:B-1----:R-:W5:Y:S04]  /*406c0*/  LDL.LU R4, [R1+0x560] ;  /* 0x0005600001047983 */ /* 0x002f680000300800 */
        /* <DEDUP_REMOVED lines=50> */
[----:B0-----:R-:W2:Y:S04]  /*409f0*/  LDL.LU R0, [R1+0x458] ;  /* 0x0004580001007983 */ /* 0x001ea80000300800 */
[----:B------:R-:W-:Y:S04]  /*40a00*/  STL [R1+0x118], R26 ;  /* 0x0001181a01007387 */ /* 0x000fe80000100800 */
        /* <DEDUP_REMOVED lines=16> */
[----:B------:R-:W-:-:S04]  /*40b10*/  LOP3.LUT R2, R2, 0xfffffffd, RZ, 0xc0, !PT ;  /* 0xfffffffd02027812 */ /* 0x000fc800078ec0ff */
[----:B------:R-:W-:Y:S02]  /*40b20*/  @P1 LOP3.LUT R2, R2, 0x2, RZ, 0xfc, !PT ;  /* 0x0000000202021812 */ /* 0x000fe400078efcff */
[----:B------:R-:W-:-:S05]  /*40b30*/  FSETP.GEU.AND P1, PT, |R25|, 1.175494350822287508e-38, PT ;  /* 0x008000001900780b */ /* 0x000fca0003f2e200 */
        /* <DEDUP_REMOVED lines=50> */
[----:B------:R-:W-:-:S04]  /*40e60*/  LOP3.LUT R2, R2, 0xfffffffe, RZ, 0xc0, !PT ;  /* 0xfffffffe02027812 */ /* 0x000fc800078ec0ff */
[----:B------:R-:W-:Y:S02]  /*40e70*/  @P1 LOP3.LUT R2, R2, 0x1, RZ, 0xfc, !PT ;  /* 0x0000000102021812 */ /* 0x000fe400078efcff */
[C---:B------:R-:W-:Y:S02]  /*40e80*/  FSETP.GT.AND P1, PT, |R24|.reuse, 8.50705917302346158658e+37, PT ;  /* 0x7e8000001800780b */ /* 0x040fe40003f24200 */
        /* <DEDUP_REMOVED lines=35> */
[----:B------:R-:W3:Y:S04]  /*410c0*/  LDL.LU R3, [R1+0x36c] ;  /* 0x00036c0001037983 */ /* 0x000ee80000300800 */
[----:B------:R-:W-:Y:S04]  /*410d0*/  STL [R1+0x128], R24 ;  /* 0x0001281801007387 */ /* 0x000fe80000100800 */
        /* <DEDUP_REMOVED lines=15> */
[----:B------:R-:W-:Y:S02]  /*411d0*/  FSETP.GEU.AND P1, PT, |R23|, 1.175494350822287508e-38, PT ;  /* 0x008000001700780b */ /* 0x000fe40003f2e200 */
[----:B------:R-:W-:-:S04]  /*411e0*/  LOP3.LUT R2, R2, 0xfbffffff, RZ, 0xc0, !PT ;  /* 0xfbffffff02027812 */ /* 0x000fc800078ec0ff */
[----:B------:R-:W-:-:S04]  /*411f0*/  @P0 LOP3.LUT R2, R2, 0x4000000, RZ, 0xfc, !PT ;  /* 0x0400000002020812 */ /* 0x000fc800078efcff */
[----:B------:R-:W-:Y:S01]  /*41200*/  LOP3.LUT R2, R2, 0xf7ffffff, RZ, 0xc0, !PT ;  /* 0xf7ffffff02027812 */ /* 0x000fe200078ec0ff */
[----:B------:R-:W-:-:S03]  /*41210*/  @P2 FMUL R23, R23, 0.25 ;  /* 0x3e80000017172820 */ /* 0x000fc60000400000 */
[----:B------:R-:W-:-:S04]  /*41220*/  @P1 LOP3.LUT R2, R2, 0x8000000, RZ, 0xfc, !PT ;  /* 0x0800000002021812 */ /* 0x000fc800078efcff */
[----:B------:R-:W-:Y:S01]  /*41230*/  LOP3.LUT P1, RZ, R2, 0x40, RZ, 0xc0, !PT ;  /* 0x0000004002ff7812 */ /* 0x000fe2000782c0ff */
        /* <DEDUP_REMOVED lines=33> */
[----:B------:R-:W2:Y:S04]  /*41450*/  LDL.LU R19, [R1+0x360] ;  /* 0x0003600001137983 */ /* 0x000ea80000300800 */
[----:B------:R-:W3:Y:S04]  /*41460*/  LDL.LU R20, [R1+0x364] ;  /* 0x0003640001147983 */ /* 0x000ee80000300800 */
[----:B------:R-:W-:Y:S04]  /*41470*/  STL [R1+0x124], R23 ;  /* 0x0001241701007387 */ /* 0x000fe80000100800 */
[----:B------:R-:W4:Y:S04]  /*41480*/  LDL.LU R21, [R1+0x350] ;  /* 0x0003500001157983 */ /* 0x000f280000300800 */
[----:B0-----:R-:W5:Y:S04]  /*41490*/  LDL.LU R0, [R1+0x354] ;  /* 0x0003540001007983 */ /* 0x001f680000300800 */
[----:B-1----:R-:W5:Y:S04]  /*414a0*/  LDL.LU R2, [R1+0x340] ;  /* 0x0003400001027983 */ /* 0x002f680000300800 */
        /* <DEDUP_REMOVED lines=43> */
[----:B------:R-:W-:Y:S04]  /*41760*/  STL [R1+0xcc], R21 ;  /* 0x0000cc1501007387 */ /* 0x000fe80000100800 */
[----:B------:R-:W-:Y:S04]  /*41770*/  STL [R1+0xd0], R20 ;  /* 0x0000d01401007387 */ /* 0x000fe80000100800 */
[----:B0-----:R-:W2:Y:S04]  /*41780*/  LDL.LU R2, [R1+0x3a8] ;  /* 0x0003a80001027983 */ /* 0x001ea80000300800 */
[----:B------:R-:W-:Y:S04]  /*41790*/  STL [R1+0xd8], R19 ;  /* 0x0000d81301007387 */ /* 0x000fe80000100800 */
[----:B------:R-:W3:Y:S04]  /*417a0*/  LDL.LU R4, [R1+0x3ac] ;  /* 0x0003ac0001047983 */ /* 0x000ee80000300800 */
[----:B------:R-:W4:Y:S04]  /*417b0*/  LDL.LU R5, [R1+0x398] ;  /* 0x0003980001057983 */ /* 0x000f280000300800 */
[----:B------:R-:W-:Y:S04]  /*417c0*/  STL [R1+0x130], R22 ;  /* 0x0001301601007387 */ /* 0x000fe80000100800 */
        /* <DEDUP_REMOVED lines=11> */
[----:B-1----:R-:W5:Y:S04]  /*41880*/  LDL.LU R0, [R1+0x478] ;  /* 0x0004780001007983 */ /* 0x002f680000300800 */
        /* <DEDUP_REMOVED lines=23> */
[----:B------:R0:W-:Y:S04]  /*41a00*/  STL [R1+0x1820], R0 ;  /* 0x0018200001007387 */ /* 0x0001e80000100800 */
        /* <DEDUP_REMOVED lines=14> */
[----:B------:R0:W-:Y:S04]  /*41af0*/  STL [R1+0x94], R2 ;  /* 0x0000940201007387 */ /* 0x0001e80000100800 */
[----:B-1----:R-:W3:Y:S04]  /*41b00*/  LDL.LU R4, [R1+0x3a4] ;  /* 0x0003a40001047983 */ /* 0x002ee80000300800 */
[----:B------:R1:W-:Y:S04]  /*41b10*/  STL [R1+0x12c], R29 ;  /* 0x00012c1d01007387 */ /* 0x0003e80000100800 */
        /* <DEDUP_REMOVED lines=11> */
[----:B------:R-:W5:Y:S04]  /*41bd0*/  LDL.LU R14, [R1+0x464] ;  /* 0x00046400010e7983 */ /* 0x000f680000300800 */
[----:B------:R-:W5:Y:S04]  /*41be0*/  LDL.LU R15, [R1+0x470] ;  /* 0x00047000010f7983 */ /* 0x000f680000300800 */
[----:B-1----:R-:W5:Y:S01]  /*41bf0*/  LDL.LU R29, [R1+0x474] ;  /* 0x00047400011d7983 */ /* 0x002f620000300800 */
        /* <DEDUP_REMOVED lines=20> */
[----:B------:R0:W-:Y:S04]  /*41d40*/  STL [R1+0x70], R15 ;  /* 0x0000700f01007387 */ /* 0x0001e80000100800 */
[----:B------:R1:W-:Y:S04]  /*41d50*/  STL [R1+0x64], R14 ;  /* 0x0000640e01007387 */ /* 0x0003e80000100800 */
[----:B------:R2:W-:Y:S04]  /*41d60*/  STL [R1+0x60], R13 ;  /* 0x0000600d01007387 */ /* 0x0005e80000100800 */
[----:B------:R3:W-:Y:S04]  /*41d70*/  STL [R1+0x54], R12 ;  /* 0x0000540c01007387 */ /* 0x0007e80000100800 */
[----:B------:R-:W-:Y:S04]  /*41d80*/  STL [R1+0x50], R2 ;  /* 0x0000500201007387 */ /* 0x000fe80000100800 */
[----:B------:R-:W-:Y:S04]  /*41d90*/  STL [R1+0x44], R3 ;  /* 0x0000440301007387 */ /* 0x000fe80000100800 */
[----:B------:R4:W-:Y:S04]  /*41da0*/  STL [R1+0x40], R11 ;  /* 0x0000400b01007387 */ /* 0x0009e80000100800 */
[----:B------:R-:W-:Y:S04]  /*41db0*/  STL [R1+0x182c], R2 ;  /* 0x00182c0201007387 */ /* 0x000fe80000100800 */
[----:B------:R2:W-:Y:S04]  /*41dc0*/  STL [R1+0x34], R10 ;  /* 0x0000340a01007387 */ /* 0x0005e80000100800 */
[----:B------:R0:W-:Y:S04]  /*41dd0*/  STL [R1+0x30], R9 ;  /* 0x0000300901007387 */ /* 0x0001e80000100800 */
[----:B------:R0:W-:Y:S04]  /*41de0*/  STL [R1+0x2c], R8 ;  /* 0x00002c0801007387 */ /* 0x0001e80000100800 */
[----:B------:R0:W-:Y:S04]  /*41df0*/  STL [R1+0x28], R7 ;  /* 0x0000280701007387 */ /* 0x0001e80000100800 */
[----:B------:R0:W-:Y:S04]  /*41e00*/  STL [R1+0x24], R6 ;  /* 0x0000240601007387 */ /* 0x0001e80000100800 */
[----:B------:R1:W-:Y:S04]  /*41e10*/  STL [R1+0x20], R5 ;  /* 0x0000200501007387 */ /* 0x0003e80000100800 */
[----:B------:R1:W-:Y:S04]  /*41e20*/  STL [R1+0x1c], R4 ;  /* 0x00001c0401007387 */ /* 0x0003e80000100800 */
[----:B0-----:R-:W5:Y:S04]  /*41e30*/  LDL.LU R15, [R1+0x498] ;  /* 0x00049800010f7983 */ /* 0x001f680000300800 */
[----:B------:R0:W-:Y:S04]  /*41e40*/  STL [R1+0x18], R0 ;  /* 0x0000180001007387 */ /* 0x0001e80000100800 */
[----:B-1----:R-:W5:Y:S04]  /*41e50*/  LDL.LU R14, [R1+0x49c] ;  /* 0x00049c00010e7983 */ /* 0x002f680000300800 */
[----:B------:R1:W-:Y:S04]  /*41e60*/  STL [R1+0x138], R28 ;  /* 0x0001381c01007387 */ /* 0x0003e80000100800 */
[----:B--2---:R-:W2:Y:S04]  /*41e70*/  LDL.LU R13, [R1+0x4a8] ;  /* 0x0004a800010d7983 */ /* 0x004ea80000300800 */
[----:B---3--:R-:W3:Y:S04]  /*41e80*/  LDL.LU R12, [R1+0x4ac] ;  /* 0x0004ac00010c7983 */ /* 0x008ee80000300800 */
[----:B----4-:R-:W4:Y:S04]  /*41e90*/  LDL.LU R11, [R1+0x488] ;  /* 0x00048800010b7983 */ /* 0x010f280000300800 */
[----:B------:R-:W4:Y:S04]  /*41ea0*/  LDL.LU R10, [R1+0x48c] ;  /* 0x00048c00010a7983 */ /* 0x000f280000300800 */
[----:B------:R-:W4:Y:S04]  /*41eb0*/  LDL.LU R9, [R1+0x4b8] ;  /* 0x0004b80001097983 */ /* 0x000f280000300800 */
[----:B------:R-:W4:Y:S04]  /*41ec0*/  LDL.LU R8, [R1+0x4bc] ;  /* 0x0004bc0001087983 */ /* 0x000f280000300800 */
[----:B------:R-:W4:Y:S04]  /*41ed0*/  LDL.LU R7, [R1+0x4c8] ;  /* 0x0004c80001077983 */ /* 0x000f280000300800 */
[----:B------:R-:W4:Y:S04]  /*41ee0*/  LDL.LU R6, [R1+0x4cc] ;  /* 0x0004cc0001067983 */ /* 0x000f280000300800 */
[----:B------:R-:W4:Y:S04]  /*41ef0*/  LDL.LU R5, [R1+0x4d8] ;  /* 0x0004d80001057983 */ /* 0x000f280000300800 */
[----:B------:R-:W4:Y:S04]  /*41f00*/  LDL.LU R4, [R1+0x4dc] ;  /* 0x0004dc0001047983 */ /* 0x000f280000300800 */
[----:B0-----:R-:W4:Y:S04]  /*41f10*/  LDL.LU R0, [R1+0x4e8] ;  /* 0x0004e80001007983 */ /* 0x001f280000300800 */
[----:B------:R-:W4:Y:S04]  /*41f20*/  LDL.LU R2, [R1+0x4ec] ;  /* 0x0004ec0001027983 */ /* 0x000f280000300800 */
[----:B-1----:R-:W4:Y:S04]  /*41f30*/  LDL.LU R28, [R1+0x4f8] ;  /* 0x0004f800011c7983 */ /* 0x002f280000300800 */
[----:B------:R-:W4:Y:S01]  /*41f40*/  LDL.LU R29, [R1+0x4fc] ;  /* 0x0004fc00011d7983 */ /* 0x000f220000300800 */
[----:B------:R-:W-:-:S02]  /*41f50*/  FSETP.GT.AND P6, PT, |R27|, 8.50705917302346158658e+37, PT ;  /* 0x7e8000001b00780b */ /* 0x000fc40003fc4200 */
[----:B------:R-:W-:-:S11]  /*41f60*/  FSETP.GEU.AND P5, PT, |R27|, 1.175494350822287508e-38, PT ;  /* 0x008000001b00780b */ /* 0x000fd60003fae200 */
[----:B------:R-:W-:Y:S02]  /*41f70*/  @P6 FMUL R27, R27, 0.25 ;  /* 0x3e8000001b1b6820 */ /* 0x000fe40000400000 */
[----:B-----5:R-:W-:Y:S02]  /*41f80*/  @P6 FMUL R15, R15, 0.25 ;  /* 0x3e8000000f0f6820 */ /* 0x020fe40000400000 */
[----:B------:R-:W-:Y:S02]  /*41f90*/  @P6 FMUL R14, R14, 0.25 ;  /* 0x3e8000000e0e6820 */ /* 0x000fe40000400000 */
[----:B--2---:R-:W-:Y:S02]  /*41fa0*/  @P6 FMUL R13, R13, 0.25 ;  /* 0x3e8000000d0d6820 */ /* 0x004fe40000400000 */
[----:B---3--:R-:W-:Y:S02]  /*41fb0*/  @P6 FMUL R12, R12, 0.25 ;  /* 0x3e8000000c0c6820 */ /* 0x008fe40000400000 */
[----:B----4-:R-:W-:-:S02]  /*41fc0*/  @P6 FMUL R11, R11, 0.25 ;  /* 0x3e8000000b0b6820 */ /* 0x010fc40000400000 */
        /* <DEDUP_REMOVED lines=12> */
[----:B------:R0:W-:Y:S04]  /*42090*/  STL [R1], R0 ;  /* 0x0000000001007387 */ /* 0x0001e80000100800 */
[----:B------:R-:W-:Y:S04]  /*420a0*/  STL [R1+0x10], R28 ;  /* 0x0000101c01007387 */ /* 0x000fe80000100800 */
[----:B0-----:R-:W2:Y:S04]  /*420b0*/  LDL R0, [R1+0x148] ;  /* 0x0001480001007983 */ /* 0x001ea80000100800 */
        /* <DEDUP_REMOVED lines=8> */
[----:B------:R-:W-:Y:S04]  /*42140*/  STL [R1+0x17b8], R11 ;  /* 0x0017b80b01007387 */ /* 0x000fe80000100800 */
[----:B------:R3:W-:Y:S01]  /*42150*/  STL [R1+0x17bc], R12 ;  /* 0x0017bc0c01007387 */ /* 0x0007e20000100800 */
[----:B0-----:R-:W-:-:S03]  /*42160*/  IMAD.MOV.U32 R7, RZ, RZ, R16 ;  /* 0x000000ffff077224 */ /* 0x001fc600078e0010 */
[----:B------:R0:W-:Y:S01]  /*42170*/  STL [R1+0x17c0], R13 ;  /* 0x0017c00d01007387 */ /* 0x0001e20000100800 */
[----:B------:R-:W-:-:S03]  /*42180*/  MOV R6, R17 ;  /* 0x0000001100067202 */ /* 0x000fc60000000f00 */
[----:B------:R4:W-:Y:S01]  /*42190*/  STL [R1+0x17c4], R14 ;  /* 0x0017c40e01007387 */ /* 0x0009e20000100800 */
[----:B-1----:R-:W-:-:S03]  /*421a0*/  MOV R8, R18 ;  /* 0x0000001200087202 */ /* 0x002fc60000000f00 */
[----:B------:R1:W-:Y:S01]  /*421b0*/  STL [R1+0x17c8], R15 ;  /* 0x0017c80f01007387 */ /* 0x0003e20000100800 */
[----:B---3--:R-:W-:-:S03]  /*421c0*/  MOV R12, R19 ;  /* 0x00000013000c7202 */ /* 0x008fc60000000f00 */
[----:B------:R3:W-:Y:S01]  /*421d0*/  STL [R1+0x13c], R27 ;  /* 0x00013c1b01007387 */ /* 0x0007e20000100800 */
[----:B0-----:R-:W-:-:S03]  /*421e0*/  IMAD.MOV.U32 R13, RZ, RZ, R20 ;  /* 0x000000ffff0d7224 */ /* 0x001fc600078e0014 */
[----:B------:R-:W5:Y:S01]  /*421f0*/  LDL.LU R16, [R1+0x490] ;  /* 0x0004900001107983 */ /* 0x000f620000300800 */
[----:B----4-:R-:W-:-:S03]  /*42200*/  MOV R14, R21 ;  /* 0x00000015000e7202 */ /* 0x010fc60000000f00 */
[----:B------:R-:W4:Y:S01]  /*42210*/  LDL.LU R17, [R1+0x494] ;  /* 0x0004940001117983 */ /* 0x000f220000300800 */
[----:B------:R-:W-:-:S03]  /*42220*/  IMAD.MOV.U32 R11, RZ, RZ, R22 ;  /* 0x000000ffff0b7224 */ /* 0x000fc600078e0016 */
[----:B------:R-:W4:Y:S01]  /*42230*/  LDL.LU R18, [R1+0x4a0] ;  /* 0x0004a00001127983 */ /* 0x000f220000300800 */
[----:B------:R-:W-:-:S03]  /*42240*/  MOV R10, R23 ;  /* 0x00000017000a7202 */ /* 0x000fc60000000f00 */
[----:B------:R-:W4:Y:S01]  /*42250*/  LDL.LU R19, [R1+0x4a4] ;  /* 0x0004a40001137983 */ /* 0x000f220000300800 */
[----:B------:R-:W-:-:S03]  /*42260*/  IMAD.MOV.U32 R5, RZ, RZ, R24 ;  /* 0x000000ffff057224 */ /* 0x000fc600078e0018 */
[----:B------:R-:W4:Y:S01]  /*42270*/  LDL.LU R20, [R1+0x480] ;  /* 0x0004800001147983 */ /* 0x000f220000300800 */
[----:B------:R-:W-:-:S03]  /*42280*/  MOV R4, R25 ;  /* 0x0000001900047202 */ /* 0x000fc60000000f00 */
[----:B------:R-:W4:Y:S01]  /*42290*/  LDL.LU R21, [R1+0x484] ;  /* 0x0004840001157983 */ /* 0x000f220000300800 */
[----:B------:R-:W-:-:S03]  /*422a0*/  IMAD.MOV.U32 R9, RZ, RZ, R26 ;  /* 0x000000ffff097224 */ /* 0x000fc600078e001a */
[----:B------:R-:W4:Y:S04]  /*422b0*/  LDL.LU R22, [R1+0x4b0] ;  /* 0x0004b00001167983 */ /* 0x000f280000300800 */
[----:B------:R-:W4:Y:S04]  /*422c0*/  LDL.LU R23, [R1+0x4b4] ;  /* 0x0004b40001177983 */ /* 0x000f280000300800 */
[----:B------:R-:W4:Y:S04]  /*422d0*/  LDL.LU R24, [R1+0x4c0] ;  /* 0x0004c00001187983 */ /* 0x000f280000300800 */
[----:B------:R-:W4:Y:S01]  /*422e0*/  LDL.LU R25, [R1+0x4c4] ;  /* 0x0004c40001197983 */ /* 0x000f220000300800 */
[----:B-1----:R-:W-:-:S03]  /*422f0*/  IMAD.MOV.U32 R15, RZ, RZ, R3 ;  /* 0x000000ffff0f7224 */ /* 0x002fc600078e0003 */
[----:B------:R-:W4:Y:S04]  /*42300*/  LDL.LU R26, [R1+0x4d0] ;  /* 0x0004d000011a7983 */ /* 0x000f280000300800 */
[----:B---3--:R-:W3:Y:S04]  /*42310*/  LDL.LU R27, [R1+0x4d4] ;  /* 0x0004d400011b7983 */ /* 0x008ee80000300800 */
[----:B------:R-:W3:Y:S04]  /*42320*/  LDL.LU R28, [R1+0x4e0] ;  /* 0x0004e000011c7983 */ /* 0x000ee80000300800 */
[----:B------:R-:W3:Y:S04]  /*42330*/  LDL.LU R29, [R1+0x4e4] ;  /* 0x0004e400011d7983 */ /* 0x000ee80000300800 */
[----:B------:R-:W3:Y:S04]  /*42340*/  LDL.LU R3, [R1+0x4f0] ;  /* 0x0004f00001037983 */ /* 0x000ee80000300800 */
[----:B------:R-:W3:Y:S01]  /*42350*/  LDL.LU R2, [R1+0x4f4] ;  /* 0x0004f40001027983 */ /* 0x000ee20000300800 */
[----:B--2---:R-:W-:-:S13]  /*42360*/  FSETP.GT.AND P0, PT, |R0|, 8.50705917302346158658e+37, PT ;  /* 0x7e8000000000780b */ /* 0x004fda0003f04200 */
[----:B---3--:R-:W-:-:S05]  /*42370*/  @P0 FMUL R2, R2, 0.25 ;  /* 0x3e80000002020820 */ /* 0x008fca0000400000 */
[----:B------:R0:W-:Y:S04]  /*42380*/  STL [R1+0xc], R2 ;  /* 0x00000c0201007387 */ /* 0x0001e80000100800 */
[----:B0-----:R-:W2:Y:S01]  /*42390*/  LDL.LU R2, [R1+0x182c] ;  /* 0x00182c0001027983 */ /* 0x001ea20000300800 */
[----:B------:R-:W-:Y:S02]  /*423a0*/  @P0 FMUL R3, R3, 0.25 ;  /* 0x3e80000003030820 */ /* 0x000fe40000400000 */
[----:B------:R-:W-:Y:S02]  /*423b0*/  @P0 FMUL R29, R29, 0.25 ;  /* 0x3e8000001d1d0820 */ /* 0x000fe40000400000 */
[----:B------:R-:W-:Y:S01]  /*423c0*/  @P0 FMUL R28, R28, 0.25 ;  /* 0x3e8000001c1c0820 */ /* 0x000fe20000400000 */
[----:B------:R0:W-:Y:S01]  /*423d0*/  STL [R1+0x8], R3 ;  /* 0x0000080301007387 */ /* 0x0001e20000100800 */
[----:B------:R-:W-:-:S02]  /*423e0*/  @P0 FMUL R27, R27, 0.25 ;  /* 0x3e8000001b1b0820 */ /* 0x000fc40000400000 */
[----:B----4-:R-:W-:Y:S02]  /*423f0*/  @P0 FMUL R26, R26, 0.25 ;  /* 0x3e8000001a1a0820 */ /* 0x010fe40000400000 */
[----:B------:R-:W-:Y:S01]  /*42400*/  @P0 FMUL R25, R25, 0.25 ;  /* 0x3e80000019190820 */ /* 0x000fe20000400000 */
[----:B0-----:R-:W3:Y:S01]  /*42410*/  LDL.LU R3, [R1+0x1828] ;  /* 0x0018280001037983 */ /* 0x001ee20000300800 */
[----:B------:R-:W-:-:S03]  /*42420*/  @P0 FMUL R24, R24, 0.25 ;  /* 0x3e80000018180820 */ /* 0x000fc60000400000 */
[----:B------:R2:W-:Y:S01]  /*42430*/  STL [R1+0x16fc], R29 ;  /* 0x0016fc1d01007387 */ /* 0x0005e20000100800 */
[----:B------:R-:W-:Y:S02]  /*42440*/  @P0 FMUL R23, R23, 0.25 ;  /* 0x3e80000017170820 */ /* 0x000fe40000400000 */
[----:B------:R-:W-:Y:S02]  /*42450*/  @P0 FMUL R22, R22, 0.25 ;  /* 0x3e80000016160820 */ /* 0x000fe40000400000 */
[----:B------:R-:W-:Y:S02]  /*42460*/  @P0 FMUL R21, R21, 0.25 ;  /* 0x3e80000015150820 */ /* 0x000fe40000400000 */
[----:B------:R-:W-:Y:S02]  /*42470*/  @P0 FMUL R20, R20, 0.25 ;  /* 0x3e80000014140820 */ /* 0x000fe40000400000 */
[----:B------:R-:W-:Y:S02]  /*42480*/  @P0 FMUL R19, R19, 0.25 ;  /* 0x3e80000013130820 */ /* 0x000fe40000400000 */
[----:B------:R-:W-:Y:S01]  /*42490*/  @P0 FMUL R18, R18, 0.25 ;  /* 0x3e80000012120820 */ /* 0x000fe20000400000 */
[----:B------:R-:W-:Y:S01]  /*424a0*/  FSETP.GEU.AND P6, PT, |R0|, 1.175494350822287508e-38, PT ;  /* 0x008000000000780b */ /* 0x000fe20003fce200 */
[----:B------:R-:W-:-:S02]  /*424b0*/  @P0 FMUL R17, R17, 0.25 ;  /* 0x3e80000011110820 */ /* 0x000fc40000400000 */
[----:B-----5:R-:W-:Y:S02]  /*424c0*/  @P0 FMUL R16, R16, 0.25 ;  /* 0x3e80000010100820 */ /* 0x020fe40000400000 */
[----:B------:R-:W-:Y:S02]  /*424d0*/  @P0 FMUL R0, R0, 0.25 ;  /* 0x3e80000000000820 */ /* 0x000fe40000400000 */
[----:B--2---:R-:W-:Y:S02]  /*424e0*/  IMAD.MOV.U32 R29, RZ, RZ, R2 ;  /* 0x000000ffff1d7224 */ /* 0x004fe400078e0002 */
[----:B------:R-:W2:Y:S04]  /*424f0*/  LDL.LU R2, [R1+0x1824] ;  /* 0x0018240001027983 */ /* 0x000ea80000300800 */
[----:B------:R0:W-:Y:S04]  /*42500*/  STL [R1+0x1700], R28 ;  /* 0x0017001c01007387 */ /* 0x0001e80000100800 */
[----:B0-----:R-:W4:Y:S04]  /*42510*/  LDL R28, [R1+0x198] ;  /* 0x00019800011c7983 */ /* 0x001f280000100800 */
        /* <DEDUP_REMOVED lines=12> */
[----:B------:R0:W-:Y:S04]  /*425e0*/  @P0 STL [R1+0x148], R0 ;  /* 0x0001480001000387 */ /* 0x0001e80000100800 */
[----:B0-----:R-:W5:Y:S04]  /*425f0*/  LDL.LU R0, [R1+0x1820] ;  /* 0x0018200001007983 */ /* 0x001f680000300800 */
[----:B------:R-:W2:Y:S04]  /*42600*/  LDL.LU R16, [R1+0x40] ;  /* 0x0000400001107983 */ /* 0x000ea80000300800 */
[----:B--2---:R0:W-:Y:S04]  /*42610*/  STL [R1+0x17cc], R16 ;  /* 0x0017cc1001007387 */ /* 0x0041e80000100800 */
[----:B0-----:R-:W2:Y:S04]  /*42620*/  LDL R16, [R1+0x654] ;  /* 0x0006540001107983 */ /* 0x001ea80000100800 */
[----:B------:R-:W2:Y:S04]  /*42630*/  LDL.LU R17, [R1+0x34] ;  /* 0x0000340001117983 */ /* 0x000ea80000300800 */
[----:B--2---:R-:W-:Y:S04]  /*42640*/  STL [R1+0x17d0], R17 ;  /* 0x0017d01101007387 */ /* 0x004fe80000100800 */
[----:B------:R-:W2:Y:S04]  /*42650*/  LDL.LU R18, [R1+0x30] ;  /* 0x0000300001127983 */ /* 0x000ea80000300800 */
[----:B--2---:R0:W-:Y:S04]  /*42660*/  STL [R1+0x17d4], R18 ;  /* 0x0017d41201007387 */ /* 0x0041e80000100800 */
[----:B0-----:R-:W2:Y:S04]  /*42670*/  LDL R18, [R1+0x63c] ;  /* 0x00063c0001127983 */ /* 0x001ea80000100800 */
[----:B------:R-:W2:Y:S04]  /*42680*/  LDL.LU R19, [R1+0x2c] ;  /* 0x00002c0001137983 */ /* 0x000ea80000300800 */
[----:B--2---:R0:W-:Y:S04]  /*42690*/  STL [R1+0x17d8], R19 ;  /* 0x0017d81301007387 */ /* 0x0041e80000100800 */
[----:B0-----:R-:W2:Y:S04]  /*426a0*/  LDL R19, [R1+0x638] ;  /* 0x0006380001137983 */ /* 0x001ea80000100800 */
        /* <DEDUP_REMOVED lines=17> */
[----:B------:R-:W2:Y:S01]  /*427c0*/  LDL.LU R27, [R1+0x10] ;  /* 0x00001000011b7983 */ /* 0x000ea20000300800 */
[----:B----4-:R-:W-:-:S03]  /*427d0*/  MOV R17, R28 ;  /* 0x0000001c00117202 */ /* 0x010fc60000000f00 */
[----:B--2---:R0:W-:Y:S04]  /*427e0*/  STL [R1+0x17f4], R27 ;  /* 0x0017f41b01007387 */ /* 0x0041e80000100800 */
[----:B0-----:R-:W2:Y:S04]  /*427f0*/  LDL R27, [R1+0x61c] ;  /* 0x00061c00011b7983 */ /* 0x001ea80000100800 */
[----:B------:R-:W4:Y:S01]  /*42800*/  LDL.LU R28, [R1+0x4] ;  /* 0x00000400011c7983 */ /* 0x000f220000300800 */
[----:B------:R-:W-:Y:S01]  /*42810*/  IMAD.MOV.U32 R25, RZ, RZ, R29 ;  /* 0x000000ffff197224 */ /* 0x000fe200078e001d */
[----:B------:R-:W-:-:S04]  /*42820*/  LOP3.LUT R2, R2, 0xff7fffff, RZ, 0xc0, !PT ;  /* 0xff7fffff02027812 */ /* 0x000fc800078ec0ff */
[----:B------:R-:W-:-:S04]  /*42830*/  @P6 LOP3.LUT R2, R2, 0x800000, RZ, 0xfc, !PT ;  /* 0x0080000002026812 */ /* 0x000fc800078efcff */
[----:B------:R-:W-:Y:S01]  /*42840*/  LOP3.LUT P6, RZ, R2, 0x80, RZ, 0xc0, !PT ;  /* 0x0000008002ff7812 */ /* 0x000fe200078cc0ff */
[----:B----4-:R-:W-:Y:S04]  /*42850*/  STL [R1+0x17f8], R28 ;  /* 0x0017f81c01007387 */ /* 0x010fe80000100800 */
[----:B------:R-:W4:Y:S08]  /*42860*/  LDL.LU R29, [R1] ;  /* 0x00000000011d7983 */ /* 0x000f300000300800 */
[----:B------:R-:W-:-:S02]  /*42870*/  @!P6 FMUL R20, R20, 16777216 ;  /* 0x4b8000001414e820 */ /* 0x000fc40000400000 */
[----:B--2---:R-:W-:Y:S02]  /*42880*/  @!P6 FMUL R27, R27, 16777216 ;  /* 0x4b8000001b1be820 */ /* 0x004fe40000400000 */
[----:B------:R-:W-:Y:S02]  /*42890*/  @!P6 FMUL R23, R23, 16777216 ;  /* 0x4b8000001717e820 */ /* 0x000fe40000400000 */
[----:B------:R-:W-:Y:S02]  /*428a0*/  @!P6 FMUL R19, R19, 16777216 ;  /* 0x4b8000001313e820 */ /* 0x000fe40000400000 */
[----:B------:R-:W-:Y:S02]  /*428b0*/  @!P6 FMUL R22, R22, 16777216 ;  /* 0x4b8000001616e820 */ /* 0x000fe40000400000 */
[----:B------:R-:W-:Y:S02]  /*428c0*/  @!P6 FMUL R18, R18, 16777216 ;  /* 0x4b8000001212e820 */ /* 0x000fe40000400000 */
[----:B------:R-:W-:-:S02]  /*428d0*/  @!P6 FMUL R16, R16, 16777216 ;  /* 0x4b8000001010e820 */ /* 0x000fc40000400000 */
[----:B------:R-:W-:Y:S01]  /*428e0*/  @!P6 FMUL R26, R26, 16777216 ;  /* 0x4b8000001a1ae820 */ /* 0x000fe20000400000 */
[----:B----4-:R-:W-:Y:S04]  /*428f0*/  STL [R1+0x17fc], R29 ;  /* 0x0017fc1d01007387 */ /* 0x010fe80000100800 */
[----:B------:R-:W2:Y:S04]  /*42900*/  LDL R21, [R1+0x658] ;  /* 0x0006580001157983 */ /* 0x000ea80000100800 */
[----:B------:R0:W-:Y:S04]  /*42910*/  @!P6 STL [R1+0x618], R20 ;  /* 0x000618140100e387 */ /* 0x0001e80000100800 */
[----:B0-----:R-:W4:Y:S04]  /*42920*/  LDL R20, [R1+0x65c] ;  /* 0x00065c0001147983 */ /* 0x001f280000100800 */
[----:B------:R0:W-:Y:S04]  /*42930*/  @!P6 STL [R1+0x61c], R27 ;  /* 0x00061c1b0100e387 */ /* 0x0001e80000100800 */
[----:B------:R-:W3:Y:S04]  /*42940*/  LDL R28, [R1+0x660] ;  /* 0x00066000011c7983 */ /* 0x000ee80000100800 */
[----:B------:R-:W-:Y:S04]  /*42950*/  @!P6 STL [R1+0x628], R23 ;  /* 0x000628170100e387 */ /* 0x000fe80000100800 */
[----:B------:R1:W-:Y:S04]  /*42960*/  @!P6 STL [R1+0x638], R19 ;  /* 0x000638130100e387 */ /* 0x0003e80000100800 */
[----:B------:R5:W-:Y:S04]  /*42970*/  @!P6 STL [R1+0x62c], R22 ;  /* 0x00062c160100e387 */ /* 0x000be80000100800 */
[----:B0-----:R-:W3:Y:S04]  /*42980*/  LDL R27, [R1+0x668] ;  /* 0x00066800011b7983 */ /* 0x001ee80000100800 */
[----:B-1----:R-:W3:Y:S04]  /*42990*/  LDL R19, [R1+0x664] ;  /* 0x0006640001137983 */ /* 0x002ee80000100800 */
[----:B------:R-:W3:Y:S04]  /*429a0*/  LDL R23, [R1+0x66c] ;  /* 0x00066c0001177983 */ /* 0x000ee80000100800 */
[----:B-----5:R-:W5:Y:S04]  /*429b0*/  LDL R22, [R1+0x670] ;  /* 0x0006700001167983 */ /* 0x020f680000100800 */
[----:B------:R0:W-:Y:S04]  /*429c0*/  @!P6 STL [R1+0x63c], R18 ;  /* 0x00063c120100e387 */ /* 0x0001e80000100800 */
[----:B0-----:R-:W5:Y:S04]  /*429d0*/  LDL R18, [R1+0x104] ;  /* 0x0001040001127983 */ /* 0x001f680000100800 */
[----:B------:R0:W-:Y:S04]  /*429e0*/  @!P6 STL [R1+0x654], R16 ;  /* 0x000654100100e387 */ /* 0x0001e80000100800 */
[----:B------:R1:W-:Y:S04]  /*429f0*/  @!P6 STL [R1+0x648], R26 ;  /* 0x0006481a0100e387 */ /* 0x0003e80000100800 */
[----:B0-----:R-:W5:Y:S01]  /*42a00*/  LDL R16, [R1+0x330] ;  /* 0x0003300001107983 */ /* 0x001f620000100800 */
[----:B------:R-:W-:-:S05]  /*42a10*/  @!P6 FMUL R24, R24, 16777216 ;  /* 0x4b8000001818e820 */ /* 0x000fca0000400000 */
[----:B------:R0:W-:Y:S04]  /*42a20*/  @!P6 STL [R1+0x650], R24 ;  /* 0x000650180100e387 */ /* 0x0001e80000100800 */
[----:B-1----:R-:W5:Y:S01]  /*42a30*/  LDL R26, [R1+0x334] ;  /* 0x00033400011a7983 */ /* 0x002f620000100800 */
[----:B--2---:R-:W-:-:S05]  /*42a40*/  @!P6 FMUL R21, R21, 16777216 ;  /* 0x4b8000001515e820 */ /* 0x004fca0000400000 */
[----:B------:R1:W-:Y:S01]  /*42a50*/  @!P6 STL [R1+0x658], R21 ;  /* 0x000658150100e387 */ /* 0x0003e20000100800 */
[----:B----4-:R-:W-:-:S05]  /*42a60*/  @!P6 FMUL R20, R20, 16777216 ;  /* 0x4b8000001414e820 */ /* 0x010fca0000400000 */
[----:B------:R2:W-:Y:S04]  /*42a70*/  @!P6 STL [R1+0x65c], R20 ;  /* 0x00065c140100e387 */ /* 0x0005e80000100800 */
[----:B0-----:R-:W4:Y:S04]  /*42a80*/  LDL R24, [R1+0x338] ;  /* 0x0003380001187983 */ /* 0x001f280000100800 */
[----:B-1----:R-:W4:Y:S04]  /*42a90*/  LDL R21, [R1+0x33c] ;  /* 0x00033c0001157983 */ /* 0x002f280000100800 */
[----:B--2---:R-:W2:Y:S01]  /*42aa0*/  LDL R20, [R1+0x3c0] ;  /* 0x0003c00001147983 */ /* 0x004ea20000100800 */
[----:B---3--:R-:W-:-:S05]  /*42ab0*/  @!P6 FMUL R19, R19, 16777216 ;  /* 0x4b8000001313e820 */ /* 0x008fca0000400000 */
[----:B------:R0:W-:Y:S04]  /*42ac0*/  @!P6 STL [R1+0x664], R19 ;  /* 0x000664130100e387 */ /* 0x0001e80000100800 */
[----:B0-----:R-:W3:Y:S01]  /*42ad0*/  LDL R19, [R1+0x3c4] ;  /* 0x0003c40001137983 */ /* 0x001ee20000100800 */
[----:B------:R-:W-:Y:S02]  /*42ae0*/  @!P6 FMUL R28, R28, 16777216 ;  /* 0x4b8000001c1ce820 */ /* 0x000fe40000400000 */
[----:B------:R-:W-:Y:S02]  /*42af0*/  @!P6 FMUL R27, R27, 16777216 ;  /* 0x4b8000001b1be820 */ /* 0x000fe40000400000 */
[----:B------:R-:W-:Y:S02]  /*42b00*/  @!P6 FMUL R23, R23, 16777216 ;  /* 0x4b8000001717e820 */ /* 0x000fe40000400000 */
[----:B-----5:R-:W-:Y:S01]  /*42b10*/  @!P6 FMUL R18, R18, 16777216 ;  /* 0x4b8000001212e820 */ /* 0x020fe20000400000 */
[----:B------:R-:W-:Y:S01]  /*42b20*/  @!P6 STL [R1+0x660], R28 ;  /* 0x0006601c0100e387 */ /* 0x000fe20000100800 */
[----:B------:R-:W-:-:S03]  /*42b30*/  @!P6 FMUL R22, R22, 16777216 ;  /* 0x4b8000001616e820 */ /* 0x000fc60000400000 */
[----:B------:R-:W-:Y:S04]  /*42b40*/  @!P6 STL [R1+0x668], R27 ;  /* 0x0006681b0100e387 */ /* 0x000fe80000100800 */
[----:B------:R0:W-:Y:S04]  /*42b50*/  @!P6 STL [R1+0x104], R18 ;  /* 0x000104120100e387 */ /* 0x0001e80000100800 */
[----:B------:R1:W-:Y:S01]  /*42b60*/  @!P6 STL [R1+0x66c], R23 ;  /* 0x00066c170100e387 */ /* 0x0003e20000100800 */
[----:B------:R-:W-:-:S03]  /*42b70*/  @!P1 FMUL R16, R16, 16777216 ;  /* 0x4b80000010109820 */ /* 0x000fc60000400000 */
[----:B------:R5:W-:Y:S01]  /*42b80*/  @!P6 STL [R1+0x670], R22 ;  /* 0x000670160100e387 */ /* 0x000be20000100800 */
[----:B0-----:R-:W-:-:S03]  /*42b90*/  MOV R18, R17 ;  /* 0x0000001100127202 */ /* 0x001fc60000000f00 */
[----:B------:R-:W3:Y:S04]  /*42ba0*/  LDL R17, [R1+0x3cc] ;  /* 0x0003cc0001117983 */ /* 0x000ee80000100800 */
[----:B-1----:R-:W3:Y:S04]  /*42bb0*/  LDL R23, [R1+0x3c8] ;  /* 0x0003c80001177983 */ /* 0x002ee80000100800 */
[----:B-----5:R-:W5:Y:S04]  /*42bc0*/  LDL R22, [R1+0x430] ;  /* 0x0004300001167983 */ /* 0x020f680000100800 */
[----:B------:R0:W-:Y:S04]  /*42bd0*/  @!P1 STL [R1+0x330], R16 ;  /* 0x0003301001009387 */ /* 0x0001e80000100800 */
[----:B0-----:R-:W5:Y:S01]  /*42be0*/  LDL R16, [R1+0x434] ;  /* 0x0004340001107983 */ /* 0x001f620000100800 */
[----:B------:R-:W-:-:S05]  /*42bf0*/  @!P1 FMUL R26, R26, 16777216 ;  /* 0x4b8000001a1a9820 */ /* 0x000fca0000400000 */
[----:B------:R-:W-:Y:S04]  /*42c00*/  @!P1 STL [R1+0x334], R26 ;  /* 0x0003341a01009387 */ /* 0x000fe80000100800 */
[----:B------:R-:W5:Y:S01]  /*42c10*/  LDL R28, [R1+0x438] ;  /* 0x00043800011c7983 */ /* 0x000f620000100800 */
[----:B----4-:R-:W-:Y:S02]  /*42c20*/  @!P1 FMUL R24, R24, 16777216 ;  /* 0x4b80000018189820 */ /* 0x010fe40000400000 */
[----:B------:R-:W-:-:S03]  /*42c30*/  @!P1 FMUL R21, R21, 16777216 ;  /* 0x4b80000015159820 */ /* 0x000fc60000400000 */
[----:B------:R-:W-:Y:S01]  /*42c40*/  @!P1 STL [R1+0x338], R24 ;  /* 0x0003381801009387 */ /* 0x000fe20000100800 */
[----:B--2---:R-:W-:-:S03]  /*42c50*/  @!P1 FMUL R20, R20, 16777216 ;  /* 0x4b80000014149820 */ /* 0x004fc60000400000 */
[----:B------:R0:W-:Y:S04]  /*42c60*/  @!P1 STL [R1+0x33c], R21 ;  /* 0x00033c1501009387 */ /* 0x0001e80000100800 */
[----:B0-----:R-:W2:Y:S04]  /*42c70*/  LDL R21, [R1+0x43c] ;  /* 0x00043c0001157983 */ /* 0x001ea80000100800 */
[----:B------:R0:W-:Y:S04]  /*42c80*/  @!P1 STL [R1+0x3c0], R20 ;  /* 0x0003c01401009387 */ /* 0x0001e80000100800 */
[----:B------:R-:W4:Y:S04]  /*42c90*/  LDL R27, [R1+0x600] ;  /* 0x00060000011b7983 */ /* 0x000f280000100800 */
[----:B------:R-:W4:Y:S01]  /*42ca0*/  LDL R26, [R1+0x604] ;  /* 0x00060400011a7983 */ /* 0x000f220000100800 */
[----:B---3--:R-:W-:-:S03]  /*42cb0*/  @!P1 FMUL R19, R19, 16777216 ;  /* 0x4b80000013139820 */ /* 0x008fc60000400000 */
[----:B------:R-:W3:Y:S04]  /*42cc0*/  LDL R24, [R1+0x608] ;  /* 0x0006080001187983 */ /* 0x000ee80000100800 */
[----:B------:R1:W-:Y:S04]  /*42cd0*/  @!P1 STL [R1+0x3c4], R19 ;  /* 0x0003c41301009387 */ /* 0x0003e80000100800 */
[----:B0-----:R-:W3:Y:S04]  /*42ce0*/  LDL R20, [R1+0x60c] ;  /* 0x00060c0001147983 */ /* 0x001ee80000100800 */
[----:B-1----:R-:W3:Y:S01]  /*42cf0*/  LDL R19, [R1+0x108] ;  /* 0x0001080001137983 */ /* 0x002ee20000100800 */
[----:B------:R-:W-:-:S02]  /*42d00*/  @!P1 FMUL R17, R17, 16777216 ;  /* 0x4b80000011119820 */ /* 0x000fc40000400000 */
[----:B------:R-:W-:-:S03]  /*42d10*/  @!P1 FMUL R23, R23, 16777216 ;  /* 0x4b80000017179820 */ /* 0x000fc60000400000 */
[----:B------:R0:W-:Y:S01]  /*42d20*/  @!P1 STL [R1+0x3cc], R17 ;  /* 0x0003cc1101009387 */ /* 0x0001e20000100800 */
[----:B-----5:R-:W-:-:S03]  /*42d30*/  @!P1 FMUL R22, R22, 16777216 ;  /* 0x4b80000016169820 */ /* 0x020fc60000400000 */
[----:B0-----:R-:W5:Y:S04]  /*42d40*/  LDL R17, [R1+0x2a0] ;  /* 0x0002a00001117983 */ /* 0x001f680000100800 */
[----:B------:R0:W-:Y:S01]  /*42d50*/  @!P1 STL [R1+0x3c8], R23 ;  /* 0x0003c81701009387 */ /* 0x0001e20000100800 */
[----:B------:R-:W-:-:S03]  /*42d60*/  @!P1 FMUL R16, R16, 16777216 ;  /* 0x4b80000010109820 */ /* 0x000fc60000400000 */
[----:B0-----:R-:W5:Y:S04]  /*42d70*/  LDL R23, [R1+0x2a4] ;  /* 0x0002a40001177983 */ /* 0x001f680000100800 */
[----:B------:R0:W-:Y:S04]  /*42d80*/  @!P1 STL [R1+0x430], R22 ;  /* 0x0004301601009387 */ /* 0x0001e80000100800 */
[----:B------:R1:W-:Y:S04]  /*42d90*/  @!P1 STL [R1+0x434], R16 ;  /* 0x0004341001009387 */ /* 0x0003e80000100800 */
[----:B0-----:R-:W5:Y:S01]  /*42da0*/  LDL R22, [R1+0x2a8] ;  /* 0x0002a80001167983 */ /* 0x001f620000100800 */
[----:B-1----:R-:W-:Y:S01]  /*42db0*/  IMAD.MOV.U32 R16, RZ, RZ, R25 ;  /* 0x000000ffff107224 */ /* 0x002fe200078e0019 */
[----:B------:R-:W-:Y:S01]  /*42dc0*/  MOV R25, R15 ;  /* 0x0000000f00197202 */ /* 0x000fe20000000f00 */
[----:B------:R-:W-:Y:S01]  /*42dd0*/  IMAD.MOV.U32 R15, RZ, RZ, R14 ;  /* 0x000000ffff0f7224 */ /* 0x000fe200078e000e */
[----:B------:R-:W-:Y:S01]  /*42de0*/  MOV R14, R13 ;  /* 0x0000000d000e7202 */ /* 0x000fe20000000f00 */
[----:B------:R-:W-:Y:S01]  /*42df0*/  IMAD.MOV.U32 R13, RZ, RZ, R12 ;  /* 0x000000ffff0d7224 */ /* 0x000fe200078e000c */
[----:B------:R-:W-:Y:S01]  /*42e00*/  MOV R12, R11 ;  /* 0x0000000b000c7202 */ /* 0x000fe20000000f00 */
[----:B------:R-:W-:Y:S01]  /*42e10*/  IMAD.MOV.U32 R11, RZ, RZ, R10 ;  /* 0x000000ffff0b7224 */ /* 0x000fe200078e000a */
[----:B------:R-:W-:-:S02]  /*42e20*/  MOV R10, R0 ;  /* 0x00000000000a7202 */ /* 0x000fc40000000f00 */
[----:B------:R-:W5:Y:S01]  /*42e30*/  LDL R0, [R1+0x2ac] ;  /* 0x0002ac0001007983 */ /* 0x000f620000100800 */
[----:B------:R-:W-:Y:S02]  /*42e40*/  @!P1 FMUL R28, R28, 16777216 ;  /* 0x4b8000001c1c9820 */ /* 0x000fe40000400000 */
[----:B--2---:R-:W-:-:S05]  /*42e50*/  @!P1 FMUL R21, R21, 16777216 ;  /* 0x4b80000015159820 */ /* 0x004fca0000400000 */
[----:B------:R0:W-:Y:S01]  /*42e60*/  @!P1 STL [R1+0x43c], R21 ;  /* 0x00043c1501009387 */ /* 0x0001e20000100800 */
[----:B----4-:R-:W-:Y:S02]  /*42e70*/  @!P1 FMUL R27, R27, 16777216 ;  /* 0x4b8000001b1b9820 */ /* 0x010fe40000400000 */
[----:B------:R-:W-:Y:S01]  /*42e80*/  @!P1 FMUL R26, R26, 16777216 ;  /* 0x4b8000001a1a9820 */ /* 0x000fe20000400000 */
[----:B0-----:R-:W2:Y:S01]  /*42e90*/  LDL R21, [R1+0x2b0] ;  /* 0x0002b00001157983 */ /* 0x001ea20000100800 */
[----:B---3--:R-:W-:-:S03]  /*42ea0*/  @!P1 FMUL R24, R24, 16777216 ;  /* 0x4b80000018189820 */ /* 0x008fc60000400000 */
[----:B------:R-:W-:Y:S01]  /*42eb0*/  @!P1 STL [R1+0x438], R28 ;  /* 0x0004381c01009387 */ /* 0x000fe20000100800 */
[----:B------:R-:W-:-:S03]  /*42ec0*/  @!P1 FMUL R20, R20, 16777216 ;  /* 0x4b80000014149820 */ /* 0x000fc60000400000 */
[----:B------:R-:W-:Y:S04]  /*42ed0*/  @!P1 STL [R1+0x600], R27 ;  /* 0x0006001b01009387 */ /* 0x000fe80000100800 */
[----:B------:R-:W-:Y:S01]  /*42ee0*/  @!P1 STL [R1+0x604], R26 ;  /* 0x0006041a01009387 */ /* 0x000fe20000100800 */
[----:B------:R-:W-:-:S03]  /*42ef0*/  @!P1 FMUL R19, R19, 16777216 ;  /* 0x4b80000013139820 */ /* 0x000fc60000400000 */
[----:B------:R-:W-:Y:S04]  /*42f00*/  @!P1 STL [R1+0x608], R24 ;  /* 0x0006081801009387 */ /* 0x000fe80000100800 */
[----:B------:R0:W-:Y:S04]  /*42f10*/  @!P1 STL [R1+0x60c], R20 ;  /* 0x00060c1401009387 */ /* 0x0001e80000100800 */
[----:B0-----:R-:W3:Y:S04]  /*42f20*/  LDL R20, [R1+0x2b4] ;  /* 0x0002b40001147983 */ /* 0x001ee80000100800 */
[----:B------:R0:W-:Y:S04]  /*42f30*/  @!P1 STL [R1+0x108], R19 ;  /* 0x0001081301009387 */ /* 0x0001e80000100800 */
[----:B0-----:R-:W4:Y:S01]  /*42f40*/  LDL R19, [R1+0x2b8] ;  /* 0x0002b80001137983 */ /* 0x001f220000100800 */
[----:B------:R-:W-:-:S13]  /*42f50*/  LOP3.LUT P0, RZ, R2, 0x10, RZ, 0xc0, !PT ;  /* 0x0000001002ff7812 */ /* 0x000fda000780c0ff */
[----:B-----5:R-:W-:Y:S02]  /*42f60*/  @!P0 FMUL R17, R17, 16777216 ;  /* 0x4b80000011118820 */ /* 0x020fe40000400000 */
[----:B------:R-:W-:-:S03]  /*42f70*/  @!P0 FMUL R23, R23, 16777216 ;  /* 0x4b80000017178820 */ /* 0x000fc60000400000 */
[----:B------:R0:W-:Y:S04]  /*42f80*/  @!P0 STL [R1+0x2a0], R17 ;  /* 0x0002a01101008387 */ /* 0x0001e80000100800 */
[----:B0-----:R-:W5:Y:S01]  /*42f90*/  LDL R17, [R1+0x2bc] ;  /* 0x0002bc0001117983 */ /* 0x001f620000100800 */
[----:B------:R-:W-:-:S03]  /*42fa0*/  @!P0 FMUL R22, R22, 16777216 ;  /* 0x4b80000016168820 */ /* 0x000fc60000400000 */
[----:B------:R-:W-:Y:S04]  /*42fb0*/  @!P0 STL [R1+0x2a4], R23 ;  /* 0x0002a41701008387 */ /* 0x000fe80000100800 */
[----:B------:R-:W5:Y:S01]  /*42fc0*/  LDL R28, [R1+0x2c0] ;  /* 0x0002c000011c7983 */ /* 0x000f620000100800 */
[----:B------:R-:W-:-:S05]  /*42fd0*/  @!P0 FMUL R0, R0, 16777216 ;  /* 0x4b80000000008820 */ /* 0x000fca0000400000 */
[----:B------:R0:W-:Y:S04]  /*42fe0*/  @!P0 STL [R1+0x2ac], R0 ;  /* 0x0002ac0001008387 */ /* 0x0001e80000100800 */
[----:B------:R1:W-:Y:S04]  /*42ff0*/  @!P0 STL [R1+0x2a8], R22 ;  /* 0x0002a81601008387 */ /* 0x0003e80000100800 */
[----:B------:R-:W5:Y:S04]  /*43000*/  LDL R27, [R1+0x2c8] ;  /* 0x0002c800011b7983 */ /* 0x000f680000100800 */
[----:B0-----:R-:W5:Y:S04]  /*43010*/  LDL R0, [R1+0x2c4] ;  /* 0x0002c40001007983 */ /* 0x001f680000100800 */
[----:B------:R-:W5:Y:S04]  /*43020*/  LDL R26, [R1+0x2cc] ;  /* 0x0002cc00011a7983 */ /* 0x000f680000100800 */
[----:B------:R-:W5:Y:S01]  /*43030*/  LDL R24, [R1+0x320] ;  /* 0x0003200001187983 */ /* 0x000f620000100800 */
[----:B--2---:R-:W-:-:S05]  /*43040*/  @!P0 FMUL R21, R21, 16777216 ;  /* 0x4b80000015158820 */ /* 0x004fca0000400000 */
[----:B------:R0:W-:Y:S04]  /*43050*/  @!P0 STL [R1+0x2b0], R21 ;  /* 0x0002b01501008387 */ /* 0x0001e80000100800 */
[----:B------:R-:W2:Y:S04]  /*43060*/  LDL R23, [R1+0x324] ;  /* 0x0003240001177983 */ /* 0x000ea80000100800 */
[----:B-1----:R-:W2:Y:S04]  /*43070*/  LDL R22, [R1+0x328] ;  /* 0x0003280001167983 */ /* 0x002ea80000100800 */
[----:B0-----:R-:W2:Y:S01]  /*43080*/  LDL R21, [R1+0x32c] ;  /* 0x00032c0001157983 */ /* 0x001ea20000100800 */
[----:B---3--:R-:W-:-:S05]  /*43090*/  @!P0 FMUL R20, R20, 16777216 ;  /* 0x4b80000014148820 */ /* 0x008fca0000400000 */
[----:B------:R0:W-:Y:S01]  /*430a0*/  @!P0 STL [R1+0x2b4], R20 ;  /* 0x0002b41401008387 */ /* 0x0001e20000100800 */
[----:B----4-:R-:W-:-:S03]  /*430b0*/  @!P0 FMUL R19, R19, 16777216 ;  /* 0x4b80000013138820 */ /* 0x010fc60000400000 */
[----:B0-----:R-:W3:Y:S04]  /*430c0*/  LDL R20, [R1+0x10c] ;  /* 0x00010c0001147983 */ /* 0x001ee80000100800 */
[----:B------:R0:W-:Y:S04]  /*430d0*/  @!P0 STL [R1+0x2b8], R19 ;  /* 0x0002b81301008387 */ /* 0x0001e80000100800 */
[----:B0-----:R-:W4:Y:S01]  /*430e0*/  LDL R19, [R1+0x250] ;  /* 0x0002500001137983 */ /* 0x001f220000100800 */
[----:B-----5:R-:W-:-:S05]  /*430f0*/  @!P0 FMUL R17, R17, 16777216 ;  /* 0x4b80000011118820 */ /* 0x020fca0000400000 */
[----:B------:R0:W-:Y:S02]  /*43100*/  @!P0 STL [R1+0x2bc], R17 ;  /* 0x0002bc1101008387 */ /* 0x0001e40000100800 */
[----:B0-----:R-:W-:Y:S01]  /*43110*/  IMAD.MOV.U32 R17, RZ, RZ, R16 ;  /* 0x000000ffff117224 */ /* 0x001fe200078e0010 */
[----:B------:R-:W-:Y:S01]  /*43120*/  MOV R16, R25 ;  /* 0x0000001900107202 */ /* 0x000fe20000000f00 */
[----:B------:R-:W-:Y:S01]  /*43130*/  IMAD.MOV.U32 R25, RZ, RZ, R15 ;  /* 0x000000ffff197224 */ /* 0x000fe200078e000f */
[----:B------:R-:W-:Y:S01]  /*43140*/  MOV R15, R14 ;  /* 0x0000000e000f7202 */ /* 0x000fe20000000f00 */
[----:B------:R-:W-:Y:S01]  /*43150*/  IMAD.MOV.U32 R14, RZ, RZ, R13 ;  /* 0x000000ffff0e7224 */ /* 0x000fe200078e000d */
[----:B------:R-:W-:Y:S01]  /*43160*/  MOV R13, R12 ;  /* 0x0000000c000d7202 */ /* 0x000fe20000000f00 */
[----:B------:R-:W-:Y:S01]  /*43170*/  IMAD.MOV.U32 R12, RZ, RZ, R11 ;  /* 0x000000ffff0c7224 */ /* 0x000fe200078e000b */
[----:B------:R-:W-:Y:S01]  /*43180*/  MOV R11, R10 ;  /* 0x0000000a000b7202 */ /* 0x000fe20000000f00 */
[----:B------:R-:W-:-:S02]  /*43190*/  IMAD.MOV.U32 R10, RZ, RZ, R3 ;  /* 0x000000ffff0a7224 */ /* 0x000fc400078e0003 */
[----:B------:R-:W5:Y:S01]  /*431a0*/  LDL R3, [R1+0x254] ;  /* 0x0002540001037983 */ /* 0x000f620000100800 */
[----:B------:R-:W-:-:S05]  /*431b0*/  @!P0 FMUL R0, R0, 16777216 ;  /* 0x4b80000000008820 */ /* 0x000fca0000400000 */
[----:B------:R0:W-:Y:S04]  /*431c0*/  @!P0 STL [R1+0x2c4], R0 ;  /* 0x0002c40001008387 */ /* 0x0001e80000100800 */
[----:B0-----:R-:W5:Y:S01]  /*431d0*/  LDL R0, [R1+0x258] ;  /* 0x0002580001007983 */ /* 0x001f620000100800 */
[----:B------:R-:W-:Y:S01]  /*431e0*/  LOP3.LUT P6, RZ, R2, 0x8, RZ, 0xc0, !PT ;  /* 0x0000000802ff7812 */ /* 0x000fe200078cc0ff */
[----:B------:R-:W-:Y:S02]  /*431f0*/  @!P0 FMUL R28, R28, 16777216 ;  /* 0x4b8000001c1c8820 */ /* 0x000fe40000400000 */
[----:B------:R-:W-:Y:S02]  /*43200*/  @!P0 FMUL R27, R27, 16777216 ;  /* 0x4b8000001b1b8820 */ /* 0x000fe40000400000 */
[----:B------:R-:W-:-:S02]  /*43210*/  @!P0 FMUL R26, R26, 16777216 ;  /* 0x4b8000001a1a8820 */ /* 0x000fc40000400000 */
[----:B------:R-:W-:Y:S01]  /*43220*/  @!P0 FMUL R24, R24, 16777216 ;  /* 0x4b80000018188820 */ /* 0x000fe20000400000 */
[----:B------:R-:W-:Y:S04]  /*43230*/  @!P0 STL [R1+0x2c0], R28 ;  /* 0x0002c01c01008387 */ /* 0x000fe80000100800 */
[----:B------:R-:W-:Y:S04]  /*43240*/  @!P0 STL [R1+0x2c8], R27 ;  /* 0x0002c81b01008387 */ /* 0x000fe80000100800 */
[----:B------:R-:W-:Y:S04]  /*43250*/  @!P0 STL [R1+0x2cc], R26 ;  /* 0x0002cc1a01008387 */ /* 0x000fe80000100800 */
[----:B------:R-:W-:Y:S01]  /*43260*/  @!P0 STL [R1+0x320], R24 ;  /* 0x0003201801008387 */ /* 0x000fe20000100800 */
[----:B------:R-:W-:Y:S01]  /*43270*/  LOP3.LUT P1, RZ, R2, 0x4, RZ, 0xc0, !PT ;  /* 0x0000000402ff7812 */ /* 0x000fe2000782c0ff */
[----:B--2---:R-:W-:-:S02]  /*43280*/  @!P0 FMUL R23, R23, 16777216 ;  /* 0x4b80000017178820 */ /* 0x004fc40000400000 */
[----:B------:R-:W-:Y:S02]  /*43290*/  @!P0 FMUL R21, R21, 16777216 ;  /* 0x4b80000015158820 */ /* 0x000fe40000400000 */
[----:B------:R-:W-:-:S03]  /*432a0*/  @!P0 FMUL R22, R22, 16777216 ;  /* 0x4b80000016168820 */ /* 0x000fc60000400000 */
[----:B------:R0:W-:Y:S04]  /*432b0*/  @!P0 STL [R1+0x32c], R21 ;  /* 0x00032c1501008387 */ /* 0x0001e80000100800 */
[----:B------:R-:W-:Y:S04]  /*432c0*/  @!P0 STL [R1+0x324], R23 ;  /* 0x0003241701008387 */ /* 0x000fe80000100800 */
[----:B0-----:R-:W2:Y:S04]  /*432d0*/  LDL R21, [R1+0x25c] ;  /* 0x00025c0001157983 */ /* 0x001ea80000100800 */
[----:B------:R-:W-:Y:S01]  /*432e0*/  @!P0 STL [R1+0x328], R22 ;  /* 0x0003281601008387 */ /* 0x000fe20000100800 */
[----:B---3--:R-:W-:-:S05]  /*432f0*/  @!P0 FMUL R20, R20, 16777216 ;  /* 0x4b80000014148820 */ /* 0x008fca0000400000 */
[----:B------:R-:W-:Y:S01]  /*43300*/  @!P0 STL [R1+0x10c], R20 ;  /* 0x00010c1401008387 */ /* 0x000fe20000100800 */
[----:B------:R-:W-:-:S03]  /*43310*/  LOP3.LUT P0, RZ, R2, 0x2, RZ, 0xc0, !PT ;  /* 0x0000000202ff7812 */ /* 0x000fc6000780c0ff */
[----:B------:R0:W-:Y:S01]  /*43320*/  STL [R1+0x181c], R2 ;  /* 0x00181c0201007387 */ /* 0x0001e20000100800 */
[----:B----4-:R-:W-:-:S05]  /*43330*/  @!P6 FMUL R19, R19, 16777216 ;  /* 0x4b8000001313e820 */ /* 0x010fca0000400000 */
[----:B------:R-:W-:Y:S04]  /*43340*/  @!P6 STL [R1+0x250], R19 ;  /* 0x000250130100e387 */ /* 0x000fe80000100800 */
[----:B0-----:R-:W3:Y:S04]  /*43350*/  LDL R2, [R1+0x260] ;  /* 0x0002600001027983 */ /* 0x001ee80000100800 */
[----:B------:R-:W4:Y:S01]  /*43360*/  LDL R20, [R1+0x264] ;  /* 0x0002640001147983 */ /* 0x000f220000100800 */
[----:B-----5:R-:W-:-:S05]  /*43370*/  @!P6 FMUL R3, R3, 16777216 ;  /* 0x4b8000000303e820 */ /* 0x020fca0000400000 */
[----:B------:R0:W-:Y:S04]  /*43380*/  @!P6 STL [R1+0x254], R3 ;  /* 0x000254030100e387 */ /* 0x0001e80000100800 */
[----:B0-----:R-:W5:Y:S01]  /*43390*/  LDL R3, [R1+0x268] ;  /* 0x0002680001037983 */ /* 0x001f620000100800 */
[----:B------:R-:W-:-:S05]  /*433a0*/  @!P6 FMUL R0, R0, 16777216 ;  /* 0x4b8000000000e820 */ /* 0x000fca0000400000 */
[----:B------:R0:W-:Y:S04]  /*433b0*/  @!P6 STL [R1+0x258], R0 ;  /* 0x000258000100e387 */ /* 0x0001e80000100800 */
[----:B------:R-:W5:Y:S04]  /*433c0*/  LDL R29, [R1+0x280] ;  /* 0x00028000011d7983 */ /* 0x000f680000100800 */
[----:B------:R-:W5:Y:S04]  /*433d0*/  LDL R19, [R1+0x28c] ;  /* 0x00028c0001137983 */ /* 0x000f680000100800 */
[----:B0-----:R-:W5:Y:S04]  /*433e0*/  LDL R0, [R1+0x26c] ;  /* 0x00026c0001007983 */ /* 0x001f680000100800 */
[----:B------:R-:W5:Y:S04]  /*433f0*/  LDL R28, [R1+0x284] ;  /* 0x00028400011c7983 */ /* 0x000f680000100800 */
[----:B------:R-:W5:Y:S04]  /*43400*/  LDL R27, [R1+0x288] ;  /* 0x00028800011b7983 */ /* 0x000f680000100800 */
[----:B------:R-:W5:Y:S04]  /*43410*/  LDL R26, [R1+0x290] ;  /* 0x00029000011a7983 */ /* 0x000f680000100800 */
[----:B------:R-:W5:Y:S01]  /*43420*/  LDL R24, [R1+0x294] ;  /* 0x0002940001187983 */ /* 0x000f620000100800 */
[----:B--2---:R-:W-:-:S05]  /*43430*/  @!P6 FMUL R21, R21, 16777216 ;  /* 0x4b8000001515e820 */ /* 0x004fca0000400000 */
[----:B------:R0:W-:Y:S04]  /*43440*/  @!P6 STL [R1+0x25c], R21 ;  /* 0x00025c150100e387 */ /* 0x0001e80000100800 */
[----:B------:R-:W2:Y:S04]  /*43450*/  LDL R23, [R1+0x298] ;  /* 0x0002980001177983 */ /* 0x000ea80000100800 */
[----:B------:R-:W2:Y:S04]  /*43460*/  LDL R22, [R1+0x29c] ;  /* 0x00029c0001167983 */ /* 0x000ea80000100800 */
[----:B0-----:R-:W2:Y:S01]  /*43470*/  LDL R21, [R1+0x110] ;  /* 0x0001100001157983 */ /* 0x001ea20000100800 */
[----:B---3--:R-:W-:-:S05]  /*43480*/  @!P6 FMUL R2, R2, 16777216 ;  /* 0x4b8000000202e820 */ /* 0x008fca0000400000 */
[----:B------:R0:W-:Y:S04]  /*43490*/  @!P6 STL [R1+0x260], R2 ;  /* 0x000260020100e387 */ /* 0x0001e80000100800 */
[----:B0-----:R-:W3:Y:S01]  /*434a0*/  LDL.LU R2, [R1+0x181c] ;  /* 0x00181c0001027983 */ /* 0x001ee20000300800 */
[----:B----4-:R-:W-:-:S05]  /*434b0*/  @!P6 FMUL R20, R20, 16777216 ;  /* 0x4b8000001414e820 */ /* 0x010fca0000400000 */
[----:B------:R0:W-:Y:S04]  /*434c0*/  @!P6 STL [R1+0x264], R20 ;  /* 0x000264140100e387 */ /* 0x0001e80000100800 */
[----:B0-----:R-:W4:Y:S01]  /*434d0*/  LDL R20, [R1+0x210] ;  /* 0x0002100001147983 */ /* 0x001f220000100800 */
[----:B-----5:R-:W-:-:S05]  /*434e0*/  @!P6 FMUL R3, R3, 16777216 ;  /* 0x4b8000000303e820 */ /* 0x020fca0000400000 */
[----:B------:R0:W-:Y:S01]  /*434f0*/  @!P6 STL [R1+0x268], R3 ;  /* 0x000268030100e387 */ /* 0x0001e20000100800 */
[----:B------:R-:W-:Y:S02]  /*43500*/  @!P6 FMUL R29, R29, 16777216 ;  /* 0x4b8000001d1de820 */ /* 0x000fe40000400000 */
[----:B------:R-:W-:Y:S01]  /*43510*/  @!P6 FMUL R19, R19, 16777216 ;  /* 0x4b8000001313e820 */ /* 0x000fe20000400000 */
[----:B0-----:R-:W5:Y:S01]  /*43520*/  LDL.LU R3, [R1+0x1818] ;  /* 0x0018180001037983 */ /* 0x001f620000300800 */
[----:B------:R-:W-:Y:S02]  /*43530*/  @!P6 FMUL R0, R0, 16777216 ;  /* 0x4b8000000000e820 */ /* 0x000fe40000400000 */
[----:B------:R-:W-:-:S03]  /*43540*/  @!P6 FMUL R28, R28, 16777216 ;  /* 0x4b8000001c1ce820 */ /* 0x000fc60000400000 */
[----:B------:R0:W-:Y:S04]  /*43550*/  @!P6 STL [R1+0x26c], R0 ;  /* 0x00026c000100e387 */ /* 0x0001e80000100800 */
[----:B0-----:R-:W5:Y:S04]  /*43560*/  LDL.LU R0, [R1+0x1814] ;  /* 0x0018140001007983 */ /* 0x001f680000300800 */
[----:B------:R-:W-:Y:S04]  /*43570*/  @!P6 STL [R1+0x280], R29 ;  /* 0x0002801d0100e387 */ /* 0x000fe80000100800 */
[----:B------:R0:W-:Y:S04]  /*43580*/  @!P6 STL [R1+0x28c], R19 ;  /* 0x00028c130100e387 */ /* 0x0001e80000100800 */
[----:B------:R-:W-:Y:S04]  /*43590*/  @!P6 STL [R1+0x284], R28 ;  /* 0x0002841c0100e387 */ /* 0x000fe80000100800 */
[----:B0-----:R-:W5:Y:S01]  /*435a0*/  LDL R19, [R1+0x218] ;  /* 0x0002180001137983 */ /* 0x001f620000100800 */
[----:B------:R-:W-:-:S02]  /*435b0*/  @!P6 FMUL R27, R27, 16777216 ;  /* 0x4b8000001b1be820 */ /* 0x000fc40000400000 */
[----:B------:R-:W-:Y:S02]  /*435c0*/  @!P6 FMUL R26, R26, 16777216 ;  /* 0x4b8000001a1ae820 */ /* 0x000fe40000400000 */
[----:B------:R-:W-:Y:S01]  /*435d0*/  @!P6 FMUL R24, R24, 16777216 ;  /* 0x4b8000001818e820 */ /* 0x000fe20000400000 */
[----:B------:R-:W-:Y:S04]  /*435e0*/  @!P6 STL [R1+0x288], R27 ;  /* 0x0002881b0100e387 */ /* 0x000fe80000100800 */
[----:B------:R-:W-:Y:S04]  /*435f0*/  @!P6 STL [R1+0x290], R26 ;  /* 0x0002901a0100e387 */ /* 0x000fe80000100800 */
[----:B------:R-:W-:Y:S01]  /*43600*/  @!P6 STL [R1+0x294], R24 ;  /* 0x000294180100e387 */ /* 0x000fe20000100800 */
[----:B--2---:R-:W-:-:S02]  /*43610*/  @!P6 FMUL R23, R23, 16777216 ;  /* 0x4b8000001717e820 */ /* 0x004fc40000400000 */
[----:B------:R-:W-:-:S03]  /*43620*/  @!P6 FMUL R22, R22, 16777216 ;  /* 0x4b8000001616e820 */ /* 0x000fc60000400000 */
[----:B------:R-:W-:Y:S01]  /*43630*/  @!P6 STL [R1+0x298], R23 ;  /* 0x000298170100e387 */ /* 0x000fe20000100800 */
[----:B------:R-:W-:-:S03]  /*43640*/  @!P6 FMUL R21, R21, 16777216 ;  /* 0x4b8000001515e820 */ /* 0x000fc60000400000 */
[----:B------:R-:W-:Y:S04]  /*43650*/  @!P6 STL [R1+0x29c], R22 ;  /* 0x00029c160100e387 */ /* 0x000fe80000100800 */
[----:B------:R0:W-:Y:S01]  /*43660*/  @!P6 STL [R1+0x110], R21 ;  /* 0x000110150100e387 */ /* 0x0001e20000100800 */
[----:B---3--:R-:W-:-:S03]  /*43670*/  LOP3.LUT P6, RZ, R2, 0x1, RZ, 0xc0, !PT ;  /* 0x0000000102ff7812 */ /* 0x008fc600078cc0ff */
[----:B------:R1:W-:Y:S04]  /*43680*/  STL [R1+0x1810], R2 ;  /* 0x0018100201007387 */ /* 0x0003e80000100800 */
[----:B0-----:R-:W2:Y:S04]  /*43690*/  LDL R21, [R1+0x228] ;  /* 0x0002280001157983 */ /* 0x001ea80000100800 */
[----:B-1----:R-:W3:Y:S01]  /*436a0*/  LDL R2, [R1+0x220] ;  /* 0x0002200001027983 */ /* 0x002ee20000100800 */
[----:B----4-:R-:W-:-:S05]  /*436b0*/  @!P1 FMUL R20, R20, 16777216 ;  /* 0x4b80000014149820 */ /* 0x010fca0000400000 */
[----:B------:R0:W-:Y:S04]  /*436c0*/  @!P1 STL [R1+0x210], R20 ;  /* 0x0002101401009387 */ /* 0x0001e80000100800 */
[----:B0-----:R-:W4:Y:S01]  /*436d0*/  LDL R20, [R1+0x22c] ;  /* 0x00022c0001147983 */ /* 0x001f220000100800 */
[----:B-----5:R-:W-:Y:S02]  /*436e0*/  @!P1 FMUL R3, R3, 16777216 ;  /* 0x4b80000003039820 */ /* 0x020fe40000400000 */
[----:B------:R-:W-:-:S05]  /*436f0*/  @!P1 FMUL R0, R0, 16777216 ;  /* 0x4b80000000009820 */ /* 0x000fca0000400000 */
[----:B------:R0:W-:Y:S04]  /*43700*/  STL [R1+0x178c], R0 ;  /* 0x00178c0001007387 */ /* 0x0001e80000100800 */
[----:B0-----:R-:W5:Y:S01]  /*43710*/  LDL.LU R0, [R1+0x114] ;  /* 0x0001140001007983 */ /* 0x001f620000300800 */
[----:B------:R-:W-:-:S03]  /*43720*/  @!P1 FMUL R19, R19, 16777216 ;  /* 0x4b80000013139820 */ /* 0x000fc60000400000 */
[----:B------:R-:W5:Y:S04]  /*43730*/  LDL R29, [R1+0x230] ;  /* 0x00023000011d7983 */ /* 0x000f680000100800 */
[----:B------:R-:W5:Y:S04]  /*43740*/  LDL R28, [R1+0x234] ;  /* 0x00023400011c7983 */ /* 0x000f680000100800 */
[----:B------:R0:W-:Y:S04]  /*43750*/  @!P1 STL [R1+0x218], R19 ;  /* 0x0002181301009387 */ /* 0x0001e80000100800 */
[----:B------:R-:W5:Y:S04]  /*43760*/  LDL R27, [R1+0x238] ;  /* 0x00023800011b7983 */ /* 0x000f680000100800 */
[----:B------:R-:W5:Y:S04]  /*43770*/  LDL R26, [R1+0x240] ;  /* 0x00024000011a7983 */ /* 0x000f680000100800 */
[----:B0-----:R-:W5:Y:S04]  /*43780*/  LDL R19, [R1+0x23c] ;  /* 0x00023c0001137983 */ /* 0x001f680000100800 */
[----:B------:R-:W5:Y:S04]  /*43790*/  LDL R24, [R1+0x244] ;  /* 0x0002440001187983 */ /* 0x000f680000100800 */
[----:B------:R-:W5:Y:S04]  /*437a0*/  LDL R23, [R1+0x248] ;  /* 0x0002480001177983 */ /* 0x000f680000100800 */
[----:B------:R-:W5:Y:S04]  /*437b0*/  LDL R22, [R1+0x24c] ;  /* 0x00024c0001167983 */ /* 0x000f680000100800 */
[----:B------:R0:W-:Y:S04]  /*437c0*/  STL [R1+0x1790], R3 ;  /* 0x0017900301007387 */ /* 0x0001e80000100800 */
[----:B0-----:R-:W5:Y:S01]  /*437d0*/  LDL R3, [R1+0x224] ;  /* 0x0002240001037983 */ /* 0x001f620000100800 */
[----:B---3--:R-:W-:-:S05]  /*437e0*/  @!P1 FMUL R2, R2, 16777216 ;  /* 0x4b80000002029820 */ /* 0x008fca0000400000 */
[----:B------:R0:W-:Y:S04]  /*437f0*/  @!P1 STL [R1+0x220], R2 ;  /* 0x0002200201009387 */ /* 0x0001e80000100800 */
[----:B0-----:R-:W3:Y:S01]  /*43800*/  LDL.LU R2, [R1+0x1810] ;  /* 0x0018100001027983 */ /* 0x001ee20000300800 */
[----:B--2---:R-:W-:Y:S02]  /*43810*/  @!P1 FMUL R21, R21, 16777216 ;  /* 0x4b80000015159820 */ /* 0x004fe40000400000 */
[----:B----4-:R-:W-:-:S03]  /*43820*/  @!P1 FMUL R20, R20, 16777216 ;  /* 0x4b80000014149820 */ /* 0x010fc60000400000 */
[----:B------:R0:W-:Y:S01]  /*43830*/  @!P1 STL [R1+0x228], R21 ;  /* 0x0002281501009387 */ /* 0x0001e20000100800 */
[----:B-----5:R-:W-:Y:S02]  /*43840*/  @!P1 FMUL R29, R29, 16777216 ;  /* 0x4b8000001d1d9820 */ /* 0x020fe40000400000 */
[----:B------:R-:W-:Y:S02]  /*43850*/  @!P1 FMUL R28, R28, 16777216 ;  /* 0x4b8000001c1c9820 */ /* 0x000fe40000400000 */
[----:B------:R-:W-:Y:S02]  /*43860*/  @!P1 FMUL R0, R0, 16777216 ;  /* 0x4b80000000009820 */ /* 0x000fe40000400000 */
[----:B------:R-:W-:Y:S02]  /*43870*/  @!P1 FMUL R27, R27, 16777216 ;  /* 0x4b8000001b1b9820 */ /* 0x000fe40000400000 */
[----:B------:R-:W-:Y:S02]  /*43880*/  @!P1 FMUL R26, R26, 16777216 ;  /* 0x4b8000001a1a9820 */ /* 0x000fe40000400000 */
[----:B------:R-:W-:-:S02]  /*43890*/  @!P1 FMUL R19, R19, 16777216 ;  /* 0x4b80000013139820 */ /* 0x000fc40000400000 */
[----:B------:R-:W-:Y:S02]  /*438a0*/  @!P1 FMUL R24, R24, 16777216 ;  /* 0x4b80000018189820 */ /* 0x000fe40000400000 */
[----:B------:R-:W-:Y:S02]  /*438b0*/  @!P1 FMUL R23, R23, 16777216 ;  /* 0x4b80000017179820 */ /* 0x000fe40000400000 */
[----:B------:R-:W-:Y:S02]  /*438c0*/  @!P1 FMUL R22, R22, 16777216 ;  /* 0x4b80000016169820 */ /* 0x000fe40000400000 */
[----:B------:R-:W-:-:S05]  /*438d0*/  @!P1 FMUL R3, R3, 16777216 ;  /* 0x4b80000003039820 */ /* 0x000fca0000400000 */
[----:B------:R-:W-:Y:S04]  /*438e0*/  @!P1 STL [R1+0x224], R3 ;  /* 0x0002240301009387 */ /* 0x000fe80000100800 */
[----:B0-----:R-:W2:Y:S04]  /*438f0*/  LDL R21, [R1+0x1d0] ;  /* 0x0001d00001157983 */ /* 0x001ea80000100800 */
[----:B------:R0:W-:Y:S04]  /*43900*/  @!P1 STL [R1+0x22c], R20 ;  /* 0x00022c1401009387 */ /* 0x0001e80000100800 */
[----:B0-----:R-:W4:Y:S04]  /*43910*/  LDL R20, [R1+0x1d4] ;  /* 0x0001d40001147983 */ /* 0x001f280000100800 */
[----:B------:R-:W-:Y:S04]  /*43920*/  @!P1 STL [R1+0x230], R29 ;  /* 0x0002301d01009387 */ /* 0x000fe80000100800 */
[----:B------:R0:W-:Y:S04]  /*43930*/  @!P1 STL [R1+0x23c], R19 ;  /* 0x00023c1301009387 */ /* 0x0001e80000100800 */
[----:B------:R-:W-:Y:S04]  /*43940*/  @!P1 STL [R1+0x234], R28 ;  /* 0x0002341c01009387 */ /* 0x000fe80000100800 */
[----:B0-----:R-:W5:Y:S04]  /*43950*/  LDL R19, [R1+0x1d8] ;  /* 0x0001d80001137983 */ /* 0x001f680000100800 */
[----:B------:R-:W-:Y:S04]  /*43960*/  @!P1 STL [R1+0x238], R27 ;  /* 0x0002381b01009387 */ /* 0x000fe80000100800 */
[----:B------:R-:W-:Y:S04]  /*43970*/  @!P1 STL [R1+0x240], R26 ;  /* 0x0002401a01009387 */ /* 0x000fe80000100800 */
[----:B------:R-:W-:Y:S04]  /*43980*/  @!P1 STL [R1+0x244], R24 ;  /* 0x0002441801009387 */ /* 0x000fe80000100800 */
[----:B------:R-:W-:Y:S04]  /*43990*/  STL [R1+0x1794], R0 ;  /* 0x0017940001007387 */ /* 0x000fe80000100800 */
[----:B------:R-:W-:Y:S04]  /*439a0*/  @!P1 STL [R1+0x248], R23 ;  /* 0x0002481701009387 */ /* 0x000fe80000100800 */
[----:B------:R-:W-:Y:S01]  /*439b0*/  @!P1 STL [R1+0x24c], R22 ;  /* 0x00024c1601009387 */ /* 0x000fe20000100800 */
[----:B---3--:R-:W-:-:S03]  /*439c0*/  LOP3.LUT P1, RZ, R2, 0x8000000, RZ, 0xc0, !PT ;  /* 0x0800000002ff7812 */ /* 0x008fc6000782c0ff */
[----:B------:R0:W-:Y:S04]  /*439d0*/  STL [R1+0x1808], R2 ;  /* 0x0018080201007387 */ /* 0x0001e80000100800 */
[----:B0-----:R-:W3:Y:S01]  /*439e0*/  LDL R2, [R1+0x1e0] ;  /* 0x0001e00001027983 */ /* 0x001ee20000100800 */
[----:B--2---:R-:W-:-:S03]  /*439f0*/  @!P0 FMUL R21, R21, 16777216 ;  /* 0x4b80000015158820 */ /* 0x004fc60000400000 */
[----:B---3--:R0:W-:Y:S04]  /*43a00*/  STL [R1+0x180c], R2 ;  /* 0x00180c0201007387 */ /* 0x0081e80000100800 */
[----:B------:R-:W-:Y:S04]  /*43a10*/  @!P0 STL [R1+0x1d0], R21 ;  /* 0x0001d01501008387 */ /* 0x000fe80000100800 */
[----:B0-----:R-:W2:Y:S01]  /*43a20*/  LDL R2, [R1+0x1dc] ;  /* 0x0001dc0001027983 */ /* 0x001ea20000100800 */
[----:B----4-:R-:W-:Y:S02]  /*43a30*/  @!P0 FMUL R20, R20, 16777216 ;  /* 0x4b80000014148820 */ /* 0x010fe40000400000 */
[----:B-----5:R-:W-:-:S03]  /*43a40*/  @!P0 FMUL R19, R19, 16777216 ;  /* 0x4b80000013138820 */ /* 0x020fc60000400000 */
[----:B------:R0:W-:Y:S04]  /*43a50*/  @!P0 STL [R1+0x1d4], R20 ;  /* 0x0001d41401008387 */ /* 0x0001e80000100800 */
[----:B0-----:R-:W3:Y:S04]  /*43a60*/  LDL R20, [R1+0x1e4] ;  /* 0x0001e40001147983 */ /* 0x001ee80000100800 */
[----:B------:R0:W-:Y:S04]  /*43a70*/  @!P0 STL [R1+0x1d8], R19 ;  /* 0x0001d81301008387 */ /* 0x0001e80000100800 */
[----:B------:R-:W4:Y:S04]  /*43a80*/  LDL R0, [R1+0x1e8] ;  /* 0x0001e80001007983 */ /* 0x000f280000100800 */
[----:B------:R-:W5:Y:S01]  /*43a90*/  LDL R3, [R1+0x1ec] ;  /* 0x0001ec0001037983 */ /* 0x000f620000100800 */
[----:B0-----:R-:W-:-:S03]  /*43aa0*/  MOV R19, R18 ;  /* 0x0000001200137202 */ /* 0x001fc60000000f00 */
[----:B------:R-:W4:Y:S04]  /*43ab0*/  LDL R29, [R1+0x1f0] ;  /* 0x0001f000011d7983 */ /* 0x000f280000100800 */
[----:B------:R-:W4:Y:S04]  /*43ac0*/  LDL R28, [R1+0x1f4] ;  /* 0x0001f400011c7983 */ /* 0x000f280000100800 */
[----:B------:R-:W4:Y:S04]  /*43ad0*/  LDL R27, [R1+0x1f8] ;  /* 0x0001f800011b7983 */ /* 0x000f280000100800 */
[----:B------:R-:W4:Y:S04]  /*43ae0*/  LDL R26, [R1+0x1fc] ;  /* 0x0001fc00011a7983 */ /* 0x000f280000100800 */
[----:B------:R-:W4:Y:S04]  /*43af0*/  LDL R24, [R1+0x200] ;  /* 0x0002000001187983 */ /* 0x000f280000100800 */
[----:B------:R-:W4:Y:S04]  /*43b00*/  LDL R23, [R1+0x204] ;  /* 0x0002040001177983 */ /* 0x000f280000100800 */
[----:B------:R-:W4:Y:S04]  /*43b10*/  LDL R22, [R1+0x208] ;  /* 0x0002080001167983 */ /* 0x000f280000100800 */
[----:B------:R-:W4:Y:S04]  /*43b20*/  LDL R21, [R1+0x20c] ;  /* 0x00020c0001157983 */ /* 0x000f280000100800 */
[----:B------:R-:W4:Y:S01]  /*43b30*/  LDL R18, [R1+0x118] ;  /* 0x0001180001127983 */ /* 0x000f220000100800 */
[----:B--2---:R-:W-:-:S05]  /*43b40*/  @!P0 FMUL R2, R2, 16777216 ;  /* 0x4b80000002028820 */ /* 0x004fca0000400000 */
[----:B------:R0:W-:Y:S04]  /*43b50*/  @!P0 STL [R1+0x1dc], R2 ;  /* 0x0001dc0201008387 */ /* 0x0001e80000100800 */
[----:B0-----:R-:W2:Y:S01]  /*43b60*/  LDL.LU R2, [R1+0x180c] ;  /* 0x00180c0001027983 */ /* 0x001ea20000300800 */
[----:B---3--:R-:W-:Y:S02]  /*43b70*/  @!P0 FMUL R20, R20, 16777216 ;  /* 0x4b80000014148820 */ /* 0x008fe40000400000 */
[----:B--2---:R-:W-:-:S05]  /*43b80*/  @!P0 FMUL R2, R2, 16777216 ;  /* 0x4b80000002028820 */ /* 0x004fca0000400000 */
[----:B------:R0:W-:Y:S04]  /*43b90*/  @!P0 STL [R1+0x1e0], R2 ;  /* 0x0001e00201008387 */ /* 0x0001e80000100800 */
[----:B0-----:R-:W2:Y:S04]  /*43ba0*/  LDL.LU R2, [R1+0x1808] ;  /* 0x0018080001027983 */ /* 0x001ea80000300800 */
[----:B------:R0:W-:Y:S04]  /*43bb0*/  @!P0 STL [R1+0x1e4], R20 ;  /* 0x0001e41401008387 */ /* 0x0001e80000100800 */
[----:B0-----:R-:W3:Y:S01]  /*43bc0*/  LDL R20, [R1+0x190] ;  /* 0x0001900001147983 */ /* 0x001ee20000100800 */
[----:B----4-:R-:W-:-:S02]  /*43bd0*/  @!P0 FMUL R0, R0, 16777216 ;  /* 0x4b80000000008820 */ /* 0x010fc40000400000 */
[----:B-----5:R-:W-:Y:S02]  /*43be0*/  @!P0 FMUL R3, R3, 16777216 ;  /* 0x4b80000003038820 */ /* 0x020fe40000400000 */
[----:B------:R-:W-:Y:S02]  /*43bf0*/  @!P0 FMUL R29, R29, 16777216 ;  /* 0x4b8000001d1d8820 */ /* 0x000fe40000400000 */
[----:B------:R-:W-:Y:S01]  /*43c00*/  @!P0 FMUL R28, R28, 16777216 ;  /* 0x4b8000001c1c8820 */ /* 0x000fe20000400000 */
[----:B------:R-:W-:Y:S01]  /*43c10*/  @!P0 STL [R1+0x1e8], R0 ;  /* 0x0001e80001008387 */ /* 0x000fe20000100800 */
[----:B------:R-:W-:Y:S02]  /*43c20*/  @!P0 FMUL R27, R27, 16777216 ;  /* 0x4b8000001b1b8820 */ /* 0x000fe40000400000 */
[----:B------:R-:W-:Y:S01]  /*43c30*/  @!P0 FMUL R26, R26, 16777216 ;  /* 0x4b8000001a1a8820 */ /* 0x000fe20000400000 */
[----:B------:R-:W-:Y:S01]  /*43c40*/  @!P0 STL [R1+0x1ec], R3 ;  /* 0x0001ec0301008387 */ /* 0x000fe20000100800 */
[----:B------:R-:W-:-:S02]  /*43c50*/  @!P0 FMUL R24, R24, 16777216 ;  /* 0x4b80000018188820 */ /* 0x000fc40000400000 */
[----:B------:R-:W-:Y:S01]  /*43c60*/  @!P0 FMUL R23, R23, 16777216 ;  /* 0x4b80000017178820 */ /* 0x000fe20000400000 */
[----:B------:R-:W-:Y:S01]  /*43c70*/  @!P0 STL [R1+0x1f0], R29 ;  /* 0x0001f01d01008387 */ /* 0x000fe20000100800 */
[----:B------:R-:W-:Y:S02]  /*43c80*/  @!P0 FMUL R18, R18, 16777216 ;  /* 0x4b80000012128820 */ /* 0x000fe40000400000 */
[----:B------:R-:W-:Y:S01]  /*43c90*/  @!P0 FMUL R22, R22, 16777216 ;  /* 0x4b80000016168820 */ /* 0x000fe20000400000 */
[----:B------:R-:W-:Y:S01]  /*43ca0*/  @!P0 STL [R1+0x1f4], R28 ;  /* 0x0001f41c01008387 */ /* 0x000fe20000100800 */
[----:B------:R-:W-:-:S03]  /*43cb0*/  @!P0 FMUL R21, R21, 16777216 ;  /* 0x4b80000015158820 */ /* 0x000fc60000400000 */
[----:B------:R-:W-:Y:S04]  /*43cc0*/  @!P0 STL [R1+0x1f8], R27 ;  /* 0x0001f81b01008387 */ /* 0x000fe80000100800 */
[----:B------:R-:W-:Y:S04]  /*43cd0*/  @!P0 STL [R1+0x1fc], R26 ;  /* 0x0001fc1a01008387 */ /* 0x000fe80000100800 */
[----:B------:R-:W-:Y:S04]  /*43ce0*/  @!P0 STL [R1+0x200], R24 ;  /* 0x0002001801008387 */ /* 0x000fe80000100800 */
[----:B------:R-:W-:Y:S04]  /*43cf0*/  @!P0 STL [R1+0x204], R23 ;  /* 0x0002041701008387 */ /* 0x000fe80000100800 */
[----:B------:R0:W-:Y:S04]  /*43d00*/  @!P0 STL [R1+0x118], R18 ;  /* 0x0001181201008387 */ /* 0x0001e80000100800 */
[----:B------:R-:W-:Y:S04]  /*43d10*/  @!P0 STL [R1+0x208], R22 ;  /* 0x0002081601008387 */ /* 0x000fe80000100800 */
[----:B0-----:R-:W4:Y:S04]  /*43d20*/  LDL R18, [R1+0x194] ;  /* 0x0001940001127983 */ /* 0x001f280000100800 */
[----:B------:R-:W-:Y:S04]  /*43d30*/  @!P0 STL [R1+0x20c], R21 ;  /* 0x00020c1501008387 */ /* 0x000fe80000100800 */
[----:B--2---:R0:W-:Y:S01]  /*43d40*/  STL [R1+0x1800], R2 ;  /* 0x0018000201007387 */ /* 0x0041e20000100800 */
[----:B------:R-:W-:Y:S01]  /*43d50*/  LOP3.LUT P0, RZ, R2, 0x4000000, RZ, 0xc0, !PT ;  /* 0x0400000002ff7812 */ /* 0x000fe2000780c0ff */
[----:B---3--:R-:W-:-:S05]  /*43d60*/  @!P6 FMUL R20, R20, 16777216 ;  /* 0x4b8000001414e820 */ /* 0x008fca0000400000 */
[----:B------:R-:W-:Y:S04]  /*43d70*/  @!P6 STL [R1+0x190], R20 ;  /* 0x000190140100e387 */ /* 0x000fe80000100800 */
[----:B0-----:R-:W2:Y:S01]  /*43d80*/  LDL R2, [R1+0x19c] ;  /* 0x00019c0001027983 */ /* 0x001ea20000100800 */
[----:B----4-:R-:W-:-:S03]  /*43d90*/  @!P6 FMUL R18, R18, 16777216 ;  /* 0x4b8000001212e820 */ /* 0x010fc60000400000 */
[----:B--2---:R0:W-:Y:S04]  /*43da0*/  STL [R1+0x1804], R2 ;  /* 0x0018040201007387 */ /* 0x0041e80000100800 */
[----:B------:R-:W2:Y:S04]  /*43db0*/  LDL R0, [R1+0x1a0] ;  /* 0x0001a00001007983 */ /* 0x000ea80000100800 */
[----:B------:R-:W3:Y:S01]  /*43dc0*/  LDL R3, [R1+0x1a4] ;  /* 0x0001a40001037983 */ /* 0x000ee20000100800 */
[----:B0-----:R-:W-:-:S03]  /*43dd0*/  IMAD.MOV.U32 R2, RZ, RZ, R19 ;  /* 0x000000ffff027224 */ /* 0x001fc600078e0013 */
[----:B------:R-:W4:Y:S01]  /*43de0*/  LDL R29, [R1+0x1a8] ;  /* 0x0001a800011d7983 */ /* 0x000f220000100800 */
[----:B------:R-:W-:-:S03]  /*43df0*/  @!P6 FMUL R2, R2, 16777216 ;  /* 0x4b8000000202e820 */ /* 0x000fc60000400000 */
[----:B------:R-:W5:Y:S04]  /*43e00*/  LDL R28, [R1+0x1ac] ;  /* 0x0001ac00011c7983 */ /* 0x000f680000100800 */
        /* <DEDUP_REMOVED lines=8> */
[----:B------:R0:W-:Y:S04]  /*43e90*/  @!P6 STL [R1+0x194], R18 ;  /* 0x000194120100e387 */ /* 0x0001e80000100800 */
[----:B0-----:R-:W5:Y:S04]  /*43ea0*/  LDL R18, [R1+0x120] ;  /* 0x0001200001127983 */ /* 0x001f680000100800 */
[----:B------:R0:W-:Y:S04]  /*43eb0*/  @!P6 STL [R1+0x198], R2 ;  /* 0x000198020100e387 */ /* 0x0001e80000100800 */
[----:B0-----:R-:W5:Y:S01]  /*43ec0*/  LDL.LU R2, [R1+0x1804] ;  /* 0x0018040001027983 */ /* 0x001f620000300800 */
[----:B--2---:R-:W-:-:S02]  /*43ed0*/  @!P6 FMUL R0, R0, 16777216 ;  /* 0x4b8000000000e820 */ /* 0x004fc40000400000 */
[----:B---3--:R-:W-:Y:S02]  /*43ee0*/  @!P6 FMUL R3, R3, 16777216 ;  /* 0x4b8000000303e820 */ /* 0x008fe40000400000 */
[----:B----4-:R-:W-:Y:S02]  /*43ef0*/  @!P6 FMUL R29, R29, 16777216 ;  /* 0x4b8000001d1de820 */ /* 0x010fe40000400000 */
[----:B-----5:R-:W-:Y:S02]  /*43f00*/  @!P6 FMUL R28, R28, 16777216 ;  /* 0x4b8000001c1ce820 */ /* 0x020fe40000400000 */
[----:B------:R-:W-:Y:S02]  /*43f10*/  @!P6 FMUL R27, R27, 16777216 ;  /* 0x4b8000001b1be820 */ /* 0x000fe40000400000 */
[----:B------:R-:W-:Y:S02]  /*43f20*/  @!P6 FMUL R26, R26, 16777216 ;  /* 0x4b8000001a1ae820 */ /* 0x000fe40000400000 */
[----:B------:R-:W-:-:S02]  /*43f30*/  @!P6 FMUL R24, R24, 16777216 ;  /* 0x4b8000001818e820 */ /* 0x000fc40000400000 */
[----:B------:R-:W-:Y:S02]  /*43f40*/  @!P6 FMUL R23, R23, 16777216 ;  /* 0x4b8000001717e820 */ /* 0x000fe40000400000 */
[----:B------:R-:W-:Y:S02]  /*43f50*/  @!P6 FMUL R22, R22, 16777216 ;  /* 0x4b8000001616e820 */ /* 0x000fe40000400000 */
[----:B------:R-:W-:Y:S02]  /*43f60*/  @!P6 FMUL R19, R19, 16777216 ;  /* 0x4b8000001313e820 */ /* 0x000fe40000400000 */
[----:B------:R-:W-:Y:S02]  /*43f70*/  @!P6 FMUL R21, R21, 16777216 ;  /* 0x4b8000001515e820 */ /* 0x000fe40000400000 */
[----:B------:R-:W-:Y:S02]  /*43f80*/  @!P6 FMUL R20, R20, 16777216 ;  /* 0x4b8000001414e820 */ /* 0x000fe40000400000 */
[----:B------:R-:W-:-:S05]  /*43f90*/  @!P6 FMUL R2, R2, 16777216 ;  /* 0x4b8000000202e820 */ /* 0x000fca0000400000 */
[----:B------:R0:W-:Y:S04]  /*43fa0*/  @!P6 STL [R1+0x19c], R2 ;  /* 0x00019c020100e387 */ /* 0x0001e80000100800 */
[----:B0-----:R-:W2:Y:S04]  /*43fb0*/  LDL.LU R2, [R1+0x1800] ;  /* 0x0018000001027983 */ /* 0x001ea80000300800 */
[----:B------:R-:W-:Y:S04]  /*43fc0*/  @!P6 STL [R1+0x1a0], R0 ;  /* 0x0001a0000100e387 */ /* 0x000fe80000100800 */
[----:B------:R-:W-:Y:S04]  /*43fd0*/  @!P6 STL [R1+0x1a4], R3 ;  /* 0x0001a4030100e387 */ /* 0x000fe80000100800 */
[----:B------:R-:W-:Y:S04]  /*43fe0*/  @!P6 STL [R1+0x1a8], R29 ;  /* 0x0001a81d0100e387 */ /* 0x000fe80000100800 */
[----:B------:R-:W-:Y:S04]  /*43ff0*/  @!P6 STL [R1+0x1ac], R28 ;  /* 0x0001ac1c0100e387 */ /* 0x000fe80000100800 */
[----:B------:R-:W-:Y:S04]  /*44000*/  @!P6 STL [R1+0x1b0], R27 ;  /* 0x0001b01b0100e387 */ /* 0x000fe80000100800 */
[----:B------:R-:W-:Y:S04]  /*44010*/  @!P6 STL [R1+0x1b4], R26 ;  /* 0x0001b41a0100e387 */ /* 0x000fe80000100800 */
[----:B------:R-:W-:Y:S04]  /*44020*/  @!P6 STL [R1+0x1b8], R24 ;  /* 0x0001b8180100e387 */ /* 0x000fe80000100800 */
[----:B------:R-:W-:Y:S04]  /*44030*/  @!P6 STL [R1+0x1bc], R23 ;  /* 0x0001bc170100e387 */ /* 0x000fe80000100800 */
[----:B------:R0:W-:Y:S04]  /*44040*/  @!P6 STL [R1+0x1c8], R19 ;  /* 0x0001c8130100e387 */ /* 0x0001e80000100800 */
[----:B------:R-:W-:Y:S01]  /*44050*/  @!P6 STL [R1+0x1c0], R22 ;  /* 0x0001c0160100e387 */ /* 0x000fe20000100800 */
[----:B------:R-:W-:-:S03]  /*44060*/  @!P6 FMUL R18, R18, 16777216 ;  /* 0x4b8000001212e820 */ /* 0x000fc60000400000 */
[----:B0-----:R-:W3:Y:S04]  /*44070*/  LDL R19, [R1+0x150] ;  /* 0x0001500001137983 */ /* 0x001ee80000100800 */
[----:B------:R-:W-:Y:S04]  /*44080*/  @!P6 STL [R1+0x1c4], R21 ;  /* 0x0001c4150100e387 */ /* 0x000fe80000100800 */
[----:B------:R0:W-:Y:S04]  /*44090*/  @!P6 STL [R1+0x1cc], R20 ;  /* 0x0001cc140100e387 */ /* 0x0001e80000100800 */
[----:B------:R1:W-:Y:S04]  /*440a0*/  @!P6 STL [R1+0x120], R18 ;  /* 0x000120120100e387 */ /* 0x0003e80000100800 */
[----:B------:R-:W4:Y:S04]  /*440b0*/  LDL R0, [R1+0x158] ;  /* 0x0001580001007983 */ /* 0x000f280000100800 */
[----:B0-----:R-:W5:Y:S01]  /*440c0*/  LDL R20, [R1+0x15c] ;  /* 0x00015c0001147983 */ /* 0x001f620000100800 */
[----:B-1----:R-:W-:Y:S01]  /*440d0*/  MOV R18, R17 ;  /* 0x0000001100127202 */ /* 0x002fe20000000f00 */
[----:B------:R-:W-:Y:S01]  /*440e0*/  IMAD.MOV.U32 R17, RZ, RZ, R16 ;  /* 0x000000ffff117224 */ /* 0x000fe200078e0010 */
[----:B------:R-:W-:Y:S01]  /*440f0*/  MOV R16, R25 ;  /* 0x0000001900107202 */ /* 0x000fe20000000f00 */
        /* <DEDUP_REMOVED lines=8> */
[----:B------:R-:W2:Y:S04]  /*44180*/  LDL R3, [R1+0x160] ;  /* 0x0001600001037983 */ /* 0x000ea80000100800 */
[----:B------:R-:W2:Y:S04]  /*44190*/  LDL R4, [R1+0x154] ;  /* 0x0001540001047983 */ /* 0x000ea80000100800 */
[----:B------:R-:W4:Y:S04]  /*441a0*/  LDL R29, [R1+0x164] ;  /* 0x00016400011d7983 */ /* 0x000f280000100800 */
[----:B------:R-:W4:Y:S04]  /*441b0*/  LDL R21, [R1+0x168] ;  /* 0x0001680001157983 */ /* 0x000f280000100800 */
[----:B------:R-:W4:Y:S04]  /*441c0*/  LDL R28, [R1+0x16c] ;  /* 0x00016c00011c7983 */ /* 0x000f280000100800 */
[----:B------:R-:W4:Y:S04]  /*441d0*/  LDL R27, [R1+0x170] ;  /* 0x00017000011b7983 */ /* 0x000f280000100800 */
[----:B------:R-:W4:Y:S01]  /*441e0*/  LDL R26, [R1+0x174] ;  /* 0x00017400011a7983 */ /* 0x000f220000100800 */
[----:B---3--:R-:W-:-:S05]  /*441f0*/  @!P0 FMUL R19, R19, 16777216 ;  /* 0x4b80000013138820 */ /* 0x008fca0000400000 */
[----:B------:R0:W-:Y:S04]  /*44200*/  @!P0 STL [R1+0x150], R19 ;  /* 0x0001501301008387 */ /* 0x0001e80000100800 */
[----:B------:R-:W3:Y:S04]  /*44210*/  LDL R24, [R1+0x178] ;  /* 0x0001780001187983 */ /* 0x000ee80000100800 */
[----:B------:R-:W3:Y:S01]  /*44220*/  LDL R23, [R1+0x17c] ;  /* 0x00017c0001177983 */ /* 0x000ee20000100800 */
        /* <DEDUP_REMOVED lines=14> */
[----:B------:R-:W3:Y:S01]  /*44310*/  LDL R22, [R1+0x180] ;  /* 0x0001800001167983 */ /* 0x000ee20000100800 */
[----:B------:R-:W-:-:S03]  /*44320*/  IMAD.MOV.U32 R6, RZ, RZ, R5 ;  /* 0x000000ffff067224 */ /* 0x000fc600078e0005 */
[----:B------:R-:W3:Y:S01]  /*44330*/  LDL R5, [R1+0x184] ;  /* 0x0001840001057983 */ /* 0x000ee20000100800 */
[----:B--2---:R-:W-:-:S05]  /*44340*/  @!P0 FMUL R4, R4, 16777216 ;  /* 0x4b80000004048820 */ /* 0x004fca0000400000 */
[----:B------:R0:W-:Y:S04]  /*44350*/  @!P0 STL [R1+0x154], R4 ;  /* 0x0001540401008387 */ /* 0x0001e80000100800 */
[----:B0-----:R-:W2:Y:S01]  /*44360*/  LDL R4, [R1+0x188] ;  /* 0x0001880001047983 */ /* 0x001ea20000100800 */
[----:B-----5:R-:W-:-:S05]  /*44370*/  @!P0 FMUL R20, R20, 16777216 ;  /* 0x4b80000014148820 */ /* 0x020fca0000400000 */
[----:B------:R0:W-:Y:S01]  /*44380*/  @!P0 STL [R1+0x15c], R20 ;  /* 0x00015c1401008387 */ /* 0x0001e20000100800 */
[----:B----4-:R-:W-:Y:S02]  /*44390*/  @!P0 FMUL R0, R0, 16777216 ;  /* 0x4b80000000008820 */ /* 0x010fe40000400000 */
[----:B------:R-:W-:Y:S01]  /*443a0*/  @!P0 FMUL R21, R21, 16777216 ;  /* 0x4b80000015158820 */ /* 0x000fe20000400000 */
[----:B0-----:R-:W4:Y:S01]  /*443b0*/  LDL R20, [R1+0x18c] ;  /* 0x00018c0001147983 */ /* 0x001f220000100800 */
[----:B------:R-:W-:Y:S02]  /*443c0*/  @!P0 FMUL R3, R3, 16777216 ;  /* 0x4b80000003038820 */ /* 0x000fe40000400000 */
[----:B------:R-:W-:Y:S01]  /*443d0*/  @!P0 FMUL R29, R29, 16777216 ;  /* 0x4b8000001d1d8820 */ /* 0x000fe20000400000 */
[----:B------:R-:W-:Y:S01]  /*443e0*/  @!P0 STL [R1+0x158], R0 ;  /* 0x0001580001008387 */ /* 0x000fe20000100800 */
[----:B------:R-:W-:Y:S02]  /*443f0*/  @!P0 FMUL R28, R28, 16777216 ;  /* 0x4b8000001c1c8820 */ /* 0x000fe40000400000 */
[----:B------:R-:W-:Y:S01]  /*44400*/  @!P0 FMUL R27, R27, 16777216 ;  /* 0x4b8000001b1b8820 */ /* 0x000fe20000400000 */
[----:B------:R0:W-:Y:S01]  /*44410*/  @!P0 STL [R1+0x168], R21 ;  /* 0x0001681501008387 */ /* 0x0001e20000100800 */
[----:B------:R-:W-:-:S03]  /*44420*/  @!P0 FMUL R26, R26, 16777216 ;  /* 0x4b8000001a1a8820 */ /* 0x000fc60000400000 */
[----:B------:R1:W-:Y:S04]  /*44430*/  @!P0 STL [R1+0x160], R3 ;  /* 0x0001600301008387 */ /* 0x0003e80000100800 */
[----:B0-----:R-:W5:Y:S04]  /*44440*/  LDL R21, [R1+0x128] ;  /* 0x0001280001157983 */ /* 0x001f680000100800 */
[----:B------:R-:W-:Y:S04]  /*44450*/  @!P0 STL [R1+0x164], R29 ;  /* 0x0001641d01008387 */ /* 0x000fe80000100800 */
[----:B------:R-:W-:Y:S04]  /*44460*/  @!P0 STL [R1+0x16c], R28 ;  /* 0x00016c1c01008387 */ /* 0x000fe80000100800 */
[----:B------:R-:W-:Y:S04]  /*44470*/  @!P0 STL [R1+0x170], R27 ;  /* 0x0001701b01008387 */ /* 0x000fe80000100800 */
[----:B------:R-:W-:Y:S01]  /*44480*/  @!P0 STL [R1+0x174], R26 ;  /* 0x0001741a01008387 */ /* 0x000fe20000100800 */
[----:B---3--:R-:W-:-:S02]  /*44490*/  @!P0 FMUL R24, R24, 16777216 ;  /* 0x4b80000018188820 */ /* 0x008fc40000400000 */
[----:B------:R-:W-:-:S03]  /*444a0*/  @!P0 FMUL R23, R23, 16777216 ;  /* 0x4b80000017178820 */ /* 0x000fc60000400000 */
[----:B------:R-:W-:Y:S04]  /*444b0*/  @!P0 STL [R1+0x178], R24 ;  /* 0x0001781801008387 */ /* 0x000fe80000100800 */
[----:B------:R-:W-:Y:S01]  /*444c0*/  @!P0 STL [R1+0x17c], R23 ;  /* 0x00017c1701008387 */ /* 0x000fe20000100800 */
[----:B------:R-:W-:Y:S02]  /*444d0*/  @!P0 FMUL R22, R22, 16777216 ;  /* 0x4b80000016168820 */ /* 0x000fe40000400000 */
[----:B------:R-:W-:-:S03]  /*444e0*/  @!P0 FMUL R5, R5, 16777216 ;  /* 0x4b80000005058820 */ /* 0x000fc60000400000 */
[----:B------:R-:W-:Y:S04]  /*444f0*/  @!P0 STL [R1+0x180], R22 ;  /* 0x0001801601008387 */ /* 0x000fe80000100800 */
[----:B------:R0:W-:Y:S04]  /*44500*/  @!P0 STL [R1+0x184], R5 ;  /* 0x0001840501008387 */ /* 0x0001e80000100800 */
[----:B-1----:R-:W3:Y:S04]  /*44510*/  LDL R3, [R1+0xdc] ;  /* 0x0000dc0001037983 */ /* 0x002ee80000100800 */
[----:B0-----:R-:W3:Y:S01]  /*44520*/  LDL R5, [R1+0xd4] ;  /* 0x0000d40001057983 */ /* 0x001ee20000100800 */
[----:B--2---:R-:W-:-:S05]  /*44530*/  @!P0 FMUL R4, R4, 16777216 ;  /* 0x4b80000004048820 */ /* 0x004fca0000400000 */
[----:B------:R0:W-:Y:S04]  /*44540*/  @!P0 STL [R1+0x188], R4 ;  /* 0x0001880401008387 */ /* 0x0001e80000100800 */
[----:B------:R-:W2:Y:S04]  /*44550*/  LDL R29, [R1+0xe4] ;  /* 0x0000e400011d7983 */ /* 0x000ea80000100800 */
[----:B------:R-:W2:Y:S04]  /*44560*/  LDL R28, [R1+0xe8] ;  /* 0x0000e800011c7983 */ /* 0x000ea80000100800 */
[----:B0-----:R-:W2:Y:S01]  /*44570*/  LDL R4, [R1+0xe0] ;  /* 0x0000e00001047983 */ /* 0x001ea20000100800 */
[----:B----4-:R-:W-:-:S05]  /*44580*/  @!P0 FMUL R20, R20, 16777216 ;  /* 0x4b80000014148820 */ /* 0x010fca0000400000 */
[----:B------:R0:W-:Y:S04]  /*44590*/  @!P0 STL [R1+0x18c], R20 ;  /* 0x00018c1401008387 */ /* 0x0001e80000100800 */
[----:B------:R-:W4:Y:S04]  /*445a0*/  LDL R27, [R1+0xf0] ;  /* 0x0000f000011b7983 */ /* 0x000f280000100800 */
[----:B------:R-:W4:Y:S04]  /*445b0*/  LDL R26, [R1+0xf4] ;  /* 0x0000f400011a7983 */ /* 0x000f280000100800 */
[----:B0-----:R-:W4:Y:S01]  /*445c0*/  LDL R20, [R1+0xec] ;  /* 0x0000ec0001147983 */ /* 0x001f220000100800 */
[----:B-----5:R-:W-:-:S03]  /*445d0*/  @!P0 FMUL R21, R21, 16777216 ;  /* 0x4b80000015158820 */ /* 0x020fc60000400000 */
[----:B------:R-:W5:Y:S04]  /*445e0*/  LDL R24, [R1+0xf8] ;  /* 0x0000f80001187983 */ /* 0x000f680000100800 */
[----:B------:R0:W-:Y:S04]  /*445f0*/  @!P0 STL [R1+0x128], R21 ;  /* 0x0001281501008387 */ /* 0x0001e80000100800 */
[----:B------:R-:W5:Y:S04]  /*44600*/  LDL R23, [R1+0xfc] ;  /* 0x0000fc0001177983 */ /* 0x000f680000100800 */
[----:B------:R-:W5:Y:S04]  /*44610*/  LDL R22, [R1+0x100] ;  /* 0x0001000001167983 */ /* 0x000f680000100800 */
[----:B0-----:R-:W5:Y:S01]  /*44620*/  LDL R21, [R1+0x11c] ;  /* 0x00011c0001157983 */ /* 0x001f620000100800 */
[----:B---3--:R-:W-:-:S05]  /*44630*/  @!P1 FMUL R5, R5, 16777216 ;  /* 0x4b80000005059820 */ /* 0x008fca0000400000 */
[----:B------:R0:W-:Y:S04]  /*44640*/  @!P1 STL [R1+0xd4], R5 ;  /* 0x0000d40501009387 */ /* 0x0001e80000100800 */
[----:B0-----:R-:W3:Y:S01]  /*44650*/  LDL R5, [R1+0x134] ;  /* 0x0001340001057983 */ /* 0x001ee20000100800 */
[----:B--2---:R-:W-:-:S05]  /*44660*/  @!P1 FMUL R4, R4, 16777216 ;  /* 0x4b80000004049820 */ /* 0x004fca0000400000 */
[----:B------:R0:W-:Y:S04]  /*44670*/  @!P1 STL [R1+0xe0], R4 ;  /* 0x0000e00401009387 */ /* 0x0001e80000100800 */
[----:B0-----:R-:W2:Y:S01]  /*44680*/  LDL R4, [R1+0x140] ;  /* 0x0001400001047983 */ /* 0x001ea20000100800 */
[----:B------:R-:W-:Y:S02]  /*44690*/  @!P1 FMUL R3, R3, 16777216 ;  /* 0x4b80000003039820 */ /* 0x000fe40000400000 */
[----:B----4-:R-:W-:Y:S02]  /*446a0*/  @!P1 FMUL R20, R20, 16777216 ;  /* 0x4b80000014149820 */ /* 0x010fe40000400000 */
[----:B------:R-:W-:Y:S01]  /*446b0*/  @!P1 FMUL R29, R29, 16777216 ;  /* 0x4b8000001d1d9820 */ /* 0x000fe20000400000 */
[----:B------:R-:W-:Y:S04]  /*446c0*/  @!P1 STL [R1+0xdc], R3 ;  /* 0x0000dc0301009387 */ /* 0x000fe80000100800 */
[----:B------:R0:W-:Y:S04]  /*446d0*/  @!P1 STL [R1+0xec], R20 ;  /* 0x0000ec1401009387 */ /* 0x0001e80000100800 */
[----:B------:R1:W-:Y:S04]  /*446e0*/  @!P1 STL [R1+0xe4], R29 ;  /* 0x0000e41d01009387 */ /* 0x0003e80000100800 */
[----:B0-----:R-:W4:Y:S01]  /*446f0*/  LDL R20, [R1+0x144] ;  /* 0x0001440001147983 */ /* 0x001f220000100800 */
[----:B------:R-:W-:-:S02]  /*44700*/  @!P1 FMUL R28, R28, 16777216 ;  /* 0x4b8000001c1c9820 */ /* 0x000fc40000400000 */
[----:B------:R-:W-:Y:S02]  /*44710*/  @!P1 FMUL R27, R27, 16777216 ;  /* 0x4b8000001b1b9820 */ /* 0x000fe40000400000 */
[----:B------:R-:W-:Y:S02]  /*44720*/  @!P1 FMUL R26, R26, 16777216 ;  /* 0x4b8000001a1a9820 */ /* 0x000fe40000400000 */
[----:B-----5:R-:W-:Y:S01]  /*44730*/  @!P1 FMUL R24, R24, 16777216 ;  /* 0x4b80000018189820 */ /* 0x020fe20000400000 */
[----:B------:R0:W-:Y:S01]  /*44740*/  @!P1 STL [R1+0xe8], R28 ;  /* 0x0000e81c01009387 */ /* 0x0001e20000100800 */
[----:B------:R-:W-:Y:S02]  /*44750*/  @!P1 FMUL R23, R23, 16777216 ;  /* 0x4b80000017179820 */ /* 0x000fe40000400000 */
[----:B------:R-:W-:Y:S01]  /*44760*/  @!P1 FMUL R22, R22, 16777216 ;  /* 0x4b80000016169820 */ /* 0x000fe20000400000 */
[----:B------:R5:W-:Y:S01]  /*44770*/  @!P1 STL [R1+0xf0], R27 ;  /* 0x0000f01b01009387 */ /* 0x000be20000100800 */
[----:B------:R-:W-:-:S03]  /*44780*/  @!P1 FMUL R21, R21, 16777216 ;  /* 0x4b80000015159820 */ /* 0x000fc60000400000 */
[----:B------:R-:W-:Y:S04]  /*44790*/  @!P1 STL [R1+0xf4], R26 ;  /* 0x0000f41a01009387 */ /* 0x000fe80000100800 */
[----:B------:R-:W-:Y:S04]  /*447a0*/  @!P1 STL [R1+0xf8], R24 ;  /* 0x0000f81801009387 */ /* 0x000fe80000100800 */
[----:B------:R-:W-:Y:S04]  /*447b0*/  @!P1 STL [R1+0xfc], R23 ;  /* 0x0000fc1701009387 */ /* 0x000fe80000100800 */
[----:B------:R-:W-:Y:S04]  /*447c0*/  @!P1 STL [R1+0x100], R22 ;  /* 0x0001001601009387 */ /* 0x000fe80000100800 */
[----:B------:R-:W-:Y:S04]  /*447d0*/  @!P1 STL [R1+0x11c], R21 ;  /* 0x00011c1501009387 */ /* 0x000fe80000100800 */
[----:B------:R-:W4:Y:S04]  /*447e0*/  LDL R0, [R1+0x14c] ;  /* 0x00014c0001007983 */ /* 0x000f280000100800 */
[----:B------:R-:W4:Y:S04]  /*447f0*/  LDL R3, [R1+0x124] ;  /* 0x0001240001037983 */ /* 0x000f280000100800 */
[----:B-1----:R-:W4:Y:S01]  /*44800*/  LDL R29, [R1+0x98] ;  /* 0x00009800011d7983 */ /* 0x002f220000100800 */
[----:B---3--:R-:W-:-:S05]  /*44810*/  @!P1 FMUL R5, R5, 16777216 ;  /* 0x4b80000005059820 */ /* 0x008fca0000400000 */
[----:B------:R1:W-:Y:S04]  /*44820*/  @!P1 STL [R1+0x134], R5 ;  /* 0x0001340501009387 */ /* 0x0003e80000100800 */
[----:B0-----:R-:W3:Y:S04]  /*44830*/  LDL R28, [R1+0xa0] ;  /* 0x0000a000011c7983 */ /* 0x001ee80000100800 */
[----:B-----5:R-:W5:Y:S04]  /*44840*/  LDL R27, [R1+0xa4] ;  /* 0x0000a400011b7983 */ /* 0x020f680000100800 */
[----:B-1----:R-:W5:Y:S01]  /*44850*/  LDL R5, [R1+0x9c] ;  /* 0x00009c0001057983 */ /* 0x002f620000100800 */
[----:B--2---:R-:W-:-:S05]  /*44860*/  @!P1 FMUL R4, R4, 16777216 ;  /* 0x4b80000004049820 */ /* 0x004fca0000400000 */
[----:B------:R0:W-:Y:S04]  /*44870*/  @!P1 STL [R1+0x140], R4 ;  /* 0x0001400401009387 */ /* 0x0001e80000100800 */
[----:B------:R-:W2:Y:S04]  /*44880*/  LDL R26, [R1+0xac] ;  /* 0x0000ac00011a7983 */ /* 0x000ea80000100800 */
[----:B------:R-:W2:Y:S04]  /*44890*/  LDL R24, [R1+0xb0] ;  /* 0x0000b00001187983 */ /* 0x000ea80000100800 */
[----:B0-----:R-:W2:Y:S01]  /*448a0*/  LDL R4, [R1+0xa8] ;  /* 0x0000a80001047983 */ /* 0x001ea20000100800 */
[----:B----4-:R-:W-:-:S03]  /*448b0*/  @!P1 FMUL R20, R20, 16777216 ;  /* 0x4b80000014149820 */ /* 0x010fc60000400000 */
[----:B------:R-:W4:Y:S04]  /*448c0*/  LDL R23, [R1+0xb4] ;  /* 0x0000b40001177983 */ /* 0x000f280000100800 */
[----:B------:R0:W-:Y:S04]  /*448d0*/  @!P1 STL [R1+0x144], R20 ;  /* 0x0001441401009387 */ /* 0x0001e80000100800 */
[----:B------:R-:W4:Y:S04]  /*448e0*/  LDL R22, [R1+0xb8] ;  /* 0x0000b80001167983 */ /* 0x000f280000100800 */
[----:B------:R-:W4:Y:S01]  /*448f0*/  LDL R21, [R1+0xbc] ;  /* 0x0000bc0001157983 */ /* 0x000f220000100800 */
[----:B0-----:R-:W-:Y:S01]  /*44900*/  MOV R20, R19 ;  /* 0x0000001300147202 */ /* 0x001fe20000000f00 */
[----:B------:R-:W-:Y:S01]  /*44910*/  IMAD.MOV.U32 R19, RZ, RZ, R18 ;  /* 0x000000ffff137224 */ /* 0x000fe200078e0012 */
[----:B------:R-:W-:Y:S01]  /*44920*/  MOV R18, R17 ;  /* 0x0000001100127202 */ /* 0x000fe20000000f00 */
[----:B------:R-:W-:Y:S01]  /*44930*/  IMAD.MOV.U32 R17, RZ, RZ, R16 ;  /* 0x000000ffff117224 */ /* 0x000fe200078e0010 */
[----:B------:R-:W-:Y:S01]  /*44940*/  MOV R16, R25 ;  /* 0x0000001900107202 */ /* 0x000fe20000000f00 */
[----:B------:R-:W-:-:S02]  /*44950*/  IMAD.MOV.U32 R25, RZ, RZ, R15 ;  /* 0x000000ffff197224 */ /* 0x000fc400078e000f */
[----:B------:R-:W4:Y:S01]  /*44960*/  LDL R15, [R1+0xc0] ;  /* 0x0000c000010f7983 */ /* 0x000f220000100800 */
[----:B------:R-:W-:Y:S02]  /*44970*/  @!P1 FMUL R0, R0, 16777216 ;  /* 0x4b80000000009820 */ /* 0x000fe40000400000 */
[----:B------:R-:W-:Y:S02]  /*44980*/  @!P1 FMUL R3, R3, 16777216 ;  /* 0x4b80000003039820 */ /* 0x000fe40000400000 */
[----:B------:R-:W-:-:S03]  /*44990*/  @!P2 FMUL R29, R29, 16777216 ;  /* 0x4b8000001d1da820 */ /* 0x000fc60000400000 */
[----:B------:R-:W-:Y:S04]  /*449a0*/  @!P1 STL [R1+0x124], R3 ;  /* 0x0001240301009387 */ /* 0x000fe80000100800 */
[----:B------:R-:W-:Y:S01]  /*449b0*/  @!P1 STL [R1+0x14c], R0 ;  /* 0x00014c0001009387 */ /* 0x000fe20000100800 */
[----:B---3--:R-:W-:Y:S02]  /*449c0*/  @!P2 FMUL R28, R28, 16777216 ;  /* 0x4b8000001c1ca820 */ /* 0x008fe40000400000 */
[----:B-----5:R-:W-:-:S05]  /*449d0*/  @!P2 FMUL R5, R5, 16777216 ;  /* 0x4b8000000505a820 */ /* 0x020fca0000400000 */
[----:B------:R0:W-:Y:S04]  /*449e0*/  @!P2 STL [R1+0x9c], R5 ;  /* 0x00009c050100a387 */ /* 0x0001e80000100800 */
[----:B0-----:R-:W3:Y:S01]  /*449f0*/  LDL R5, [R1+0xc4] ;  /* 0x0000c40001057983 */ /* 0x001ee20000100800 */
[----:B--2---:R-:W-:-:S03]  /*44a00*/  @!P2 FMUL R4, R4, 16777216 ;  /* 0x4b8000000404a820 */ /* 0x004fc60000400000 */
[----:B------:R-:W-:Y:S04]  /*44a10*/  @!P2 STL [R1+0x98], R29 ;  /* 0x0000981d0100a387 */ /* 0x000fe80000100800 */
[----:B------:R0:W-:Y:S04]  /*44a20*/  @!P2 STL [R1+0xa8], R4 ;  /* 0x0000a8040100a387 */ /* 0x0001e80000100800 */
[----:B------:R-:W-:Y:S04]  /*44a30*/  @!P2 STL [R1+0xa0], R28 ;  /* 0x0000a01c0100a387 */ /* 0x000fe80000100800 */
[----:B0-----:R-:W2:Y:S01]  /*44a40*/  LDL R4, [R1+0xc8] ;  /* 0x0000c80001047983 */ /* 0x001ea20000100800 */
[----:B------:R-:W-:-:S02]  /*44a50*/  @!P2 FMUL R27, R27, 16777216 ;  /* 0x4b8000001b1ba820 */ /* 0x000fc40000400000 */
[----:B------:R-:W-:Y:S02]  /*44a60*/  @!P2 FMUL R26, R26, 16777216 ;  /* 0x4b8000001a1aa820 */ /* 0x000fe40000400000 */
[----:B------:R-:W-:Y:S02]  /*44a70*/  @!P2 FMUL R24, R24, 16777216 ;  /* 0x4b8000001818a820 */ /* 0x000fe40000400000 */
[----:B----4-:R-:W-:Y:S01]  /*44a80*/  @!P2 FMUL R23, R23, 16777216 ;  /* 0x4b8000001717a820 */ /* 0x010fe20000400000 */
[----:B------:R-:W-:Y:S01]  /*44a90*/  @!P2 STL [R1+0xa4], R27 ;  /* 0x0000a41b0100a387 */ /* 0x000fe20000100800 */
[----:B------:R-:W-:Y:S02]  /*44aa0*/  @!P2 FMUL R22, R22, 16777216 ;  /* 0x4b8000001616a820 */ /* 0x000fe40000400000 */
[----:B------:R-:W-:Y:S01]  /*44ab0*/  @!P2 FMUL R21, R21, 16777216 ;  /* 0x4b8000001515a820 */ /* 0x000fe20000400000 */
[----:B------:R-:W-:Y:S01]  /*44ac0*/  @!P2 STL [R1+0xac], R26 ;  /* 0x0000ac1a0100a387 */ /* 0x000fe20000100800 */
[----:B------:R-:W-:-:S03]  /*44ad0*/  @!P2 FMUL R15, R15, 16777216 ;  /* 0x4b8000000f0fa820 */ /* 0x000fc60000400000 */
[----:B------:R0:W-:Y:S04]  /*44ae0*/  @!P2 STL [R1+0xb0], R24 ;  /* 0x0000b0180100a387 */ /* 0x0001e80000100800 */
[----:B------:R1:W-:Y:S04]  /*44af0*/  @!P2 STL [R1+0xb4], R23 ;  /* 0x0000b4170100a387 */ /* 0x0003e80000100800 */
[----:B------:R4:W-:Y:S04]  /*44b00*/  @!P2 STL [R1+0xb8], R22 ;  /* 0x0000b8160100a387 */ /* 0x0009e80000100800 */
[----:B------:R-:W-:Y:S01]  /*44b10*/  @!P2 STL [R1+0xbc], R21 ;  /* 0x0000bc150100a387 */ /* 0x000fe20000100800 */
[----:B0-----:R-:W-:-:S03]  /*44b20*/  MOV R24, R14 ;  /* 0x0000000e00187202 */ /* 0x001fc60000000f00 */
[----:B------:R0:W-:Y:S01]  /*44b30*/  @!P2 STL [R1+0xc0], R15 ;  /* 0x0000c00f0100a387 */ /* 0x0001e20000100800 */
[----:B-1----:R-:W-:-:S03]  /*44b40*/  IMAD.MOV.U32 R23, RZ, RZ, R13 ;  /* 0x000000ffff177224 */ /* 0x002fc600078e000d */
[----:B------:R-:W5:Y:S01]  /*44b50*/  LDL R14, [R1+0x80] ;  /* 0x00008000010e7983 */ /* 0x000f620000100800 */
[----:B----4-:R-:W-:-:S03]  /*44b60*/  MOV R22, R12 ;  /* 0x0000000c00167202 */ /* 0x010fc60000000f00 */
[----:B------:R-:W4:Y:S04]  /*44b70*/  LDL R13, [R1+0x84] ;  /* 0x00008400010d7983 */ /* 0x000f280000100800 */
[----:B0-----:R-:W4:Y:S01]  /*44b80*/  LDL R15, [R1+0x38] ;  /* 0x00003800010f7983 */ /* 0x001f220000100800 */
[----:B------:R-:W-:-:S03]  /*44b90*/  IMAD.MOV.U32 R26, RZ, RZ, R25 ;  /* 0x000000ffff1a7224 */ /* 0x000fc600078e0019 */
[----:B------:R-:W4:Y:S01]  /*44ba0*/  LDL R12, [R1+0x88] ;  /* 0x00008800010c7983 */ /* 0x000f220000100800 */
[----:B------:R-:W-:Y:S01]  /*44bb0*/  IMAD.MOV.U32 R21, RZ, RZ, R11 ;  /* 0x000000ffff157224 */ /* 0x000fe200078e000b */
[----:B------:R-:W-:Y:S02]  /*44bc0*/  MOV R0, R20 ;  /* 0x0000001400007202 */ /* 0x000fe40000000f00 */
[----:B------:R-:W4:Y:S01]  /*44bd0*/  LDL R25, [R1+0x8c] ;  /* 0x00008c0001197983 */ /* 0x000f220000100800 */
[----:B------:R-:W-:Y:S01]  /*44be0*/  MOV R20, R10 ;  /* 0x0000000a00147202 */ /* 0x000fe20000000f00 */
[----:B------:R-:W-:Y:S02]  /*44bf0*/  IMAD.MOV.U32 R3, RZ, RZ, R19 ;  /* 0x000000ffff037224 */ /* 0x000fe400078e0013 */
[----:B------:R-:W4:Y:S01]  /*44c00*/  LDL R11, [R1+0x90] ;  /* 0x00009000010b7983 */ /* 0x000f220000100800 */
[----:B------:R-:W-:Y:S01]  /*44c10*/  IMAD.MOV.U32 R19, RZ, RZ, R9 ;  /* 0x000000ffff137224 */ /* 0x000fe200078e0009 */
[----:B------:R-:W-:-:S02]  /*44c20*/  MOV R29, R18 ;  /* 0x00000012001d7202 */ /* 0x000fc40000000f00 */
[----:B------:R-:W4:Y:S01]  /*44c30*/  LDL R10, [R1+0x94] ;  /* 0x00009400010a7983 */ /* 0x000f220000100800 */
[----:B------:R-:W-:Y:S01]  /*44c40*/  MOV R18, R8 ;  /* 0x0000000800127202 */ /* 0x000fe20000000f00 */
[----:B------:R-:W-:Y:S02]  /*44c50*/  IMAD.MOV.U32 R28, RZ, RZ, R17 ;  /* 0x000000ffff1c7224 */ /* 0x000fe400078e0011 */
[----:B------:R-:W4:Y:S01]  /*44c60*/  LDL R9, [R1+0x12c] ;  /* 0x00012c0001097983 */ /* 0x000f220000100800 */
[----:B------:R-:W-:Y:S01]  /*44c70*/  IMAD.MOV.U32 R17, RZ, RZ, R7 ;  /* 0x000000ffff117224 */ /* 0x000fe200078e0007 */
[----:B------:R-:W-:Y:S02]  /*44c80*/  MOV R27, R16 ;  /* 0x00000010001b7202 */ /* 0x000fe40000000f00 */
[----:B------:R-:W-:Y:S01]  /*44c90*/  MOV R16, R6 ;  /* 0x0000000600107202 */ /* 0x000fe20000000f00 */
[----:B---3--:R-:W-:-:S05]  /*44ca0*/  @!P2 FMUL R5, R5, 16777216 ;  /* 0x4b8000000505a820 */ /* 0x008fca0000400000 */
[----:B------:R0:W-:Y:S04]  /*44cb0*/  @!P2 STL [R1+0xc4], R5 ;  /* 0x0000c4050100a387 */ /* 0x0001e80000100800 */
[----:B------:R-:W3:Y:S04]  /*44cc0*/  LDL R8, [R1+0x74] ;  /* 0x0000740001087983 */ /* 0x000ee80000100800 */
[----:B------:R-:W3:Y:S04]  /*44cd0*/  LDL R7, [R1+0x70] ;  /* 0x0000700001077983 */ /* 0x000ee80000100800 */
[----:B------:R-:W3:Y:S01]  /*44ce0*/  LDL R6, [R1+0x64] ;  /* 0x0000640001067983 */ /* 0x000ee20000100800 */
[----:B--2---:R-:W-:-:S05]  /*44cf0*/  @!P2 FMUL R4, R4, 16777216 ;  /* 0x4b8000000404a820 */ /* 0x004fca0000400000 */
[----:B------:R1:W-:Y:S04]  /*44d00*/  @!P2 STL [R1+0xc8], R4 ;  /* 0x0000c8040100a387 */ /* 0x0003e80000100800 */
[----:B0-----:R-:W2:Y:S04]  /*44d10*/  LDL R5, [R1+0x60] ;  /* 0x0000600001057983 */ /* 0x001ea80000100800 */
[----:B-1----:R-:W2:Y:S01]  /*44d20*/  LDL R4, [R1+0x54] ;  /* 0x0000540001047983 */ /* 0x002ea20000100800 */
[----:B------:R-:W-:Y:S02]  /*44d30*/  @!P2 FMUL R29, R29, 16777216 ;  /* 0x4b8000001d1da820 */ /* 0x000fe40000400000 */
[----:B------:R-:W-:-:S02]  /*44d40*/  @!P2 FMUL R28, R28, 16777216 ;  /* 0x4b8000001c1ca820 */ /* 0x000fc40000400000 */
[----:B------:R-:W-:Y:S01]  /*44d50*/  @!P2 FMUL R27, R27, 16777216 ;  /* 0x4b8000001b1ba820 */ /* 0x000fe20000400000 */
[----:B------:R0:W-:Y:S01]  /*44d60*/  @!P2 STL [R1+0xcc], R29 ;  /* 0x0000cc1d0100a387 */ /* 0x0001e20000100800 */
[----:B------:R-:W-:Y:S02]  /*44d70*/  @!P2 FMUL R26, R26, 16777216 ;  /* 0x4b8000001a1aa820 */ /* 0x000fe40000400000 */
[----:B------:R-:W-:Y:S02]  /*44d80*/  @!P3 FMUL R24, R24, 16777216 ;  /* 0x4b8000001818b820 */ /* 0x000fe40000400000 */
[----:B------:R-:W-:Y:S01]  /*44d90*/  @!P3 FMUL R23, R23, 16777216 ;  /* 0x4b8000001717b820 */ /* 0x000fe20000400000 */
[----:B0-----:R-:W2:Y:S04]  /*44da0*/  LDL.LU R29, [R1+0x17fc] ;  /* 0x0017fc00011d7983 */ /* 0x001ea80000300800 */
[----:B------:R0:W-:Y:S01]  /*44db0*/  @!P2 STL [R1+0xd0], R28 ;  /* 0x0000d01c0100a387 */ /* 0x0001e20000100800 */
[----:B------:R-:W-:-:S02]  /*44dc0*/  @!P3 FMUL R22, R22, 16777216 ;  /* 0x4b8000001616b820 */ /* 0x000fc40000400000 */
[----:B------:R-:W-:Y:S01]  /*44dd0*/  @!P3 FMUL R21, R21, 16777216 ;  /* 0x4b8000001515b820 */ /* 0x000fe20000400000 */
[----:B0-----:R-:W2:Y:S04]  /*44de0*/  LDL.LU R28, [R1+0x17f8] ;  /* 0x0017f800011c7983 */ /* 0x001ea80000300800 */
[----:B------:R0:W-:Y:S01]  /*44df0*/  @!P2 STL [R1+0xd8], R27 ;  /* 0x0000d81b0100a387 */ /* 0x0001e20000100800 */
[----:B------:R-:W-:-:S03]  /*44e00*/  @!P3 FMUL R20, R20, 16777216 ;  /* 0x4b8000001414b820 */ /* 0x000fc60000400000 */
        /* <DEDUP_REMOVED lines=14> */
[----:B----4-:R-:W-:-:S03]  /*44ef0*/  @!P3 FMUL R15, R15, 16777216 ;  /* 0x4b8000000f0fb820 */ /* 0x010fc60000400000 */
[----:B0-----:R-:W4:Y:S04]  /*44f00*/  LDL.LU R21, [R1+0x17e0] ;  /* 0x0017e00001157983 */ /* 0x001f280000300800 */
[----:B------:R0:W-:Y:S01]  /*44f10*/  @!P3 STL [R1+0x5c], R20 ;  /* 0x00005c140100b387 */ /* 0x0001e20000100800 */
[----:B-----5:R-:W-:-:S03]  /*44f20*/  @!P3 FMUL R14, R14, 16777216 ;  /* 0x4b8000000e0eb820 */ /* 0x020fc60000400000 */
[----:B0-----:R-:W5:Y:S04]  /*44f30*/  LDL.LU R20, [R1+0x17dc] ;  /* 0x0017dc0001147983 */ /* 0x001f680000300800 */
[----:B------:R0:W-:Y:S01]  /*44f40*/  @!P3 STL [R1+0x58], R19 ;  /* 0x000058130100b387 */ /* 0x0001e20000100800 */
[----:B------:R-:W-:-:S03]  /*44f50*/  @!P3 FMUL R13, R13, 16777216 ;  /* 0x4b8000000d0db820 */ /* 0x000fc60000400000 */
        /* <DEDUP_REMOVED lines=16> */
[----:B------:R0:W-:Y:S04]  /*45060*/  @!P3 STL [R1+0x84], R13 ;  /* 0x0000840d0100b387 */ /* 0x0001e80000100800 */
[----:B0-----:R-:W5:Y:S04]  /*45070*/  LDL.LU R13, [R1+0x17c0] ;  /* 0x0017c000010d7983 */ /* 0x001f680000300800 */
[----:B------:R0:W-:Y:S04]  /*45080*/  @!P3 STL [R1+0x88], R12 ;  /* 0x0000880c0100b387 */ /* 0x0001e80000100800 */
[----:B0-----:R-:W5:Y:S04]  /*45090*/  LDL.LU R12, [R1+0x17bc] ;  /* 0x0017bc00010c7983 */ /* 0x001f680000300800 */
[----:B------:R0:W-:Y:S04]  /*450a0*/  @!P3 STL [R1+0x8c], R25 ;  /* 0x00008c190100b387 */ /* 0x0001e80000100800 */
[----:B0-----:R-:W5:Y:S04]  /*450b0*/  LDL.LU R25, [R1+0x138] ;  /* 0x0001380001197983 */ /* 0x001f680000300800 */
[----:B------:R0:W-:Y:S04]  /*450c0*/  @!P3 STL [R1+0x90], R11 ;  /* 0x0000900b0100b387 */ /* 0x0001e80000100800 */
[----:B0-----:R-:W5:Y:S04]  /*450d0*/  LDL.LU R11, [R1+0x17b8] ;  /* 0x0017b800010b7983 */ /* 0x001f680000300800 */
[----:B------:R0:W-:Y:S01]  /*450e0*/  @!P3 STL [R1+0x94], R10 ;  /* 0x0000940a0100b387 */ /* 0x0001e20000100800 */
[----:B---3--:R-:W-:-:S02]  /*450f0*/  @!P4 FMUL R8, R8, 16777216 ;  /* 0x4b8000000808c820 */ /* 0x008fc40000400000 */
[----:B------:R-:W-:Y:S01]  /*45100*/  @!P4 FMUL R7, R7, 16777216 ;  /* 0x4b8000000707c820 */ /* 0x000fe20000400000 */
[----:B0-----:R-:W3:Y:S01]  /*45110*/  LDL.LU R10, [R1+0x17b4] ;  /* 0x0017b400010a7983 */ /* 0x001ee20000300800 */
[----:B------:R-:W-:-:S03]  /*45120*/  @!P4 FMUL R6, R6, 16777216 ;  /* 0x4b8000000606c820 */ /* 0x000fc60000400000 */
[----:B------:R0:W-:Y:S01]  /*45130*/  @!P3 STL [R1+0x12c], R9 ;  /* 0x00012c090100b387 */ /* 0x0001e20000100800 */
[----:B--2---:R-:W-:-:S03]  /*45140*/  @!P4 FMUL R5, R5, 16777216 ;  /* 0x4b8000000505c820 */ /* 0x004fc60000400000 */
[----:B0-----:R-:W2:Y:S04]  /*45150*/  LDL.LU R9, [R1+0x17b0] ;  /* 0x0017b00001097983 */ /* 0x001ea80000300800 */
[----:B------:R0:W-:Y:S01]  /*45160*/  @!P4 STL [R1+0x74], R8 ;  /* 0x000074080100c387 */ /* 0x0001e20000100800 */
[----:B------:R-:W-:-:S03]  /*45170*/  @!P4 FMUL R4, R4, 16777216 ;  /* 0x4b8000000404c820 */ /* 0x000fc60000400000 */
[----:B0-----:R-:W2:Y:S04]  /*45180*/  LDL.LU R8, [R1+0x17ac] ;  /* 0x0017ac0001087983 */ /* 0x001ea80000300800 */
[----:B------:R0:W-:Y:S04]  /*45190*/  @!P4 STL [R1+0x70], R7 ;  /* 0x000070070100c387 */ /* 0x0001e80000100800 */
[----:B0-----:R-:W2:Y:S04]  /*451a0*/  LDL.LU R7, [R1+0x17a8] ;  /* 0x0017a80001077983 */ /* 0x001ea80000300800 */
[----:B------:R0:W-:Y:S04]  /*451b0*/  @!P4 STL [R1+0x64], R6 ;  /* 0x000064060100c387 */ /* 0x0001e80000100800 */
[----:B0-----:R-:W2:Y:S04]  /*451c0*/  LDL.LU R6, [R1+0x17a4] ;  /* 0x0017a40001067983 */ /* 0x001ea80000300800 */
[----:B------:R0:W-:Y:S04]  /*451d0*/  @!P4 STL [R1+0x60], R5 ;  /* 0x000060050100c387 */ /* 0x0001e80000100800 */
[----:B0-----:R-:W2:Y:S04]  /*451e0*/  LDL.LU R5, [R1+0x17a0] ;  /* 0x0017a00001057983 */ /* 0x001ea80000300800 */
[----:B------:R0:W-:Y:S04]  /*451f0*/  @!P4 STL [R1+0x54], R4 ;  /* 0x000054040100c387 */ /* 0x0001e80000100800 */
[----:B0-----:R-:W2:Y:S01]  /*45200*/  LDL.LU R4, [R1+0x179c] ;  /* 0x00179c0001047983 */ /* 0x001ea20000300800 */
[----:B------:R-:W-:-:S02]  /*45210*/  @!P4 FMUL R0, R0, 16777216 ;  /* 0x4b8000000000c820 */ /* 0x000fc40000400000 */
[----:B------:R-:W-:-:S03]  /*45220*/  @!P4 FMUL R3, R3, 16777216 ;  /* 0x4b8000000303c820 */ /* 0x000fc60000400000 */
[----:B------:R0:W-:Y:S04]  /*45230*/  @!P4 STL [R1+0x50], R0 ;  /* 0x000050000100c387 */ /* 0x0001e80000100800 */
[----:B0-----:R-:W3:Y:S04]  /*45240*/  LDL.LU R0, [R1+0x62c] ;  /* 0x00062c0001007983 */ /* 0x001ee80000300800 */
[----:B------:R0:W-:Y:S04]  /*45250*/  @!P4 STL [R1+0x44], R3 ;  /* 0x000044030100c387 */ /* 0x0001e80000100800 */
[----:B0-----:R-:W3:Y:S01]  /*45260*/  LDL.LU R3, [R1+0x638] ;  /* 0x0006380001037983 */ /* 0x001ee20000300800 */
[----:B------:R-:W-:-:S02]  /*45270*/  @!P4 FMUL R23, R23, 16777216 ;  /* 0x4b8000001717c820 */ /* 0x000fc40000400000 */
[----:B------:R-:W-:Y:S02]  /*45280*/  @!P4 FMUL R22, R22, 16777216 ;  /* 0x4b8000001616c820 */ /* 0x000fe40000400000 */
[----:B------:R-:W-:Y:S02]  /*45290*/  @!P4 FMUL R24, R24, 16777216 ;  /* 0x4b8000001818c820 */ /* 0x000fe40000400000 */
[----:B------:R-:W-:Y:S02]  /*452a0*/  @!P5 FMUL R26, R26, 16777216 ;  /* 0x4b8000001a1ad820 */ /* 0x000fe40000400000 */
[----:B----4-:R-:W-:Y:S02]  /*452b0*/  @!P4 FMUL R21, R21, 16777216 ;  /* 0x4b8000001515c820 */ /* 0x010fe40000400000 */
[----:B-----5:R-:W-:Y:S02]  /*452c0*/  @!P4 FMUL R20, R20, 16777216 ;  /* 0x4b8000001414c820 */ /* 0x020fe40000400000 */
[----:B------:R-:W-:-:S02]  /*452d0*/  @!P4 FMUL R19, R19, 16777216 ;  /* 0x4b8000001313c820 */ /* 0x000fc40000400000 */
[----:B------:R-:W-:Y:S02]  /*452e0*/  @!P4 FMUL R18, R18, 16777216 ;  /* 0x4b8000001212c820 */ /* 0x000fe40000400000 */
[----:B------:R-:W-:Y:S02]  /*452f0*/  @!P4 FMUL R17, R17, 16777216 ;  /* 0x4b8000001111c820 */ /* 0x000fe40000400000 */
[----:B------:R-:W-:-:S05]  /*45300*/  @!P4 FMUL R16, R16, 16777216 ;  /* 0x4b8000001010c820 */ /* 0x000fca0000400000 */
[----:B------:R0:W-:Y:S04]  /*45310*/  STL [R1+0x1734], R16 ;  /* 0x0017341001007387 */ /* 0x0001e80000100800 */
[----:B0-----:R-:W4:Y:S04]  /*45320*/  LDL.LU R16, [R1+0x720] ;  /* 0x0007200001107983 */ /* 0x001f280000300800 */
[----:B------:R0:W-:Y:S04]  /*45330*/  STL [R1+0x1738], R17 ;  /* 0x0017381101007387 */ /* 0x0001e80000100800 */
[----:B0-----:R-:W5:Y:S04]  /*45340*/  LDL.LU R17, [R1+0x628] ;  /* 0x0006280001117983 */ /* 0x001f680000300800 */
[----:B------:R0:W-:Y:S04]  /*45350*/  STL [R1+0x173c], R18 ;  /* 0x00173c1201007387 */ /* 0x0001e80000100800 */
[----:B0-----:R-:W5:Y:S04]  /*45360*/  LDL.LU R18, [R1+0x61c] ;  /* 0x00061c0001127983 */ /* 0x001f680000300800 */
[----:B------:R0:W-:Y:S04]  /*45370*/  STL [R1+0x1740], R19 ;  /* 0x0017401301007387 */ /* 0x0001e80000100800 */
[----:B0-----:R-:W5:Y:S04]  /*45380*/  LDL.LU R19, [R1+0x13c] ;  /* 0x00013c0001137983 */ /* 0x001f680000300800 */
[----:B------:R0:W-:Y:S01]  /*45390*/  STL [R1+0x1744], R20 ;  /* 0x0017441401007387 */ /* 0x0001e20000100800 */
[----:B------:R-:W-:-:S03]  /*453a0*/  @!P5 FMUL R27, R27, 16777216 ;  /* 0x4b8000001b1bd820 */ /* 0x000fc60000400000 */
[----:B0-----:R-:W5:Y:S01]  /*453b0*/  LDL.LU R20, [R1+0x6a0] ;  /* 0x0006a00001147983 */ /* 0x001f620000300800 */
[----:B------:R-:W-:-:S03]  /*453c0*/  @!P4 FMUL R25, R25, 16777216 ;  /* 0x4b8000001919c820 */ /* 0x000fc60000400000 */
[----:B------:R0:W-:Y:S01]  /*453d0*/  STL [R1+0x1748], R21 ;  /* 0x0017481501007387 */ /* 0x0001e20000100800 */
[----:B------:R-:W-:-:S03]  /*453e0*/  @!P5 FMUL R28, R28, 16777216 ;  /* 0x4b8000001c1cd820 */ /* 0x000fc60000400000 */
[----:B0-----:R-:W5:Y:S04]  /*453f0*/  LDL.LU R21, [R1+0x6a4] ;  /* 0x0006a40001157983 */ /* 0x001f680000300800 */
[----:B------:R0:W-:Y:S01]  /*45400*/  STL [R1+0x174c], R22 ;  /* 0x00174c1601007387 */ /* 0x0001e20000100800 */
[----:B------:R-:W-:-:S03]  /*45410*/  @!P5 FMUL R29, R29, 16777216 ;  /* 0x4b8000001d1dd820 */ /* 0x000fc60000400000 */
[----:B0-----:R-:W5:Y:S04]  /*45420*/  LDL.LU R22, [R1+0x6b8] ;  /* 0x0006b80001167983 */ /* 0x001f680000300800 */
[----:B------:R0:W-:Y:S04]  /*45430*/  STL [R1+0x1750], R23 ;  /* 0x0017501701007387 */ /* 0x0001e80000100800 */
        /* <DEDUP_REMOVED lines=9> */
[----:B------:R0:W-:Y:S01]  /*454d0*/  STL [R1+0x1760], R28 ;  /* 0x0017601c01007387 */ /* 0x0001e20000100800 */
[----:B--2---:R-:W-:-:S03]  /*454e0*/  @!P5 FMUL R4, R4, 16777216 ;  /* 0x4b8000000404d820 */ /* 0x004fc60000400000 */
[----:B0-----:R-:W2:Y:S04]  /*454f0*/  LDL.LU R28, [R1+0x6ac] ;  /* 0x0006ac00011c7983 */ /* 0x001ea80000300800 */
[----:B------:R0:W-:Y:S04]  /*45500*/  STL [R1+0x1764], R29 ;  /* 0x0017641d01007387 */ /* 0x0001e80000100800 */
[----:B0-----:R-:W2:Y:S04]  /*45510*/  LDL.LU R29, [R1+0x6b0] ;  /* 0x0006b000011d7983 */ /* 0x001ea80000300800 */
[----:B------:R0:W-:Y:S04]  /*45520*/  STL [R1+0x1768], R4 ;  /* 0x0017680401007387 */ /* 0x0001e80000100800 */
[----:B0-----:R-:W2:Y:S01]  /*45530*/  LDL.LU R4, [R1+0x6b4] ;  /* 0x0006b40001047983 */ /* 0x001ea20000300800 */
[----:B------:R-:W-:-:S02]  /*45540*/  LOP3.LUT P6, RZ, R2, 0x400, RZ, 0xc0, !PT ;  /* 0x0000040002ff7812 */ /* 0x000fc400078cc0ff */
[----:B------:R-:W-:-:S11]  /*45550*/  LOP3.LUT R2, R2, 0xfeffffff, RZ, 0xc0, !PT ;  /* 0xfeffffff02027812 */ /* 0x000fd600078ec0ff */
[----:B------:R-:W-:-:S04]  /*45560*/  @P6 LOP3.LUT R2, R2, 0x1000000, RZ, 0xfc, !PT ;  /* 0x0100000002026812 */ /* 0x000fc800078efcff */
[C---:B------:R-:W-:Y:S02]  /*45570*/  LOP3.LUT P6, RZ, R2.reuse, 0x200, RZ, 0xc0, !PT ;  /* 0x0000020002ff7812 */ /* 0x040fe400078cc0ff */
[----:B------:R-:W-:Y:S01]  /*45580*/  LOP3.LUT R2, R2, 0xfdffffff, RZ, 0xc0, !PT ;  /* 0xfdffffff02027812 */ /* 0x000fe200078ec0ff */
[----:B------:R-:W-:Y:S02]  /*45590*/  @!P5 FMUL R5, R5, 16777216 ;  /* 0x4b8000000505d820 */ /* 0x000fe40000400000 */
[----:B------:R-:W-:Y:S02]  /*455a0*/  @!P5 FMUL R6, R6, 16777216 ;  /* 0x4b8000000606d820 */ /* 0x000fe40000400000 */
[----:B------:R-:W-:Y:S02]  /*455b0*/  @!P5 FMUL R7, R7, 16777216 ;  /* 0x4b8000000707d820 */ /* 0x000fe40000400000 */
[----:B------:R-:W-:-:S04]  /*455c0*/  @!P5 FMUL R8, R8, 16777216 ;  /* 0x4b8000000808d820 */ /* 0x000fc80000400000 */
[----:B------:R-:W-:Y:S01]  /*455d0*/  @P6 LOP3.LUT R2, R2, 0x2000000, RZ, 0xfc, !PT ;  /* 0x0200000002026812 */ /* 0x000fe200078efcff */
[----:B------:R-:W-:Y:S01]  /*455e0*/  @!P5 FMUL R9, R9, 16777216 ;  /* 0x4b8000000909d820 */ /* 0x000fe20000400000 */
[----:B------:R4:W-:Y:S01]  /*455f0*/  STL [R1+0x176c], R5 ;  /* 0x00176c0501007387 */ /* 0x0009e20000100800 */
[----:B---3--:R-:W-:Y:S01]  /*45600*/  @!P5 FMUL R10, R10, 16777216 ;  /* 0x4b8000000a0ad820 */ /* 0x008fe20000400000 */
[----:B------:R-:W-:Y:S01]  /*45610*/  LOP3.LUT P6, RZ, R2, 0x100, RZ, 0xc0, !PT ;  /* 0x0000010002ff7812 */ /* 0x000fe200078cc0ff */
[----:B------:R-:W-:Y:S01]  /*45620*/  @!P5 FMUL R11, R11, 16777216 ;  /* 0x4b8000000b0bd820 */ /* 0x000fe20000400000 */
[----:B------:R0:W-:Y:S01]  /*45630*/  STL [R1+0x1770], R6 ;  /* 0x0017700601007387 */ /* 0x0001e20000100800 */
[----:B------:R-:W-:-:S03]  /*45640*/  @!P5 FMUL R12, R12, 16777216 ;  /* 0x4b8000000c0cd820 */ /* 0x000fc60000400000 */
[----:B------:R-:W-:Y:S04]  /*45650*/  STL [R1+0x1774], R7 ;  /* 0x0017740701007387 */ /* 0x000fe80000100800 */
[----:B------:R-:W-:Y:S04]  /*45660*/  STL [R1+0x1778], R8 ;  /* 0x0017780801007387 */ /* 0x000fe80000100800 */
[----:B------:R-:W-:Y:S04]  /*45670*/  STL [R1+0x177c], R9 ;  /* 0x00177c0901007387 */ /* 0x000fe80000100800 */
[----:B------:R-:W-:Y:S04]  /*45680*/  STL [R1+0x1784], R10 ;  /* 0x0017840a01007387 */ /* 0x000fe80000100800 */
[----:B------:R-:W-:Y:S04]  /*45690*/  STL [R1+0x1788], R11 ;  /* 0x0017880b01007387 */ /* 0x000fe80000100800 */
[----:B------:R-:W-:Y:S01]  /*456a0*/  STL [R1+0x1798], R12 ;  /* 0x0017980c01007387 */ /* 0x000fe20000100800 */
[----:B------:R-:W-:-:S02]  /*456b0*/  @!P5 FMUL R13, R13, 16777216 ;  /* 0x4b8000000d0dd820 */ /* 0x000fc40000400000 */
[----:B------:R-:W-:Y:S02]  /*456c0*/  @!P5 FMUL R14, R14, 16777216 ;  /* 0x4b8000000e0ed820 */ /* 0x000fe40000400000 */
[----:B------:R-:W-:Y:S01]  /*456d0*/  @!P5 FMUL R15, R15, 16777216 ;  /* 0x4b8000000f0fd820 */ /* 0x000fe20000400000 */
[C---:B------:R-:W-:Y:S02]  /*456e0*/  LOP3.LUT P4, RZ, R2.reuse, 0x1000, RZ, 0xc0, !PT ;  /* 0x0000100002ff7812 */ /* 0x040fe4000788c0ff */
[C---:B------:R-:W-:Y:S02]  /*456f0*/  LOP3.LUT P3, RZ, R2.reuse, 0x8000, RZ, 0xc0, !PT ;  /* 0x0000800002ff7812 */ /* 0x040fe4000786c0ff */
[C---:B------:R-:W-:Y:S02]  /*45700*/  LOP3.LUT P2, RZ, R2.reuse, 0x400000, RZ, 0xc0, !PT ;  /* 0x0040000002ff7812 */ /* 0x040fe4000784c0ff */
[C---:B------:R-:W-:Y:S02]  /*45710*/  LOP3.LUT P1, RZ, R2.reuse, 0x200000, RZ, 0xc0, !PT ;  /* 0x0020000002ff7812 */ /* 0x040fe4000782c0ff */
[----:B------:R-:W-:-:S02]  /*45720*/  LOP3.LUT P0, RZ, R2, 0x100000, RZ, 0xc0, !PT ;  /* 0x0010000002ff7812 */ /* 0x000fc4000780c0ff */
[----:B----4-:R-:W-:Y:S02]  /*45730*/  FSEL R5, R16, -INF , P6 ;  /* 0xff80000010057808 */ /* 0x010fe40003000000 */
[C---:B------:R-:W-:Y:S01]  /*45740*/  LOP3.LUT P6, RZ, R2.reuse, 0x2000000, RZ, 0xc0, !PT ;  /* 0x0200000002ff7812 */ /* 0x040fe200078cc0ff */
[----:B------:R-:W3:Y:S04]  /*45750*/  LDL.LU R16, [R1+0x63c] ;  /* 0x00063c0001107983 */ /* 0x000ee80000300800 */
[----:B------:R1:W-:Y:S01]  /*45760*/  STL [R1+0x52c], R5 ;  /* 0x00052c0501007387 */ /* 0x0003e20000100800 */
[----:B-----5:R-:W-:Y:S01]  /*45770*/  @!P5 FMUL R19, R19, 16777216 ;  /* 0x4b8000001313d820 */ /* 0x020fe20000400000 */
[----:B------:R-:W-:Y:S02]  /*45780*/  LOP3.LUT P5, RZ, R2, 0x800, RZ, 0xc0, !PT ;  /* 0x0000080002ff7812 */ /* 0x000fe400078ac0ff */
[----:B0-----:R-:W-:-:S02]  /*45790*/  FSEL R6, R23, -INF , P6 ;  /* 0xff80000017067808 */ /* 0x001fc40003000000 */
[----:B------:R-:W-:-:S03]  /*457a0*/  LOP3.LUT P6, RZ, R2, 0x1000000, RZ, 0xc0, !PT ;  /* 0x0100000002ff7812 */ /* 0x000fc600078cc0ff */
[----:B------:R-:W-:Y:S01]  /*457b0*/  STL [R1+0x548], R6 ;  /* 0x0005480601007387 */ /* 0x000fe20000100800 */
[----:B-1----:R-:W-:-:S03]  /*457c0*/  FSEL R5, R22, -INF , P6 ;  /* 0xff80000016057808 */ /* 0x002fc60003000000 */
[----:B------:R-:W4:Y:S04]  /*457d0*/  LDL.LU R23, [R1+0x648] ;  /* 0x0006480001177983 */ /* 0x000f280000300800 */
[----:B------:R-:W5:Y:S04]  /*457e0*/  LDL.LU R22, [R1+0x650] ;  /* 0x0006500001167983 */ /* 0x000f680000300800 */
[----:B------:R2:W-:Y:S01]  /*457f0*/  STL [R1+0x54c], R5 ;  /* 0x00054c0501007387 */ /* 0x0005e20000100800 */
[----:B------:R-:W0:Y:S01]  /*45800*/  MUFU.RCP R10, R26 ;  /* 0x0000001a000a7308 */ /* 0x000e220000001000 */
[----:B--2---:R-:W-:-:S02]  /*45810*/  FSEL R5, R29, -INF , P4 ;  /* 0xff8000001d057808 */ /* 0x004fc40002000000 */
[----:B------:R-:W-:Y:S02]  /*45820*/  FSEL R6, R4, -INF , P5 ;  /* 0xff80000004067808 */ /* 0x000fe40002800000 */
[----:B------:R-:W-:-:S03]  /*45830*/  FSEL R4, R28, -INF , P3 ;  /* 0xff8000001c047808 */ /* 0x000fc60001800000 */
[----:B------:R1:W-:Y:S04]  /*45840*/  STL [R1+0x550], R6 ;  /* 0x0005500601007387 */ /* 0x0003e80000100800 */
[----:B------:R2:W-:Y:S01]  /*45850*/  STL [R1+0x554], R5 ;  /* 0x0005540501007387 */ /* 0x0005e20000100800 */
[----:B-1----:R-:W-:-:S03]  /*45860*/  FSEL R6, R27, -INF , P2 ;  /* 0xff8000001b067808 */ /* 0x002fc60001000000 */
[----:B------:R1:W-:Y:S01]  /*45870*/  STL [R1+0x558], R4 ;  /* 0x0005580401007387 */ /* 0x0003e20000100800 */
[----:B--2---:R-:W-:-:S03]  /*45880*/  FSEL R5, R21, -INF , P1 ;  /* 0xff80000015057808 */ /* 0x004fc60000800000 */
[----:B------:R-:W-:Y:S04]  /*45890*/  STL [R1+0x55c], R6 ;  /* 0x00055c0601007387 */ /* 0x000fe80000100800 */
[----:B------:R-:W2:Y:S01]  /*458a0*/  LDL.LU R21, [R1+0x654] ;  /* 0x0006540001157983 */ /* 0x000ea20000300800 */
[----:B-1----:R-:W-:-:S03]  /*458b0*/  FSEL R4, R20, -INF , P0 ;  /* 0xff80000014047808 */ /* 0x002fc60000000000 */
[----:B------:R0:W-:Y:S04]  /*458c0*/  STL [R1+0x560], R5 ;  /* 0x0005600501007387 */ /* 0x0001e80000100800 */
[----:B------:R-:W2:Y:S04]  /*458d0*/  LDL.LU R20, [R1+0x658] ;  /* 0x0006580001147983 */ /* 0x000ea80000300800 */
[----:B------:R1:W-:Y:S01]  /*458e0*/  STL [R1+0x564], R4 ;  /* 0x0005640401007387 */ /* 0x0003e20000100800 */
[----:B0-----:R-:W-:-:S03]  /*458f0*/  FMUL R5, R10, R18 ;  /* 0x000000120a057220 */ /* 0x001fc60000400000 */
[----:B------:R-:W-:Y:S04]  /*45900*/  STL [R1+0x1450], R2 ;  /* 0x0014500201007387 */ /* 0x000fe80000100800 */
[----:B------:R-:W2:Y:S01]  /*45910*/  LDL.LU R18, [R1+0x65c] ;  /* 0x00065c0001127983 */ /* 0x000ea20000300800 */
[----:B-1----:R-:W-:-:S05]  /*45920*/  FMUL R4, R10, R24 ;  /* 0x000000180a047220 */ /* 0x002fca0000400000 */
[----:B------:R0:W-:Y:S04]  /*45930*/  STL [R1+0x3a0], R4 ;  /* 0x0003a00401007387 */ /* 0x0001e80000100800 */
[----:B------:R-:W-:Y:S04]  /*45940*/  STL [R1+0x38c], R5 ;  /* 0x00038c0501007387 */ /* 0x000fe80000100800 */
[----:B------:R-:W2:Y:S01]  /*45950*/  LDL.LU R12, [R1+0x660] ;  /* 0x00066000010c7983 */ /* 0x000ea20000300800 */
[----:B0-----:R-:W-:-:S03]  /*45960*/  FMUL R4, R10, R17 ;  /* 0x000000110a047220 */ /* 0x001fc60000400000 */
[----:B------:R-:W2:Y:S04]  /*45970*/  LDL.LU R17, [R1+0x664] ;  /* 0x0006640001117983 */ /* 0x000ea80000300800 */
[----:B------:R0:W-:Y:S02]  /*45980*/  STL [R1+0x39c], R4 ;  /* 0x00039c0401007387 */ /* 0x0001e40000100800 */
[C---:B0-----:R-:W-:Y:S02]  /*45990*/  FMUL R4, R10.reuse, R0 ;  /* 0x000000000a047220 */ /* 0x041fe40000400000 */
[----:B------:R-:W2:Y:S01]  /*459a0*/  LDL.LU R0, [R1+0x668] ;  /* 0x0006680001007983 */ /* 0x000ea20000300800 */
[----:B------:R-:W-:-:S03]  /*459b0*/  FMUL R5, R10, R3 ;  /* 0x000000030a057220 */ /* 0x000fc60000400000 */
[----:B------:R3:W-:Y:S04]  /*459c0*/  STL [R1+0x384], R4 ;  /* 0x0003840401007387 */ /* 0x0007e80000100800 */
[----:B------:R-:W2:Y:S04]  /*459d0*/  LDL.LU R3, [R1+0x66c] ;  /* 0x00066c0001037983 */ /* 0x000ea80000300800 */
[----:B------:R4:W-:Y:S04]  /*459e0*/  STL [R1+0x398], R5 ;  /* 0x0003980501007387 */ /* 0x0009e80000100800 */
[----:B------:R-:W2:Y:S04]  /*459f0*/  LDL.LU R11, [R1+0x670] ;  /* 0x00067000010b7983 */ /* 0x000ea80000300800 */
[----:B------:R-:W2:Y:S01]  /*45a00*/  LDL.LU R6, [R1+0x10c] ;  /* 0x00010c0001067983 */ /* 0x000ea20000300800 */
[----:B---3--:R-:W-:-:S05]  /*45a10*/  FMUL R4, R10, R16 ;  /* 0x000000100a047220 */ /* 0x008fca0000400000 */
[----:B------:R5:W-:Y:S04]  /*45a20*/  STL [R1+0x378], R4 ;  /* 0x0003780401007387 */ /* 0x000be80000100800 */
[----:B------:R-:W3:Y:S04]  /*45a30*/  LDL.LU R24, [R1+0x330] ;  /* 0x0003300001187983 */ /* 0x000ee80000300800 */
[----:B------:R-:W3:Y:S04]  /*45a40*/  LDL.LU R16, [R1+0x334] ;  /* 0x0003340001107983 */ /* 0x000ee80000300800 */
[----:B------:R-:W3:Y:S01]  /*45a50*/  LDL.LU R9, [R1+0x338] ;  /* 0x0003380001097983 */ /* 0x000ee20000300800 */
[----:B------:R-:W-:-:S02]  /*45a60*/  LOP3.LUT P6, RZ, R2, 0x800000, RZ, 0xc0, !PT ;  /* 0x0080000002ff7812 */ /* 0x000fc400078cc0ff */
[C---:B------:R-:W-:Y:S02]  /*45a70*/  LOP3.LUT P1, RZ, R2.reuse, 0x80000, RZ, 0xc0, !PT ;  /* 0x0008000002ff7812 */ /* 0x040fe4000782c0ff */
[----:B------:R-:W-:Y:S02]  /*45a80*/  LOP3.LUT P2, RZ, R2, 0x40000, RZ, 0xc0, !PT ;  /* 0x0004000002ff7812 */ /* 0x000fe4000784c0ff */
[----:B------:R0:W3:Y:S01]  /*45a90*/  MUFU.RCP R2, R25 ;  /* 0x0000001900027308 */ /* 0x0000e20000001000 */
[C---:B----4-:R-:W-:Y:S02]  /*45aa0*/  FMUL R5, R10.reuse, R23 ;  /* 0x000000170a057220 */ /* 0x050fe40000400000 */
[----:B-----5:R-:W-:-:S03]  /*45ab0*/  FMUL R4, R10, R22 ;  /* 0x000000160a047220 */ /* 0x020fc60000400000 */
[----:B------:R1:W-:Y:S04]  /*45ac0*/  STL [R1+0x394], R5 ;  /* 0x0003940501007387 */ /* 0x0003e80000100800 */
[----:B------:R-:W4:Y:S04]  /*45ad0*/  LDL.LU R8, [R1+0x33c] ;  /* 0x00033c0001087983 */ /* 0x000f280000300800 */
[----:B------:R5:W-:Y:S04]  /*45ae0*/  STL [R1+0x374], R4 ;  /* 0x0003740401007387 */ /* 0x000be80000100800 */
[----:B------:R-:W4:Y:S04]  /*45af0*/  LDL.LU R7, [R1+0x3c0] ;  /* 0x0003c00001077983 */ /* 0x000f280000300800 */
[----:B-1----:R-:W4:Y:S04]  /*45b00*/  LDL.LU R5, [R1+0x3c4] ;  /* 0x0003c40001057983 */ /* 0x002f280000300800 */
[----:B-----5:R-:W5:Y:S04]  /*45b10*/  LDL.LU R4, [R1+0x3c8] ;  /* 0x0003c80001047983 */ /* 0x020f680000300800 */
[----:B------:R-:W5:Y:S04]  /*45b20*/  LDL.LU R23, [R1+0x3cc] ;  /* 0x0003cc0001177983 */ /* 0x000f680000300800 */
[----:B------:R-:W5:Y:S04]  /*45b30*/  LDL.LU R22, [R1+0x430] ;  /* 0x0004300001167983 */ /* 0x000f680000300800 */
[----:B------:R-:W5:Y:S01]  /*45b40*/  LDL.LU R29, [R1+0x434] ;  /* 0x00043400011d7983 */ /* 0x000f620000300800 */
[----:B--2---:R-:W-:-:S05]  /*45b50*/  FMUL R21, R10, R21 ;  /* 0x000000150a157220 */ /* 0x004fca0000400000 */
[----:B------:R1:W-:Y:S01]  /*45b60*/  STL [R1+0x390], R21 ;  /* 0x0003901501007387 */ /* 0x0003e20000100800 */
[----:B------:R-:W-:-:S03]  /*45b70*/  FMUL R20, R10, R20 ;  /* 0x000000140a147220 */ /* 0x000fc60000400000 */
[----:B------:R-:W2:Y:S04]  /*45b80*/  LDL.LU R28, [R1+0x438] ;  /* 0x00043800011c7983 */ /* 0x000ea80000300800 */
[----:B------:R0:W-:Y:S04]  /*45b90*/  STL [R1+0x36c], R20 ;  /* 0x00036c1401007387 */ /* 0x0001e80000100800 */
[----:B------:R-:W2:Y:S01]  /*45ba0*/  LDL.LU R27, [R1+0x43c] ;  /* 0x00043c00011b7983 */ /* 0x000ea20000300800 */
[----:B------:R-:W-:-:S03]  /*45bb0*/  FMUL R18, R10, R18 ;  /* 0x000000120a127220 */ /* 0x000fc60000400000 */
[----:B------:R-:W2:Y:S04]  /*45bc0*/  LDL.LU R26, [R1+0x600] ;  /* 0x00060000011a7983 */ /* 0x000ea80000300800 */
[----:B0-----:R-:W2:Y:S04]  /*45bd0*/  LDL.LU R25, [R1+0x604] ;  /* 0x0006040001197983 */ /* 0x001ea80000300800 */
[----:B-1----:R-:W2:Y:S04]  /*45be0*/  LDL.LU R21, [R1+0x608] ;  /* 0x0006080001157983 */ /* 0x002ea80000300800 */
[----:B------:R-:W2:Y:S01]  /*45bf0*/  LDL.LU R20, [R1+0x60c] ;  /* 0x00060c0001147983 */ /* 0x000ea20000300800 */
[----:B------:R-:W-:-:S03]  /*45c00*/  FMUL R12, R10, R12 ;  /* 0x0000000c0a0c7220 */ /* 0x000fc60000400000 */
[----:B------:R0:W-:Y:S04]  /*45c10*/  STL [R1+0x388], R18 ;  /* 0x0003881201007387 */ /* 0x0001e80000100800 */
[----:B0-----:R-:W2:Y:S04]  /*45c20*/  LDL.LU R18, [R1+0x110] ;  /* 0x0001100001127983 */ /* 0x001ea80000300800 */
[----:B------:R0:W-:Y:S02]  /*45c30*/  STL [R1+0x364], R12 ;  /* 0x0003640c01007387 */ /* 0x0001e40000100800 */
[----:B0-----:R-:W-:-:S02]  /*45c40*/  FMUL R12, R10, R17 ;  /* 0x000000110a0c7220 */ /* 0x001fc40000400000 */
[----:B------:R-:W2:Y:S04]  /*45c50*/  LDL.LU R17, [R1+0x2a0] ;  /* 0x0002a00001117983 */ /* 0x000ea80000300800 */
[----:B------:R0:W-:Y:S02]  /*45c60*/  STL [R1+0x380], R12 ;  /* 0x0003800c01007387 */ /* 0x0001e40000100800 */
[C---:B0-----:R-:W-:Y:S02]  /*45c70*/  FMUL R12, R10.reuse, R0 ;  /* 0x000000000a0c7220 */ /* 0x041fe40000400000 */
[----:B------:R-:W2:Y:S04]  /*45c80*/  LDL.LU R0, [R1+0x2a4] ;  /* 0x0002a40001007983 */ /* 0x000ea80000300800 */
[----:B------:R0:W-:Y:S02]  /*45c90*/  STL [R1+0x35c], R12 ;  /* 0x00035c0c01007387 */ /* 0x0001e40000100800 */
[----:B0-----:R-:W-:-:S02]  /*45ca0*/  FMUL R12, R10, R3 ;  /* 0x000000030a0c7220 */ /* 0x001fc40000400000 */
[----:B------:R-:W-:Y:S01]  /*45cb0*/  FMUL R10, R10, R11 ;  /* 0x0000000b0a0a7220 */ /* 0x000fe20000400000 */
[----:B------:R-:W2:Y:S01]  /*45cc0*/  LDL.LU R3, [R1+0x2a8] ;  /* 0x0002a80001037983 */ /* 0x000ea20000300800 */
[----:B---3--:R-:W-:-:S03]  /*45cd0*/  FMUL R11, R2, R24 ;  /* 0x00000018020b7220 */ /* 0x008fc60000400000 */
[----:B------:R-:W-:Y:S04]  /*45ce0*/  STL [R1+0x37c], R12 ;  /* 0x00037c0c01007387 */ /* 0x000fe80000100800 */
[----:B------:R0:W-:Y:S04]  /*45cf0*/  STL [R1+0x354], R10 ;  /* 0x0003540a01007387 */ /* 0x0001e80000100800 */
[----:B------:R-:W3:Y:S01]  /*45d00*/  LDL.LU R24, [R1+0x2ac] ;  /* 0x0002ac0001187983 */ /* 0x000ee20000300800 */
[----:B0-----:R-:W-:-:S03]  /*45d10*/  FMUL R10, R2, R16 ;  /* 0x00000010020a7220 */ /* 0x001fc60000400000 */
[----:B------:R0:W-:Y:S04]  /*45d20*/  STL [R1+0x370], R11 ;  /* 0x0003700b01007387 */ /* 0x0001e80000100800 */
[----:B------:R-:W3:Y:S04]  /*45d30*/  LDL.LU R16, [R1+0x2b0] ;  /* 0x0002b00001107983 */ /* 0x000ee80000300800 */
[----:B------:R4:W-:Y:S01]  /*45d40*/  STL [R1+0x348], R10 ;  /* 0x0003480a01007387 */ /* 0x0009e20000100800 */
[----:B0-----:R-:W-:-:S05]  /*45d50*/  FMUL R11, R2, R9 ;  /* 0x00000009020b7220 */ /* 0x001fca0000400000 */
[----:B------:R-:W-:Y:S01]  /*45d60*/  STL [R1+0x368], R11 ;  /* 0x0003680b01007387 */ /* 0x000fe20000100800 */
[----:B------:R-:W0:Y:S01]  /*45d70*/  MUFU.RCP R6, R6 ;  /* 0x0000000600067308 */ /* 0x000e220000001000 */
[C---:B----4-:R-:W-:Y:S02]  /*45d80*/  FMUL R10, R2.reuse, R8 ;  /* 0x00000008020a7220 */ /* 0x050fe40000400000 */
[----:B------:R-:W-:-:S03]  /*45d90*/  FMUL R9, R2, R7 ;  /* 0x0000000702097220 */ /* 0x000fc60000400000 */
[----:B------:R-:W-:Y:S01]  /*45da0*/  STL [R1+0x344], R10 ;  /* 0x0003440a01007387 */ /* 0x000fe20000100800 */
[----:B------:R-:W-:-:S03]  /*45db0*/  FMUL R8, R2, R5 ;  /* 0x0000000502087220 */ /* 0x000fc60000400000 */
[----:B------:R-:W-:Y:S01]  /*45dc0*/  STL [R1+0x360], R9 ;  /* 0x0003600901007387 */ /* 0x000fe20000100800 */
[----:B-----5:R-:W-:-:S03]  /*45dd0*/  FMUL R7, R2, R4 ;  /* 0x0000000402077220 */ /* 0x020fc60000400000 */
[----:B------:R-:W-:Y:S01]  /*45de0*/  STL [R1+0x33c], R8 ;  /* 0x00033c0801007387 */ /* 0x000fe20000100800 */
[----:B------:R-:W-:-:S03]  /*45df0*/  FMUL R5, R2, R23 ;  /* 0x0000001702057220 */ /* 0x000fc60000400000 */
[----:B------:R-:W-:Y:S01]  /*45e00*/  STL [R1+0x358], R7 ;  /* 0x0003580701007387 */ /* 0x000fe20000100800 */
[----:B------:R-:W-:-:S03]  /*45e10*/  FMUL R4, R2, R22 ;  /* 0x0000001602047220 */ /* 0x000fc60000400000 */
[----:B------:R-:W4:Y:S04]  /*45e20*/  LDL.LU R23, [R1+0x2b4] ;  /* 0x0002b40001177983 */ /* 0x000f280000300800 */
[----:B------:R-:W-:Y:S04]  /*45e30*/  STL [R1+0x334], R5 ;  /* 0x0003340501007387 */ /* 0x000fe80000100800 */
[----:B------:R-:W5:Y:S04]  /*45e40*/  LDL.LU R22, [R1+0x2b8] ;  /* 0x0002b80001167983 */ /* 0x000f680000300800 */
[----:B------:R1:W-:Y:S02]  /*45e50*/  STL [R1+0x350], R4 ;  /* 0x0003500401007387 */ /* 0x0003e40000100800 */
[----:B-1----:R-:W-:-:S05]  /*45e60*/  FMUL R4, R2, R29 ;  /* 0x0000001d02047220 */ /* 0x002fca0000400000 */
[----:B------:R1:W-:Y:S01]  /*45e70*/  STL [R1+0x330], R4 ;  /* 0x0003300401007387 */ /* 0x0003e20000100800 */
[----:B--2---:R-:W-:-:S05]  /*45e80*/  FMUL R7, R2, R28 ;  /* 0x0000001c02077220 */ /* 0x004fca0000400000 */
[----:B------:R2:W-:Y:S01]  /*45e90*/  STL [R1+0x34c], R7 ;  /* 0x00034c0701007387 */ /* 0x0005e20000100800 */
[C---:B------:R-:W-:Y:S02]  /*45ea0*/  FMUL R5, R2.reuse, R27 ;  /* 0x0000001b02057220 */ /* 0x040fe40000400000 */
[----:B-1----:R-:W-:-:S03]  /*45eb0*/  FMUL R4, R2, R26 ;  /* 0x0000001a02047220 */ /* 0x002fc60000400000 */
[----:B------:R1:W-:Y:S01]  /*45ec0*/  STL [R1+0x31c], R5 ;  /* 0x00031c0501007387 */ /* 0x0003e20000100800 */
[----:B--2---:R-:W-:-:S03]  /*45ed0*/  FMUL R7, R2, R25 ;  /* 0x0000001902077220 */ /* 0x004fc60000400000 */
[----:B------:R2:W-:Y:S01]  /*45ee0*/  STL [R1+0x340], R4 ;  /* 0x0003400401007387 */ /* 0x0005e20000100800 */
[----:B-1----:R-:W-:-:S03]  /*45ef0*/  FMUL R5, R2, R21 ;  /* 0x0000001502057220 */ /* 0x002fc60000400000 */
[----:B------:R-:W-:Y:S01]  /*45f00*/  STL [R1+0x318], R7 ;  /* 0x0003180701007387 */ /* 0x000fe20000100800 */
[----:B--2---:R-:W-:-:S03]  /*45f10*/  FMUL R4, R2, R20 ;  /* 0x0000001402047220 */ /* 0x004fc60000400000 */
[----:B------:R-:W2:Y:S04]  /*45f20*/  LDL.LU R21, [R1+0x2bc] ;  /* 0x0002bc0001157983 */ /* 0x000ea80000300800 */
[----:B------:R-:W-:Y:S04]  /*45f30*/  STL [R1+0x338], R5 ;  /* 0x0003380501007387 */ /* 0x000fe80000100800 */
[----:B------:R0:W-:Y:S04]  /*45f40*/  STL [R1+0x314], R4 ;  /* 0x0003140401007387 */ /* 0x0001e80000100800 */
[----:B------:R-:W2:Y:S01]  /*45f50*/  LDL.LU R12, [R1+0x2c0] ;  /* 0x0002c000010c7983 */ /* 0x000ea20000300800 */
[----:B------:R1:W2:Y:S03]  /*45f60*/  MUFU.RCP R2, R18 ;  /* 0x0000001200027308 */ /* 0x0002a60000001000 */
[----:B------:R-:W2:Y:S04]  /*45f70*/  LDL.LU R20, [R1+0x2c4] ;  /* 0x0002c40001147983 */ /* 0x000ea80000300800 */
[----:B-1----:R-:W2:Y:S01]  /*45f80*/  LDL.LU R18, [R1+0x2c8] ;  /* 0x0002c80001127983 */ /* 0x002ea20000300800 */
[----:B0-----:R-:W-:-:S05]  /*45f90*/  FMUL R4, R6, R17 ;  /* 0x0000001106047220 */ /* 0x001fca0000400000 */
[----:B------:R-:W-:Y:S04]  /*45fa0*/  STL [R1+0x310], R4 ;  /* 0x0003100401007387 */ /* 0x000fe80000100800 */
[----:B------:R-:W2:Y:S01]  /*45fb0*/  LDL.LU R17, [R1+0x2cc] ;  /* 0x0002cc0001117983 */ /* 0x000ea20000300800 */
[----:B------:R-:W-:-:S05]  /*45fc0*/  FMUL R0, R6, R0 ;  /* 0x0000000006007220 */ /* 0x000fca0000400000 */
[----:B------:R0:W-:Y:S04]  /*45fd0*/  STL [R1+0x2fc], R0 ;  /* 0x0002fc0001007387 */ /* 0x0001e80000100800 */
[----:B0-----:R-:W2:Y:S01]  /*45fe0*/  LDL.LU R0, [R1+0x320] ;  /* 0x0003200001007983 */ /* 0x001ea20000300800 */
[----:B------:R-:W-:-:S03]  /*45ff0*/  FMUL R4, R6, R3 ;  /* 0x0000000306047220 */ /* 0x000fc60000400000 */
[----:B------:R-:W2:Y:S04]  /*46000*/  LDL.LU R3, [R1+0x324] ;  /* 0x0003240001037983 */ /* 0x000ea80000300800 */
[----:B------:R0:W-:Y:S04]  /*46010*/  STL [R1+0x30c], R4 ;  /* 0x00030c0401007387 */ /* 0x0001e80000100800 */
[----:B------:R-:W2:Y:S01]  /*46020*/  LDL.LU R11, [R1+0x328] ;  /* 0x00032800010b7983 */ /* 0x000ea20000300800 */
[----:B---3--:R-:W-:-:S03]  /*46030*/  FMUL R5, R6, R24 ;  /* 0x0000001806057220 */ /* 0x008fc60000400000 */
[----:B------:R-:W3:Y:S04]  /*46040*/  LDL.LU R26, [R1+0x32c] ;  /* 0x00032c00011a7983 */ /* 0x000ee80000300800 */
[----:B------:R-:W3:Y:S01]  /*46050*/  LDL.LU R10, [R1+0x250] ;  /* 0x00025000010a7983 */ /* 0x000ee20000300800 */
[----:B0-----:R-:W-:-:S03]  /*46060*/  FMUL R4, R6, R16 ;  /* 0x0000001006047220 */ /* 0x001fc60000400000 */
[----:B------:R0:W-:Y:S04]  /*46070*/  STL [R1+0x2f4], R5 ;  /* 0x0002f40501007387 */ /* 0x0001e80000100800 */
[----:B------:R-:W3:Y:S04]  /*46080*/  LDL.LU R9, [R1+0x254] ;  /* 0x0002540001097983 */ /* 0x000ee80000300800 */
[----:B------:R1:W-:Y:S04]  /*46090*/  STL [R1+0x308], R4 ;  /* 0x0003080401007387 */ /* 0x0003e80000100800 */
[----:B------:R-:W3:Y:S04]  /*460a0*/  LDL.LU R8, [R1+0x258] ;  /* 0x0002580001087983 */ /* 0x000ee80000300800 */
[----:B------:R-:W3:Y:S04]  /*460b0*/  LDL.LU R7, [R1+0x25c] ;  /* 0x00025c0001077983 */ /* 0x000ee80000300800 */
[----:B0-----:R-:W3:Y:S04]  /*460c0*/  LDL.LU R5, [R1+0x260] ;  /* 0x0002600001057983 */ /* 0x001ee80000300800 */
[----:B------:R-:W3:Y:S04]  /*460d0*/  LDL.LU R25, [R1+0x264] ;  /* 0x0002640001197983 */ /* 0x000ee80000300800 */
[----:B------:R-:W3:Y:S04]  /*460e0*/  LDL.LU R16, [R1+0x268] ;  /* 0x0002680001107983 */ /* 0x000ee80000300800 */
[----:B-1----:R-:W3:Y:S01]  /*460f0*/  LDL.LU R4, [R1+0x26c] ;  /* 0x00026c0001047983 */ /* 0x002ee20000300800 */
[----:B----4-:R-:W-:-:S05]  /*46100*/  FMUL R23, R6, R23 ;  /* 0x0000001706177220 */ /* 0x010fca0000400000 */
[----:B------:R0:W-:Y:S01]  /*46110*/  STL [R1+0x2e8], R23 ;  /* 0x0002e81701007387 */ /* 0x0001e20000100800 */
[----:B-----5:R-:W-:-:S03]  /*46120*/  FMUL R22, R6, R22 ;  /* 0x0000001606167220 */ /* 0x020fc60000400000 */
[----:B------:R-:W4:Y:S04]  /*46130*/  LDL.LU R29, [R1+0x280] ;  /* 0x00028000011d7983 */ /* 0x000f280000300800 */
[----:B------:R1:W-:Y:S04]  /*46140*/  STL [R1+0x304], R22 ;  /* 0x0003041601007387 */ /* 0x0003e80000100800 */
[----:B------:R-:W5:Y:S04]  /*46150*/  LDL.LU R28, [R1+0x284] ;  /* 0x00028400011c7983 */ /* 0x000f680000300800 */
[----:B------:R-:W4:Y:S04]  /*46160*/  LDL.LU R27, [R1+0x288] ;  /* 0x00028800011b7983 */ /* 0x000f280000300800 */
[----:B------:R-:W4:Y:S04]  /*46170*/  LDL.LU R24, [R1+0x28c] ;  /* 0x00028c0001187983 */ /* 0x000f280000300800 */
[----:B0-----:R-:W4:Y:S04]  /*46180*/  LDL.LU R23, [R1+0x290] ;  /* 0x0002900001177983 */ /* 0x001f280000300800 */
[----:B-1----:R-:W4:Y:S01]  /*46190*/  LDL.LU R22, [R1+0x294] ;  /* 0x0002940001167983 */ /* 0x002f220000300800 */
[----:B--2---:R-:W-:-:S05]  /*461a0*/  FMUL R21, R6, R21 ;  /* 0x0000001506157220 */ /* 0x004fca0000400000 */
[----:B------:R0:W-:Y:S01]  /*461b0*/  STL [R1+0x2e4], R21 ;  /* 0x0002e41501007387 */ /* 0x0001e20000100800 */
[----:B------:R-:W-:-:S03]  /*461c0*/  FMUL R12, R6, R12 ;  /* 0x0000000c060c7220 */ /* 0x000fc60000400000 */
[----:B0-----:R-:W2:Y:S01]  /*461d0*/  LDL.LU R21, [R1+0x298] ;  /* 0x0002980001157983 */ /* 0x001ea20000300800 */
[----:B------:R-:W-:-:S03]  /*461e0*/  FMUL R20, R6, R20 ;  /* 0x0000001406147220 */ /* 0x000fc60000400000 */
[----:B------:R0:W-:Y:S01]  /*461f0*/  STL [R1+0x300], R12 ;  /* 0x0003000c01007387 */ /* 0x0001e20000100800 */
[----:B------:R-:W-:-:S03]  /*46200*/  FMUL R18, R6, R18 ;  /* 0x0000001206127220 */ /* 0x000fc60000400000 */
[----:B0-----:R-:W2:Y:S04]  /*46210*/  LDL.LU R12, [R1+0x1798] ;  /* 0x00179800010c7983 */ /* 0x001ea80000300800 */
[----:B------:R0:W-:Y:S01]  /*46220*/  STL [R1+0x2dc], R20 ;  /* 0x0002dc1401007387 */ /* 0x0001e20000100800 */
[----:B------:R-:W-:-:S03]  /*46230*/  FMUL R17, R6, R17 ;  /* 0x0000001106117220 */ /* 0x000fc60000400000 */
[----:B0-----:R-:W2:Y:S04]  /*46240*/  LDL.LU R20, [R1+0x29c] ;  /* 0x00029c0001147983 */ /* 0x001ea80000300800 */
[----:B------:R0:W-:Y:S01]  /*46250*/  STL [R1+0x2f8], R18 ;  /* 0x0002f81201007387 */ /* 0x0001e20000100800 */
[----:B------:R-:W-:-:S03]  /*46260*/  FMUL R0, R6, R0 ;  /* 0x0000000006007220 */ /* 0x000fc60000400000 */
[----:B0-----:R-:W2:Y:S04]  /*46270*/  LDL.LU R18, [R1+0x118] ;  /* 0x0001180001127983 */ /* 0x001ea80000300800 */
[----:B------:R0:W-:Y:S04]  /*46280*/  STL [R1+0x2d4], R17 ;  /* 0x0002d41101007387 */ /* 0x0001e80000100800 */
[----:B0-----:R-:W2:Y:S04]  /*46290*/  LDL.LU R17, [R1+0x210] ;  /* 0x0002100001117983 */ /* 0x001ea80000300800 */
[----:B------:R0:W-:Y:S04]  /*462a0*/  STL [R1+0x2f0], R0 ;  /* 0x0002f00001007387 */ /* 0x0001e80000100800 */
[----:B0-----:R-:W2:Y:S01]  /*462b0*/  LDL.LU R0, [R1+0x1794] ;  /* 0x0017940001007983 */ /* 0x001ea20000300800 */
[----:B------:R-:W-:-:S02]  /*462c0*/  FMUL R3, R6, R3 ;  /* 0x0000000306037220 */ /* 0x000fc40000400000 */
[----:B------:R-:W-:-:S03]  /*462d0*/  FMUL R11, R6, R11 ;  /* 0x0000000b060b7220 */ /* 0x000fc60000400000 */
[----:B------:R0:W-:Y:S04]  /*462e0*/  STL [R1+0x2cc], R3 ;  /* 0x0002cc0301007387 */ /* 0x0001e80000100800 */
[----:B0-----:R-:W4:Y:S04]  /*462f0*/  LDL.LU R3, [R1+0x1790] ;  /* 0x0017900001037983 */ /* 0x001f280000300800 */
[----:B------:R0:W-:Y:S01]  /*46300*/  STL [R1+0x2ec], R11 ;  /* 0x0002ec0b01007387 */ /* 0x0001e20000100800 */
[----:B---3--:R-:W-:Y:S02]  /*46310*/  FMUL R10, R2, R10 ;  /* 0x0000000a020a7220 */ /* 0x008fe40000400000 */
[----:B0-----:R-:W-:-:S02]  /*46320*/  FMUL R11, R6, R26 ;  /* 0x0000001a060b7220 */ /* 0x001fc40000400000 */
[----:B--2---:R0:W1:Y:S02]  /*46330*/  MUFU.RCP R6, R0 ;  /* 0x0000000000067308 */ /* 0x0040640000001000 */
[----:B0-----:R-:W2:Y:S04]  /*46340*/  LDL.LU R0, [R1+0x178c] ;  /* 0x00178c0001007983 */ /* 0x001ea80000300800 */
[----:B------:R0:W-:Y:S04]  /*46350*/  STL [R1+0x2c4], R11 ;  /* 0x0002c40b01007387 */ /* 0x0001e80000100800 */
[----:B------:R-:W3:Y:S04]  /*46360*/  LDL.LU R26, [R1+0x218] ;  /* 0x00021800011a7983 */ /* 0x000ee80000300800 */
[----:B------:R1:W-:Y:S01]  /*46370*/  STL [R1+0x2e0], R10 ;  /* 0x0002e00a01007387 */ /* 0x0003e20000100800 */
[----:B0-----:R-:W-:-:S02]  /*46380*/  FMUL R11, R2, R9 ;  /* 0x00000009020b7220 */ /* 0x001fc40000400000 */
[C---:B------:R-:W-:Y:S02]  /*46390*/  FMUL R9, R2.reuse, R7 ;  /* 0x0000000702097220 */ /* 0x040fe40000400000 */
[C---:B------:R-:W-:Y:S02]  /*463a0*/  FMUL R7, R2.reuse, R25 ;  /* 0x0000001902077220 */ /* 0x040fe40000400000 */
[C---:B-1----:R-:W-:Y:S02]  /*463b0*/  FMUL R10, R2.reuse, R8 ;  /* 0x00000008020a7220 */ /* 0x042fe40000400000 */
[C---:B------:R-:W-:Y:S01]  /*463c0*/  FMUL R8, R2.reuse, R5 ;  /* 0x0000000502087220 */ /* 0x040fe20000400000 */
[----:B------:R-:W-:Y:S01]  /*463d0*/  STL [R1+0x2b8], R11 ;  /* 0x0002b80b01007387 */ /* 0x000fe20000100800 */
[----:B------:R-:W-:-:S03]  /*463e0*/  FMUL R5, R2, R16 ;  /* 0x0000001002057220 */ /* 0x000fc60000400000 */
[----:B------:R-:W-:Y:S04]  /*463f0*/  STL [R1+0x2d8], R10 ;  /* 0x0002d80a01007387 */ /* 0x000fe80000100800 */
[----:B------:R-:W-:Y:S04]  /*46400*/  STL [R1+0x2b4], R9 ;  /* 0x0002b40901007387 */ /* 0x000fe80000100800 */
[----:B------:R-:W-:Y:S04]  /*46410*/  STL [R1+0x2d0], R8 ;  /* 0x0002d00801007387 */ /* 0x000fe80000100800 */
[----:B------:R-:W3:Y:S04]  /*46420*/  LDL.LU R25, [R1+0x220] ;  /* 0x0002200001197983 */ /* 0x000ee80000300800 */
[----:B------:R4:W-:Y:S04]  /*46430*/  STL [R1+0x2ac], R7 ;  /* 0x0002ac0701007387 */ /* 0x0009e80000100800 */
[----:B------:R-:W3:Y:S04]  /*46440*/  LDL.LU R16, [R1+0x224] ;  /* 0x0002240001107983 */ /* 0x000ee80000300800 */
[----:B------:R0:W-:Y:S01]  /*46450*/  STL [R1+0x2c8], R5 ;  /* 0x0002c80501007387 */ /* 0x0001e20000100800 */
[----:B----4-:R-:W-:-:S02]  /*46460*/  FMUL R7, R2, R29 ;  /* 0x0000001d02077220 */ /* 0x010fc40000400000 */
[C---:B0-----:R-:W-:Y:S02]  /*46470*/  FMUL R5, R2.reuse, R4 ;  /* 0x0000000402057220 */ /* 0x041fe40000400000 */
[----:B-----5:R-:W-:-:S03]  /*46480*/  FMUL R4, R2, R28 ;  /* 0x0000001c02047220 */ /* 0x020fc60000400000 */
[----:B------:R0:W-:Y:S04]  /*46490*/  STL [R1+0x2a8], R5 ;  /* 0x0002a80501007387 */ /* 0x0001e80000100800 */
[----:B------:R1:W-:Y:S01]  /*464a0*/  STL [R1+0x2c0], R7 ;  /* 0x0002c00701007387 */ /* 0x0003e20000100800 */
[----:B0-----:R-:W-:-:S03]  /*464b0*/  FMUL R5, R2, R27 ;  /* 0x0000001b02057220 */ /* 0x001fc60000400000 */
[----:B------:R0:W-:Y:S01]  /*464c0*/  STL [R1+0x2a4], R4 ;  /* 0x0002a40401007387 */ /* 0x0001e20000100800 */
[----:B-1----:R-:W-:-:S03]  /*464d0*/  FMUL R7, R2, R24 ;  /* 0x0000001802077220 */ /* 0x002fc60000400000 */
[----:B------:R1:W-:Y:S01]  /*464e0*/  STL [R1+0x2bc], R5 ;  /* 0x0002bc0501007387 */ /* 0x0003e20000100800 */
[----:B0-----:R-:W-:-:S03]  /*464f0*/  FMUL R4, R2, R23 ;  /* 0x0000001702047220 */ /* 0x001fc60000400000 */
[----:B------:R-:W-:Y:S01]  /*46500*/  STL [R1+0x2a0], R7 ;  /* 0x0002a00701007387 */ /* 0x000fe20000100800 */
[----:B-1----:R-:W-:-:S03]  /*46510*/  FMUL R5, R2, R22 ;  /* 0x0000001602057220 */ /* 0x002fc60000400000 */
[----:B------:R-:W4:Y:S04]  /*46520*/  LDL.LU R24, [R1+0x228] ;  /* 0x0002280001187983 */ /* 0x000f280000300800 */
[----:B------:R0:W-:Y:S04]  /*46530*/  STL [R1+0x2b0], R4 ;  /* 0x0002b00401007387 */ /* 0x0001e80000100800 */
[----:B------:R-:W-:Y:S04]  /*46540*/  STL [R1+0x290], R5 ;  /* 0x0002900501007387 */ /* 0x000fe80000100800 */
[----:B------:R-:W5:Y:S01]  /*46550*/  LDL.LU R23, [R1+0x22c] ;  /* 0x00022c0001177983 */ /* 0x000f620000300800 */
[----:B0-----:R-:W-:-:S03]  /*46560*/  FMUL R4, R2, R21 ;  /* 0x0000001502047220 */ /* 0x001fc60000400000 */
[----:B------:R-:W5:Y:S04]  /*46570*/  LDL.LU R22, [R1+0x230] ;  /* 0x0002300001167983 */ /* 0x000f680000300800 */
[----:B------:R0:W-:Y:S04]  /*46580*/  STL [R1+0x294], R4 ;  /* 0x0002940401007387 */ /* 0x0001e80000100800 */
[----:B------:R-:W5:Y:S01]  /*46590*/  LDL.LU R21, [R1+0x234] ;  /* 0x0002340001157983 */ /* 0x000f620000300800 */
[----:B0-----:R-:W-:-:S05]  /*465a0*/  FMUL R4, R2, R20 ;  /* 0x0000001402047220 */ /* 0x001fca0000400000 */
[----:B------:R0:W-:Y:S04]  /*465b0*/  STL [R1+0x28c], R4 ;  /* 0x00028c0401007387 */ /* 0x0001e80000100800 */
[----:B------:R-:W5:Y:S04]  /*465c0*/  LDL.LU R20, [R1+0x238] ;  /* 0x0002380001147983 */ /* 0x000f680000300800 */
[----:B------:R-:W5:Y:S01]  /*465d0*/  LDL.LU R11, [R1+0x23c] ;  /* 0x00023c00010b7983 */ /* 0x000f620000300800 */
[C---:B0-----:R-:W-:Y:S01]  /*465e0*/  FMUL R4, R6.reuse, R17 ;  /* 0x0000001106047220 */ /* 0x041fe20000400000 */
[----:B------:R0:W1:Y:S04]  /*465f0*/  MUFU.RCP R2, R18 ;  /* 0x0000001200027308 */ /* 0x0000680000001000 */
[----:B------:R-:W-:Y:S04]  /*46600*/  STL [R1+0x288], R4 ;  /* 0x0002880401007387 */ /* 0x000fe80000100800 */
[----:B0-----:R-:W5:Y:S04]  /*46610*/  LDL.LU R18, [R1+0x240] ;  /* 0x0002400001127983 */ /* 0x001f680000300800 */
[----:B------:R-:W5:Y:S01]  /*46620*/  LDL.LU R17, [R1+0x244] ;  /* 0x0002440001117983 */ /* 0x000f620000300800 */
[----:B------:R-:W-:-:S02]  /*46630*/  FMUL R3, R6, R3 ;  /* 0x0000000306037220 */ /* 0x000fc40000400000 */
[----:B--2---:R-:W-:-:S05]  /*46640*/  FMUL R0, R6, R0 ;  /* 0x0000000006007220 */ /* 0x004fca0000400000 */
[----:B------:R3:W-:Y:S04]  /*46650*/  STL [R1+0x1670], R0 ;  /* 0x0016700001007387 */ /* 0x0007e80000100800 */
[----:B------:R-:W2:Y:S01]  /*46660*/  LDL.LU R10, [R1+0x248] ;  /* 0x00024800010a7983 */ /* 0x000ea20000300800 */
[----:B---3--:R-:W-:-:S05]  /*46670*/  FMUL R0, R6, R26 ;  /* 0x0000001a06007220 */ /* 0x008fca0000400000 */
[----:B------:R-:W-:Y:S04]  /*46680*/  STL [R1+0x284], R0 ;  /* 0x0002840001007387 */ /* 0x000fe80000100800 */
[----:B------:R-:W3:Y:S04]  /*46690*/  LDL.LU R9, [R1+0x24c] ;  /* 0x00024c0001097983 */ /* 0x000ee80000300800 */
[----:B------:R-:W3:Y:S04]  /*466a0*/  LDL.LU R28, [R1+0x120] ;  /* 0x00012000011c7983 */ /* 0x000ee80000300800 */
[----:B------:R-:W1:Y:S04]  /*466b0*/  LDL.LU R27, [R1+0x1d0] ;  /* 0x0001d000011b7983 */ /* 0x000e680000300800 */
[----:B------:R-:W3:Y:S04]  /*466c0*/  LDL.LU R26, [R1+0x1d4] ;  /* 0x0001d400011a7983 */ /* 0x000ee80000300800 */
[----:B------:R0:W-:Y:S04]  /*466d0*/  STL [R1+0x1674], R3 ;  /* 0x0016740301007387 */ /* 0x0001e80000100800 */
[----:B------:R-:W3:Y:S01]  /*466e0*/  LDL.LU R8, [R1+0x1d8] ;  /* 0x0001d80001087983 */ /* 0x000ee20000300800 */
[----:B0-----:R-:W-:-:S02]  /*466f0*/  FMUL R3, R6, R25 ;  /* 0x0000001906037220 */ /* 0x001fc40000400000 */
[----:B------:R-:W-:-:S03]  /*46700*/  FMUL R0, R6, R16 ;  /* 0x0000001006007220 */ /* 0x000fc60000400000 */
[----:B------:R4:W-:Y:S04]  /*46710*/  STL [R1+0x280], R3 ;  /* 0x0002800301007387 */ /* 0x0009e80000100800 */
[----:B------:R-:W3:Y:S04]  /*46720*/  LDL.LU R7, [R1+0x1dc] ;  /* 0x0001dc0001077983 */ /* 0x000ee80000300800 */
[----:B------:R5:W-:Y:S04]  /*46730*/  STL [R1+0x268], R0 ;  /* 0x0002680001007387 */ /* 0x000be80000100800 */
[----:B------:R-:W3:Y:S04]  /*46740*/  LDL.LU R5, [R1+0x1e0] ;  /* 0x0001e00001057983 */ /* 0x000ee80000300800 */
[----:B------:R-:W3:Y:S04]  /*46750*/  LDL.LU R4, [R1+0x1e4] ;  /* 0x0001e40001047983 */ /* 0x000ee80000300800 */
[----:B------:R-:W3:Y:S04]  /*46760*/  LDL.LU R29, [R1+0x1e8] ;  /* 0x0001e800011d7983 */ /* 0x000ee80000300800 */
[----:B------:R-:W3:Y:S04]  /*46770*/  LDL.LU R25, [R1+0x1ec] ;  /* 0x0001ec0001197983 */ /* 0x000ee80000300800 */
[----:B------:R-:W3:Y:S01]  /*46780*/  LDL.LU R16, [R1+0x1f0] ;  /* 0x0001f00001107983 */ /* 0x000ee20000300800 */
[----:B----4-:R-:W-:-:S03]  /*46790*/  FMUL R3, R6, R24 ;  /* 0x0000001806037220 */ /* 0x010fc60000400000 */
[----:B------:R-:W4:Y:S04]  /*467a0*/  LDL.LU R24, [R1+0x1f4] ;  /* 0x0001f40001187983 */ /* 0x000f280000300800 */
[----:B------:R0:W-:Y:S01]  /*467b0*/  STL [R1+0x27c], R3 ;  /* 0x00027c0301007387 */ /* 0x0001e20000100800 */
[----:B-----5:R-:W-:-:S03]  /*467c0*/  FMUL R0, R6, R23 ;  /* 0x0000001706007220 */ /* 0x020fc60000400000 */
[----:B------:R-:W5:Y:S01]  /*467d0*/  LDL.LU R23, [R1+0x1f8] ;  /* 0x0001f80001177983 */ /* 0x000f620000300800 */
[----:B0-----:R-:W-:-:S03]  /*467e0*/  FMUL R3, R6, R22 ;  /* 0x0000001606037220 */ /* 0x001fc60000400000 */
[----:B------:R0:W-:Y:S04]  /*467f0*/  STL [R1+0x260], R0 ;  /* 0x0002600001007387 */ /* 0x0001e80000100800 */
[----:B------:R-:W-:Y:S01]  /*46800*/  STL [R1+0x270], R3 ;  /* 0x0002700301007387 */ /* 0x000fe20000100800 */
[----:B0-----:R-:W-:-:S05]  /*46810*/  FMUL R0, R6, R21 ;  /* 0x0000001506007220 */ /* 0x001fca0000400000 */
[----:B------:R0:W-:Y:S04]  /*46820*/  STL [R1+0x1678], R0 ;  /* 0x0016780001007387 */ /* 0x0001e80000100800 */
[----:B------:R-:W5:Y:S04]  /*46830*/  LDL.LU R22, [R1+0x1fc] ;  /* 0x0001fc0001167983 */ /* 0x000f680000300800 */
[----:B------:R-:W5:Y:S01]  /*46840*/  LDL.LU R21, [R1+0x200] ;  /* 0x0002000001157983 */ /* 0x000f620000300800 */
[C---:B0-----:R-:W-:Y:S02]  /*46850*/  FMUL R0, R6.reuse, R20 ;  /* 0x0000001406007220 */ /* 0x041fe40000400000 */
[----:B------:R-:W-:-:S03]  /*46860*/  FMUL R11, R6, R11 ;  /* 0x0000000b060b7220 */ /* 0x000fc60000400000 */
[----:B------:R0:W-:Y:S04]  /*46870*/  STL [R1+0x26c], R0 ;  /* 0x00026c0001007387 */ /* 0x0001e80000100800 */
[----:B------:R-:W5:Y:S01]  /*46880*/  LDL.LU R20, [R1+0x204] ;  /* 0x0002040001147983 */ /* 0x000f620000300800 */
[----:B------:R-:W-:-:S03]  /*46890*/  FMUL R3, R6, R18 ;  /* 0x0000001206037220 */ /* 0x000fc60000400000 */
[----:B------:R-:W-:Y:S04]  /*468a0*/  STL [R1+0x254], R11 ;  /* 0x0002540b01007387 */ /* 0x000fe80000100800 */
[----:B------:R-:W5:Y:S01]  /*468b0*/  LDL.LU R18, [R1+0x208] ;  /* 0x0002080001127983 */ /* 0x000f620000300800 */
[----:B0-----:R-:W-:-:S03]  /*468c0*/  FMUL R0, R6, R17 ;  /* 0x0000001106007220 */ /* 0x001fc60000400000 */
[----:B------:R2:W-:Y:S04]  /*468d0*/  STL [R1+0x264], R3 ;  /* 0x0002640301007387 */ /* 0x0005e80000100800 */
[----:B------:R-:W5:Y:S04]  /*468e0*/  LDL.LU R17, [R1+0x20c] ;  /* 0x00020c0001117983 */ /* 0x000f680000300800 */
[----:B------:R3:W-:Y:S01]  /*468f0*/  STL [R1+0x244], R0 ;  /* 0x0002440001007387 */ /* 0x0007e20000100800 */
[----:B--2---:R-:W-:-:S05]  /*46900*/  FMUL R3, R6, R10 ;  /* 0x0000000a06037220 */ /* 0x004fca0000400000 */
[----:B------:R1:W-:Y:S01]  /*46910*/  STL [R1+0x25c], R3 ;  /* 0x00025c0301007387 */ /* 0x0003e20000100800 */
[----:B---3--:R-:W-:-:S05]  /*46920*/  FMUL R0, R6, R9 ;  /* 0x0000000906007220 */ /* 0x008fca0000400000 */
[----:B------:R0:W-:Y:S01]  /*46930*/  STL [R1+0x23c], R0 ;  /* 0x00023c0001007387 */ /* 0x0001e20000100800 */
[C---:B-1----:R-:W-:Y:S01]  /*46940*/  FMUL R3, R2.reuse, R27 ;  /* 0x0000001b02037220 */ /* 0x042fe20000400000 */
[----:B------:R1:W2:Y:S01]  /*46950*/  MUFU.RCP R6, R28 ;  /* 0x0000001c00067308 */ /* 0x0002a20000001000 */
[C---:B0-----:R-:W-:Y:S01]  /*46960*/  FMUL R0, R2.reuse, R26 ;  /* 0x0000001a02007220 */ /* 0x041fe20000400000 */
[----:B-1----:R-:W3:Y:S04]  /*46970*/  LDL.LU R28, [R1+0x128] ;  /* 0x00012800011c7983 */ /* 0x002ee80000300800 */
[----:B------:R0:W-:Y:S04]  /*46980*/  STL [R1+0x250], R3 ;  /* 0x0002500301007387 */ /* 0x0001e80000100800 */
[----:B------:R-:W2:Y:S04]  /*46990*/  LDL.LU R27, [R1+0x190] ;  /* 0x00019000011b7983 */ /* 0x000ea80000300800 */
[----:B------:R1:W-:Y:S04]  /*469a0*/  STL [R1+0x24c], R0 ;  /* 0x00024c0001007387 */ /* 0x0003e80000100800 */
[----:B------:R-:W3:Y:S01]  /*469b0*/  LDL.LU R26, [R1+0x194] ;  /* 0x00019400011a7983 */ /* 0x000ee20000300800 */
[----:B0-----:R-:W-:-:S02]  /*469c0*/  FMUL R3, R2, R8 ;  /* 0x0000000802037220 */ /* 0x001fc40000400000 */
[----:B------:R-:W-:-:S03]  /*469d0*/  FMUL R7, R2, R7 ;  /* 0x0000000702077220 */ /* 0x000fc60000400000 */
[----:B------:R0:W-:Y:S01]  /*469e0*/  STL [R1+0x248], R3 ;  /* 0x0002480301007387 */ /* 0x0001e20000100800 */
[----:B-1----:R-:W-:-:S03]  /*469f0*/  FMUL R0, R2, R5 ;  /* 0x0000000502007220 */ /* 0x002fc60000400000 */
[----:B------:R-:W-:Y:S01]  /*46a00*/  STL [R1+0x240], R7 ;  /* 0x0002400701007387 */ /* 0x000fe20000100800 */
[C---:B0-----:R-:W-:Y:S02]  /*46a10*/  FMUL R3, R2.reuse, R4 ;  /* 0x0000000402037220 */ /* 0x041fe40000400000 */
[C---:B------:R-:W-:Y:S01]  /*46a20*/  FMUL R4, R2.reuse, R29 ;  /* 0x0000001d02047220 */ /* 0x040fe20000400000 */
[----:B------:R0:W-:Y:S04]  /*46a30*/  STL [R1+0x238], R0 ;  /* 0x0002380001007387 */ /* 0x0001e80000100800 */
[----:B------:R1:W-:Y:S04]  /*46a40*/  STL [R1+0x234], R3 ;  /* 0x0002340301007387 */ /* 0x0003e80000100800 */
[----:B------:R-:W-:Y:S01]  /*46a50*/  STL [R1+0x230], R4 ;  /* 0x0002300401007387 */ /* 0x000fe20000100800 */
[----:B0-----:R-:W-:-:S02]  /*46a60*/  FMUL R0, R2, R25 ;  /* 0x0000001902007220 */ /* 0x001fc40000400000 */
[C---:B-1----:R-:W-:Y:S02]  /*46a70*/  FMUL R3, R2.reuse, R16 ;  /* 0x0000001002037220 */ /* 0x042fe40000400000 */
[----:B------:R-:W3:Y:S04]  /*46a80*/  LDL.LU R16, [R1+0x198] ;  /* 0x0001980001107983 */ /* 0x000ee80000300800 */
[----:B------:R4:W-:Y:S04]  /*46a90*/  STL [R1+0x22c], R0 ;  /* 0x00022c0001007387 */ /* 0x0009e80000100800 */
[----:B------:R5:W-:Y:S04]  /*46aa0*/  STL [R1+0x228], R3 ;  /* 0x0002280301007387 */ /* 0x000be80000100800 */
[----:B------:R-:W3:Y:S01]  /*46ab0*/  LDL.LU R25, [R1+0x19c] ;  /* 0x00019c0001197983 */ /* 0x000ee20000300800 */
[----:B----4-:R-:W-:-:S05]  /*46ac0*/  FMUL R0, R2, R24 ;  /* 0x0000001802007220 */ /* 0x010fca0000400000 */
[----:B------:R-:W-:Y:S01]  /*46ad0*/  STL [R1+0x1680], R0 ;  /* 0x0016800001007387 */ /* 0x000fe20000100800 */
[----:B-----5:R-:W-:-:S03]  /*46ae0*/  FMUL R3, R2, R23 ;  /* 0x0000001702037220 */ /* 0x020fc60000400000 */
[----:B------:R-:W4:Y:S04]  /*46af0*/  LDL.LU R24, [R1+0x1a0] ;  /* 0x0001a00001187983 */ /* 0x000f280000300800 */
[----:B------:R-:W5:Y:S04]  /*46b00*/  LDL.LU R23, [R1+0x1a4] ;  /* 0x0001a40001177983 */ /* 0x000f680000300800 */
[----:B------:R0:W-:Y:S01]  /*46b10*/  STL [R1+0x167c], R3 ;  /* 0x00167c0301007387 */ /* 0x0001e20000100800 */
[C---:B------:R-:W-:Y:S02]  /*46b20*/  FMUL R4, R2.reuse, R22 ;  /* 0x0000001602047220 */ /* 0x040fe40000400000 */
[----:B0-----:R-:W-:-:S03]  /*46b30*/  FMUL R3, R2, R21 ;  /* 0x0000001502037220 */ /* 0x001fc60000400000 */
[----:B------:R-:W-:Y:S04]  /*46b40*/  STL [R1+0x21c], R4 ;  /* 0x00021c0401007387 */ /* 0x000fe80000100800 */
[----:B------:R-:W5:Y:S01]  /*46b50*/  LDL.LU R11, [R1+0x1a8] ;  /* 0x0001a800010b7983 */ /* 0x000f620000300800 */
[----:B------:R-:W-:-:S03]  /*46b60*/  FMUL R0, R2, R20 ;  /* 0x0000001402007220 */ /* 0x000fc60000400000 */
[----:B------:R-:W-:Y:S04]  /*46b70*/  STL [R1+0x218], R3 ;  /* 0x0002180301007387 */ /* 0x000fe80000100800 */
[----:B------:R-:W5:Y:S04]  /*46b80*/  LDL.LU R22, [R1+0x1ac] ;  /* 0x0001ac0001167983 */ /* 0x000f680000300800 */
[----:B------:R0:W-:Y:S04]  /*46b90*/  STL [R1+0x214], R0 ;  /* 0x0002140001007387 */ /* 0x0001e80000100800 */
[----:B------:R-:W5:Y:S04]  /*46ba0*/  LDL.LU R21, [R1+0x1b0] ;  /* 0x0001b00001157983 */ /* 0x000f680000300800 */
[----:B------:R-:W5:Y:S01]  /*46bb0*/  LDL.LU R10, [R1+0x1b4] ;  /* 0x0001b400010a7983 */ /* 0x000f620000300800 */
[----:B0-----:R-:W-:-:S05]  /*46bc0*/  FMUL R0, R2, R18 ;  /* 0x0000001202007220 */ /* 0x001fca0000400000 */
[----:B------:R-:W-:Y:S04]  /*46bd0*/  STL [R1+0x210], R0 ;  /* 0x0002100001007387 */ /* 0x000fe80000100800 */
[----:B------:R-:W5:Y:S04]  /*46be0*/  LDL.LU R20, [R1+0x1b8] ;  /* 0x0001b80001147983 */ /* 0x000f680000300800 */
[----:B------:R-:W5:Y:S01]  /*46bf0*/  LDL.LU R18, [R1+0x1bc] ;  /* 0x0001bc0001127983 */ /* 0x000f620000300800 */
[----:B------:R-:W-:-:S03]  /*46c00*/  FMUL R3, R2, R17 ;  /* 0x0000001102037220 */ /* 0x000fc60000400000 */
[----:B------:R-:W5:Y:S04]  /*46c10*/  LDL.LU R17, [R1+0x1c0] ;  /* 0x0001c00001117983 */ /* 0x000f680000300800 */
[----:B------:R2:W-:Y:S04]  /*46c20*/  STL [R1+0x1684], R3 ;  /* 0x0016840301007387 */ /* 0x0005e80000100800 */
[----:B------:R-:W5:Y:S01]  /*46c30*/  LDL.LU R9, [R1+0x1c4] ;  /* 0x0001c40001097983 */ /* 0x000f620000300800 */
[----:B--2---:R-:W-:-:S05]  /*46c40*/  FMUL R3, R6, R27 ;  /* 0x0000001b06037220 */ /* 0x004fca0000400000 */
[----:B------:R-:W-:Y:S01]  /*46c50*/  STL [R1+0x204], R3 ;  /* 0x0002040301007387 */ /* 0x000fe20000100800 */
[----:B---3--:R-:W-:-:S03]  /*46c60*/  FMUL R0, R6, R26 ;  /* 0x0000001a06007220 */ /* 0x008fc60000400000 */
[----:B------:R-:W2:Y:S04]  /*46c70*/  LDL.LU R8, [R1+0x1c8] ;  /* 0x0001c80001087983 */ /* 0x000ea80000300800 */
[----:B------:R0:W-:Y:S04]  /*46c80*/  STL [R1+0x1fc], R0 ;  /* 0x0001fc0001007387 */ /* 0x0001e80000100800 */
[----:B------:R-:W3:Y:S04]  /*46c90*/  LDL.LU R7, [R1+0x1cc] ;  /* 0x0001cc0001077983 */ /* 0x000ee80000300800 */
[----:B------:R-:W3:Y:S04]  /*46ca0*/  LDL.LU R5, [R1+0x124] ;  /* 0x0001240001057983 */ /* 0x000ee80000300800 */
[----:B------:R-:W3:Y:S04]  /*46cb0*/  LDL.LU R4, [R1+0x150] ;  /* 0x0001500001047983 */ /* 0x000ee80000300800 */
[----:B------:R-:W3:Y:S04]  /*46cc0*/  LDL.LU R29, [R1+0x154] ;  /* 0x00015400011d7983 */ /* 0x000ee80000300800 */
[----:B------:R-:W3:Y:S01]  /*46cd0*/  LDL.LU R27, [R1+0x158] ;  /* 0x00015800011b7983 */ /* 0x000ee20000300800 */
[----:B0-----:R-:W-:-:S03]  /*46ce0*/  FMUL R0, R6, R16 ;  /* 0x0000001006007220 */ /* 0x001fc60000400000 */
[----:B------:R-:W3:Y:S04]  /*46cf0*/  LDL.LU R16, [R1+0x15c] ;  /* 0x00015c0001107983 */ /* 0x000ee80000300800 */
[----:B------:R0:W-:Y:S04]  /*46d00*/  STL [R1+0x1688], R0 ;  /* 0x0016880001007387 */ /* 0x0001e80000100800 */
[----:B------:R-:W3:Y:S01]  /*46d10*/  LDL.LU R26, [R1+0x160] ;  /* 0x00016000011a7983 */ /* 0x000ee20000300800 */
[----:B0-----:R-:W-:-:S03]  /*46d20*/  FMUL R0, R6, R25 ;  /* 0x0000001906007220 */ /* 0x001fc60000400000 */
[----:B------:R-:W3:Y:S01]  /*46d30*/  LDL.LU R25, [R1+0x164] ;  /* 0x0001640001197983 */ /* 0x000ee20000300800 */
[----:B------:R0:W1:Y:S01]  /*46d40*/  MUFU.RCP R2, R28 ;  /* 0x0000001c00027308 */ /* 0x0000620000001000 */
[C---:B----4-:R-:W-:Y:S02]  /*46d50*/  FMUL R3, R6.reuse, R24 ;  /* 0x0000001806037220 */ /* 0x050fe40000400000 */
[----:B------:R5:W-:Y:S04]  /*46d60*/  STL [R1+0x1f4], R0 ;  /* 0x0001f40001007387 */ /* 0x000be80000100800 */
[----:B0-----:R-:W4:Y:S04]  /*46d70*/  LDL.LU R28, [R1+0x168] ;  /* 0x00016800011c7983 */ /* 0x001f280000300800 */
[----:B------:R0:W-:Y:S01]  /*46d80*/  STL [R1+0x1f8], R3 ;  /* 0x0001f80301007387 */ /* 0x0001e20000100800 */
[----:B-----5:R-:W-:-:S03]  /*46d90*/  FMUL R0, R6, R23 ;  /* 0x0000001706007220 */ /* 0x020fc60000400000 */
[----:B------:R-:W5:Y:S04]  /*46da0*/  LDL.LU R24, [R1+0x16c] ;  /* 0x00016c0001187983 */ /* 0x000f680000300800 */
[----:B------:R0:W-:Y:S04]  /*46db0*/  STL [R1+0x1e8], R0 ;  /* 0x0001e80001007387 */ /* 0x0001e80000100800 */
[----:B------:R-:W4:Y:S01]  /*46dc0*/  LDL.LU R23, [R1+0x170] ;  /* 0x0001700001177983 */ /* 0x000f220000300800 */
[----:B------:R-:W-:-:S05]  /*46dd0*/  FMUL R11, R6, R11 ;  /* 0x0000000b060b7220 */ /* 0x000fca0000400000 */
[----:B------:R-:W-:Y:S01]  /*46de0*/  STL [R1+0x1f0], R11 ;  /* 0x0001f00b01007387 */ /* 0x000fe20000100800 */
[----:B0-----:R-:W-:-:S03]  /*46df0*/  FMUL R3, R6, R22 ;  /* 0x0000001606037220 */ /* 0x001fc60000400000 */
[----:B------:R-:W4:Y:S04]  /*46e00*/  LDL.LU R22, [R1+0x174] ;  /* 0x0001740001167983 */ /* 0x000f280000300800 */
[----:B------:R0:W-:Y:S01]  /*46e10*/  STL [R1+0x1e0], R3 ;  /* 0x0001e00301007387 */ /* 0x0001e20000100800 */
[----:B------:R-:W-:-:S03]  /*46e20*/  FMUL R0, R6, R21 ;  /* 0x0000001506007220 */ /* 0x000fc60000400000 */
[----:B------:R-:W4:Y:S01]  /*46e30*/  LDL.LU R21, [R1+0x178] ;  /* 0x0001780001157983 */ /* 0x000f220000300800 */
[----:B0-----:R-:W-:-:S03]  /*46e40*/  FMUL R3, R6, R10 ;  /* 0x0000000a06037220 */ /* 0x001fc60000400000 */
[----:B------:R0:W-:Y:S01]  /*46e50*/  STL [R1+0x1ec], R0 ;  /* 0x0001ec0001007387 */ /* 0x0001e20000100800 */
[----:B------:R-:W-:-:S03]  /*46e60*/  FMUL R10, R6, R20 ;  /* 0x00000014060a7220 */ /* 0x000fc60000400000 */
[----:B------:R1:W-:Y:S01]  /*46e70*/  STL [R1+0x1d4], R3 ;  /* 0x0001d40301007387 */ /* 0x0003e20000100800 */
[----:B0-----:R-:W-:-:S03]  /*46e80*/  FMUL R0, R6, R18 ;  /* 0x0000001206007220 */ /* 0x001fc60000400000 */
[----:B------:R-:W-:Y:S04]  /*46e90*/  STL [R1+0x1e4], R10 ;  /* 0x0001e40a01007387 */ /* 0x000fe80000100800 */
[----:B------:R-:W4:Y:S04]  /*46ea0*/  LDL.LU R20, [R1+0x17c] ;  /* 0x00017c0001147983 */ /* 0x000f280000300800 */
[----:B------:R0:W-:Y:S01]  /*46eb0*/  STL [R1+0x1d0], R0 ;  /* 0x0001d00001007387 */ /* 0x0001e20000100800 */
[----:B-1----:R-:W-:-:S03]  /*46ec0*/  FMUL R3, R6, R17 ;  /* 0x0000001106037220 */ /* 0x002fc60000400000 */
[----:B------:R-:W4:Y:S04]  /*46ed0*/  LDL.LU R18, [R1+0x180] ;  /* 0x0001800001127983 */ /* 0x000f280000300800 */
[----:B------:R-:W4:Y:S01]  /*46ee0*/  LDL.LU R17, [R1+0x184] ;  /* 0x0001840001117983 */ /* 0x000f220000300800 */
[----:B0-----:R-:W-:-:S03]  /*46ef0*/  FMUL R0, R6, R9 ;  /* 0x0000000906007220 */ /* 0x001fc60000400000 */
[----:B------:R3:W-:Y:S04]  /*46f00*/  STL [R1+0x168c], R3 ;  /* 0x00168c0301007387 */ /* 0x0007e80000100800 */
[----:B------:R0:W-:Y:S01]  /*46f10*/  STL [R1+0x1bc], R0 ;  /* 0x0001bc0001007387 */ /* 0x0001e20000100800 */
[C---:B--2---:R-:W-:Y:S02]  /*46f20*/  FMUL R8, R6.reuse, R8 ;  /* 0x0000000806087220 */ /* 0x044fe40000400000 */
[----:B---3--:R-:W-:-:S03]  /*46f30*/  FMUL R3, R6, R7 ;  /* 0x0000000706037220 */ /* 0x008fc60000400000 */
[----:B------:R-:W-:Y:S01]  /*46f40*/  STL [R1+0x1d8], R8 ;  /* 0x0001d80801007387 */ /* 0x000fe20000100800 */
[----:B0-----:R0:W1:Y:S03]  /*46f50*/  MUFU.RCP R0, R5 ;  /* 0x0000000500007308 */ /* 0x0010660000001000 */
[----:B------:R2:W-:Y:S01]  /*46f60*/  STL [R1+0x1b4], R3 ;  /* 0x0001b40301007387 */ /* 0x0005e20000100800 */
[C---:B0-----:R-:W-:Y:S02]  /*46f70*/  FMUL R5, R2.reuse, R4 ;  /* 0x0000000402057220 */ /* 0x041fe40000400000 */
[C---:B--2---:R-:W-:Y:S02]  /*46f80*/  FMUL R3, R2.reuse, R27 ;  /* 0x0000001b02037220 */ /* 0x044fe40000400000 */
[C---:B------:R-:W-:Y:S01]  /*46f90*/  FMUL R4, R2.reuse, R29 ;  /* 0x0000001d02047220 */ /* 0x040fe20000400000 */
[----:B------:R-:W-:Y:S04]  /*46fa0*/  STL [R1+0x1c8], R5 ;  /* 0x0001c80501007387 */ /* 0x000fe80000100800 */
[----:B------:R0:W-:Y:S04]  /*46fb0*/  STL [R1+0x1690], R3 ;  /* 0x0016900301007387 */ /* 0x0001e80000100800 */
[----:B------:R2:W-:Y:S04]  /*46fc0*/  STL [R1+0x1c4], R4 ;  /* 0x0001c40401007387 */ /* 0x0005e80000100800 */
[----:B------:R-:W3:Y:S01]  /*46fd0*/  LDL.LU R27, [R1+0x188] ;  /* 0x00018800011b7983 */ /* 0x000ee20000300800 */
[----:B0-----:R-:W-:-:S03]  /*46fe0*/  FMUL R3, R2, R16 ;  /* 0x0000001002037220 */ /* 0x001fc60000400000 */
[----:B------:R-:W3:Y:S01]  /*46ff0*/  LDL.LU R16, [R1+0x18c] ;  /* 0x00018c0001107983 */ /* 0x000ee20000300800 */
[----:B--2---:R-:W-:-:S03]  /*47000*/  FMUL R4, R2, R26 ;  /* 0x0000001a02047220 */ /* 0x004fc60000400000 */
[----:B------:R0:W-:Y:S04]  /*47010*/  STL [R1+0x1b8], R3 ;  /* 0x0001b80301007387 */ /* 0x0001e80000100800 */
[----:B------:R-:W2:Y:S01]  /*47020*/  LDL.LU R26, [R1+0x130] ;  /* 0x00013000011a7983 */ /* 0x000ea20000300800 */
[----:B0-----:R-:W-:-:S03]  /*47030*/  FMUL R3, R2, R25 ;  /* 0x0000001902037220 */ /* 0x001fc60000400000 */
[----:B------:R-:W-:Y:S04]  /*47040*/  STL [R1+0x1b0], R4 ;  /* 0x0001b00401007387 */ /* 0x000fe80000100800 */
[----:B------:R-:W1:Y:S04]  /*47050*/  LDL.LU R25, [R1+0xd4] ;  /* 0x0000d40001197983 */ /* 0x000e680000300800 */
[----:B------:R4:W-:Y:S01]  /*47060*/  STL [R1+0x1ac], R3 ;  /* 0x0001ac0301007387 */ /* 0x0009e20000100800 */
[C---:B-----5:R-:W-:Y:S02]  /*47070*/  FMUL R5, R2.reuse, R24 ;  /* 0x0000001802057220 */ /* 0x060fe40000400000 */
[----:B----4-:R-:W-:-:S02]  /*47080*/  FMUL R3, R2, R28 ;  /* 0x0000001c02037220 */ /* 0x010fc40000400000 */
[----:B------:R-:W-:-:S03]  /*47090*/  FMUL R4, R2, R23 ;  /* 0x0000001702047220 */ /* 0x000fc60000400000 */
[----:B------:R0:W-:Y:S04]  /*470a0*/  STL [R1+0x1a8], R3 ;  /* 0x0001a80301007387 */ /* 0x0001e80000100800 */
[----:B0-----:R-:W4:Y:S04]  /*470b0*/  LDL.LU R3, [R1+0xdc] ;  /* 0x0000dc0001037983 */ /* 0x001f280000300800 */
[----:B------:R0:W-:Y:S04]  /*470c0*/  STL [R1+0x1a4], R5 ;  /* 0x0001a40501007387 */ /* 0x0001e80000100800 */
[----:B------:R-:W5:Y:S04]  /*470d0*/  LDL.LU R24, [R1+0xe0] ;  /* 0x0000e00001187983 */ /* 0x000f680000300800 */
[----:B------:R0:W-:Y:S02]  /*470e0*/  STL [R1+0x1a0], R4 ;  /* 0x0001a00401007387 */ /* 0x0001e40000100800 */
[----:B0-----:R-:W-:-:S02]  /*470f0*/  FMUL R5, R2, R22 ;  /* 0x0000001602057220 */ /* 0x001fc40000400000 */
[----:B------:R-:W5:Y:S04]  /*47100*/  LDL.LU R23, [R1+0xe4] ;  /* 0x0000e40001177983 */ /* 0x000f680000300800 */
[----:B------:R-:W5:Y:S01]  /*47110*/  LDL.LU R11, [R1+0xe8] ;  /* 0x0000e800010b7983 */ /* 0x000f620000300800 */
[----:B------:R-:W-:-:S03]  /*47120*/  FMUL R4, R2, R21 ;  /* 0x0000001502047220 */ /* 0x000fc60000400000 */
[----:B------:R-:W-:Y:S04]  /*47130*/  STL [R1+0x19c], R5 ;  /* 0x00019c0501007387 */ /* 0x000fe80000100800 */
[----:B------:R-:W5:Y:S04]  /*47140*/  LDL.LU R10, [R1+0xec] ;  /* 0x0000ec00010a7983 */ /* 0x000f680000300800 */
[----:B------:R0:W-:Y:S04]  /*47150*/  STL [R1+0x198], R4 ;  /* 0x0001980401007387 */ /* 0x0001e80000100800 */
[----:B------:R-:W5:Y:S04]  /*47160*/  LDL.LU R22, [R1+0xf0] ;  /* 0x0000f00001167983 */ /* 0x000f680000300800 */
[----:B------:R-:W5:Y:S01]  /*47170*/  LDL.LU R21, [R1+0xf4] ;  /* 0x0000f40001157983 */ /* 0x000f620000300800 */
[----:B0-----:R-:W-:-:S02]  /*47180*/  FMUL R4, R2, R20 ;  /* 0x0000001402047220 */ /* 0x001fc40000400000 */
[C---:B------:R-:W-:Y:S02]  /*47190*/  FMUL R5, R2.reuse, R18 ;  /* 0x0000001202057220 */ /* 0x040fe40000400000 */
[----:B------:R-:W5:Y:S04]  /*471a0*/  LDL.LU R18, [R1+0xf8] ;  /* 0x0000f80001127983 */ /* 0x000f680000300800 */
[----:B------:R0:W-:Y:S04]  /*471b0*/  STL [R1+0x194], R4 ;  /* 0x0001940401007387 */ /* 0x0001e80000100800 */
[----:B------:R0:W-:Y:S04]  /*471c0*/  STL [R1+0x190], R5 ;  /* 0x0001900501007387 */ /* 0x0001e80000100800 */
[----:B------:R-:W5:Y:S01]  /*471d0*/  LDL.LU R9, [R1+0xfc] ;  /* 0x0000fc0001097983 */ /* 0x000f620000300800 */
[----:B0-----:R-:W-:-:S03]  /*471e0*/  FMUL R4, R2, R17 ;  /* 0x0000001102047220 */ /* 0x001fc60000400000 */
[----:B------:R-:W5:Y:S04]  /*471f0*/  LDL.LU R8, [R1+0x100] ;  /* 0x0001000001087983 */ /* 0x000f680000300800 */
[----:B------:R0:W-:Y:S04]  /*47200*/  STL [R1+0x180], R4 ;  /* 0x0001800401007387 */ /* 0x0001e80000100800 */
[----:B------:R-:W5:Y:S04]  /*47210*/  LDL.LU R7, [R1+0x11c] ;  /* 0x00011c0001077983 */ /* 0x000f680000300800 */
[----:B------:R-:W5:Y:S04]  /*47220*/  LDL.LU R6, [R1+0x134] ;  /* 0x0001340001067983 */ /* 0x000f680000300800 */
[----:B------:R-:W5:Y:S04]  /*47230*/  LDL.LU R5, [R1+0x140] ;  /* 0x0001400001057983 */ /* 0x000f680000300800 */
[----:B0-----:R-:W5:Y:S04]  /*47240*/  LDL.LU R4, [R1+0x144] ;  /* 0x0001440001047983 */ /* 0x001f680000300800 */
[----:B------:R-:W5:Y:S04]  /*47250*/  LDL.LU R29, [R1+0x14c] ;  /* 0x00014c00011d7983 */ /* 0x000f680000300800 */
[----:B------:R-:W5:Y:S04]  /*47260*/  LDL.LU R20, [R1+0x12c] ;  /* 0x00012c0001147983 */ /* 0x000f680000300800 */
[----:B------:R-:W5:Y:S04]  /*47270*/  LDL.LU R17, [R1+0x98] ;  /* 0x0000980001117983 */ /* 0x000f680000300800 */
[----:B------:R-:W5:Y:S01]  /*47280*/  LDL.LU R28, [R1+0x9c] ;  /* 0x00009c00011c7983 */ /* 0x000f620000300800 */
[----:B---3--:R-:W-:-:S02]  /*47290*/  FMUL R27, R2, R27 ;  /* 0x0000001b021b7220 */ /* 0x008fc40000400000 */
[----:B------:R-:W-:-:S03]  /*472a0*/  FMUL R2, R2, R16 ;  /* 0x0000001002027220 */ /* 0x000fc60000400000 */
[----:B------:R0:W-:Y:S04]  /*472b0*/  STL [R1+0x17c], R27 ;  /* 0x00017c1b01007387 */ /* 0x0001e80000100800 */
[----:B------:R-:W3:Y:S04]  /*472c0*/  LDL.LU R16, [R1+0xa0] ;  /* 0x0000a00001107983 */ /* 0x000ee80000300800 */
[----:B------:R2:W-:Y:S04]  /*472d0*/  STL [R1+0x178], R2 ;  /* 0x0001780201007387 */ /* 0x0005e80000100800 */
[----:B0-----:R-:W3:Y:S01]  /*472e0*/  LDL.LU R27, [R1+0xa4] ;  /* 0x0000a400011b7983 */ /* 0x001ee20000300800 */
[C---:B-1----:R-:W-:Y:S01]  /*472f0*/  FMUL R25, R0.reuse, R25 ;  /* 0x0000001900197220 */ /* 0x042fe20000400000 */
[----:B--2---:R0:W1:Y:S02]  /*47300*/  MUFU.RCP R2, R26 ;  /* 0x0000001a00027308 */ /* 0x0040640000001000 */
[----:B0-----:R-:W2:Y:S04]  /*47310*/  LDL.LU R26, [R1+0xa8] ;  /* 0x0000a800011a7983 */ /* 0x001ea80000300800 */
[----:B------:R0:W-:Y:S04]  /*47320*/  STL [R1+0x174], R25 ;  /* 0x0001741901007387 */ /* 0x0001e80000100800 */
[----:B0-----:R-:W2:Y:S01]  /*47330*/  LDL.LU R25, [R1+0xac] ;  /* 0x0000ac0001197983 */ /* 0x001ea20000300800 */
[----:B----4-:R-:W-:-:S05]  /*47340*/  FMUL R3, R0, R3 ;  /* 0x0000000300037220 */ /* 0x010fca0000400000 */
[----:B------:R0:W-:Y:S01]  /*47350*/  STL [R1+0x170], R3 ;  /* 0x0001700301007387 */ /* 0x0001e20000100800 */
[----:B-----5:R-:W-:-:S05]  /*47360*/  FMUL R24, R0, R24 ;  /* 0x0000001800187220 */ /* 0x020fca0000400000 */
[----:B------:R4:W-:Y:S01]  /*47370*/  STL [R1+0x16c], R24 ;  /* 0x00016c1801007387 */ /* 0x0009e20000100800 */
[----:B0-----:R-:W-:-:S03]  /*47380*/  FMUL R3, R0, R23 ;  /* 0x0000001700037220 */ /* 0x001fc60000400000 */
[----:B----4-:R-:W4:Y:S04]  /*47390*/  LDL.LU R24, [R1+0xb0] ;  /* 0x0000b00001187983 */ /* 0x010f280000300800 */
[----:B------:R-:W5:Y:S04]  /*473a0*/  LDL.LU R23, [R1+0xb4] ;  /* 0x0000b40001177983 */ /* 0x000f680000300800 */
[----:B------:R0:W-:Y:S02]  /*473b0*/  STL [R1+0x168], R3 ;  /* 0x0001680301007387 */ /* 0x0001e40000100800 */
[----:B0-----:R-:W-:-:S02]  /*473c0*/  FMUL R3, R0, R11 ;  /* 0x0000000b00037220 */ /* 0x001fc40000400000 */
[C---:B------:R-:W-:Y:S02]  /*473d0*/  FMUL R11, R0.reuse, R10 ;  /* 0x0000000a000b7220 */ /* 0x040fe40000400000 */
[C---:B------:R-:W-:Y:S01]  /*473e0*/  FMUL R10, R0.reuse, R22 ;  /* 0x00000016000a7220 */ /* 0x040fe20000400000 */
[----:B------:R0:W-:Y:S04]  /*473f0*/  STL [R1+0x164], R3 ;  /* 0x0001640301007387 */ /* 0x0001e80000100800 */
[----:B------:R-:W-:Y:S04]  /*47400*/  STL [R1+0x160], R11 ;  /* 0x0001600b01007387 */ /* 0x000fe80000100800 */
[----:B------:R-:W5:Y:S01]  /*47410*/  LDL.LU R22, [R1+0xb8] ;  /* 0x0000b80001167983 */ /* 0x000f620000300800 */
[----:B0-----:R-:W-:-:S03]  /*47420*/  FMUL R3, R0, R21 ;  /* 0x0000001500037220 */ /* 0x001fc60000400000 */
[----:B------:R-:W-:Y:S04]  /*47430*/  STL [R1+0x15c], R10 ;  /* 0x00015c0a01007387 */ /* 0x000fe80000100800 */
[----:B------:R-:W5:Y:S04]  /*47440*/  LDL.LU R21, [R1+0xbc] ;  /* 0x0000bc0001157983 */ /* 0x000f680000300800 */
[----:B------:R0:W-:Y:S01]  /*47450*/  STL [R1+0x158], R3 ;  /* 0x0001580301007387 */ /* 0x0001e20000100800 */
[C---:B------:R-:W-:Y:S02]  /*47460*/  FMUL R9, R0.reuse, R9 ;  /* 0x0000000900097220 */ /* 0x040fe40000400000 */
[----:B------:R-:W-:-:S02]  /*47470*/  FMUL R8, R0, R8 ;  /* 0x0000000800087220 */ /* 0x000fc40000400000 */
[C---:B0-----:R-:W-:Y:S02]  /*47480*/  FMUL R3, R0.reuse, R18 ;  /* 0x0000001200037220 */ /* 0x041fe40000400000 */
[----:B------:R-:W5:Y:S04]  /*47490*/  LDL.LU R18, [R1+0xc0] ;  /* 0x0000c00001127983 */ /* 0x000f680000300800 */
[----:B------:R0:W-:Y:S01]  /*474a0*/  STL [R1+0x154], R3 ;  /* 0x0001540301007387 */ /* 0x0001e20000100800 */
[----:B------:R-:W-:-:S03]  /*474b0*/  FMUL R6, R0, R6 ;  /* 0x0000000600067220 */ /* 0x000fc60000400000 */
[----:B------:R-:W-:Y:S01]  /*474c0*/  STL [R1+0x150], R9 ;  /* 0x0001500901007387 */ /* 0x000fe20000100800 */
[C---:B------:R-:W-:Y:S02]  /*474d0*/  FMUL R5, R0.reuse, R5 ;  /* 0x0000000500057220 */ /* 0x040fe40000400000 */
[C---:B0-----:R-:W-:Y:S01]  /*474e0*/  FMUL R3, R0.reuse, R7 ;  /* 0x0000000700037220 */ /* 0x041fe20000400000 */
[----:B------:R-:W-:Y:S04]  /*474f0*/  STL [R1+0x130], R8 ;  /* 0x0001300801007387 */ /* 0x000fe80000100800 */
[----:B------:R0:W-:Y:S04]  /*47500*/  STL [R1+0x128], R3 ;  /* 0x0001280301007387 */ /* 0x0001e80000100800 */
[----:B------:R-:W-:Y:S01]  /*47510*/  STL [R1+0x124], R6 ;  /* 0x0001240601007387 */ /* 0x000fe20000100800 */
[----:B0-----:R-:W-:-:S02]  /*47520*/  FMUL R3, R0, R4 ;  /* 0x0000000400037220 */ /* 0x001fc40000400000 */
[----:B------:R-:W-:Y:S01]  /*47530*/  FMUL R0, R0, R29 ;  /* 0x0000001d00007220 */ /* 0x000fe20000400000 */
[----:B------:R-:W-:Y:S04]  /*47540*/  STL [R1+0x120], R5 ;  /* 0x0001200501007387 */ /* 0x000fe80000100800 */
[----:B------:R1:W-:Y:S04]  /*47550*/  STL [R1+0x11c], R3 ;  /* 0x00011c0301007387 */ /* 0x0003e80000100800 */
[----:B------:R-:W-:Y:S01]  /*47560*/  STL [R1+0x118], R0 ;  /* 0x0001180001007387 */ /* 0x000fe20000100800 */
[----:B-1----:R-:W-:-:S03]  /*47570*/  FMUL R3, R2, R17 ;  /* 0x0000001102037220 */ /* 0x002fc60000400000 */
[----:B------:R-:W5:Y:S04]  /*47580*/  LDL.LU R17, [R1+0xc4] ;  /* 0x0000c40001117983 */ /* 0x000f680000300800 */
[----:B------:R0:W-:Y:S02]  /*47590*/  STL [R1+0x16c4], R3 ;  /* 0x0016c40301007387 */ /* 0x0001e40000100800 */
[C---:B0-----:R-:W-:Y:S02]  /*475a0*/  FMUL R3, R2.reuse, R28 ;  /* 0x0000001c02037220 */ /* 0x041fe40000400000 */
[C---:B---3--:R-:W-:Y:S02]  /*475b0*/  FMUL R0, R2.reuse, R16 ;  /* 0x0000001002007220 */ /* 0x048fe40000400000 */
[----:B------:R-:W3:Y:S04]  /*475c0*/  LDL.LU R16, [R1+0xc8] ;  /* 0x0000c80001107983 */ /* 0x000ee80000300800 */
[----:B------:R2:W-:Y:S01]  /*475d0*/  STL [R1+0x110], R3 ;  /* 0x0001100301007387 */ /* 0x0005e20000100800 */
[----:B------:R-:W-:-:S03]  /*475e0*/  FMUL R4, R2, R27 ;  /* 0x0000001b02047220 */ /* 0x000fc60000400000 */
[----:B------:R0:W-:Y:S04]  /*475f0*/  STL [R1+0x16c8], R0 ;  /* 0x0016c80001007387 */ /* 0x0001e80000100800 */
[----:B------:R-:W-:Y:S04]  /*47600*/  STL [R1+0x108], R4 ;  /* 0x0001080401007387 */ /* 0x000fe80000100800 */
[----:B------:R-:W3:Y:S01]  /*47610*/  LDL.LU R11, [R1+0xcc] ;  /* 0x0000cc00010b7983 */ /* 0x000ee20000300800 */
[----:B--2---:R-:W-:-:S05]  /*47620*/  FMUL R3, R2, R26 ;  /* 0x0000001a02037220 */ /* 0x004fca0000400000 */
[----:B------:R4:W-:Y:S04]  /*47630*/  STL [R1+0x100], R3 ;  /* 0x0001000301007387 */ /* 0x0009e80000100800 */
[----:B------:R-:W2:Y:S01]  /*47640*/  LDL.LU R10, [R1+0xd0] ;  /* 0x0000d000010a7983 */ /* 0x000ea20000300800 */
[----:B0-----:R-:W-:-:S05]  /*47650*/  FMUL R0, R2, R25 ;  /* 0x0000001902007220 */ /* 0x001fca0000400000 */
[----:B------:R5:W-:Y:S04]  /*47660*/  STL [R1+0xfc], R0 ;  /* 0x0000fc0001007387 */ /* 0x000be80000100800 */
[----:B------:R-:W2:Y:S04]  /*47670*/  LDL.LU R25, [R1+0xd8] ;  /* 0x0000d80001197983 */ /* 0x000ea80000300800 */
[----:B------:R-:W2:Y:S01]  /*47680*/  LDL.LU R9, [R1+0x7c] ;  /* 0x00007c0001097983 */ /* 0x000ea20000300800 */
[C---:B----4-:R-:W-:Y:S02]  /*47690*/  FMUL R3, R2.reuse, R24 ;  /* 0x0000001802037220 */ /* 0x050fe40000400000 */
[----:B-----5:R-:W-:-:S03]  /*476a0*/  FMUL R0, R2, R23 ;  /* 0x0000001702007220 */ /* 0x020fc60000400000 */
[----:B------:R0:W-:Y:S04]  /*476b0*/  STL [R1+0xf8], R3 ;  /* 0x0000f80301007387 */ /* 0x0001e80000100800 */
[----:B------:R-:W4:Y:S04]  /*476c0*/  LDL.LU R8, [R1+0x78] ;  /* 0x0000780001087983 */ /* 0x000f280000300800 */
[----:B------:R1:W-:Y:S04]  /*476d0*/  STL [R1+0xf4], R0 ;  /* 0x0000f40001007387 */ /* 0x0003e80000100800 */
[----:B------:R-:W5:Y:S04]  /*476e0*/  LDL.LU R7, [R1+0x6c] ;  /* 0x00006c0001077983 */ /* 0x000f680000300800 */
[----:B------:R-:W5:Y:S01]  /*476f0*/  LDL.LU R6, [R1+0x68] ;  /* 0x0000680001067983 */ /* 0x000f620000300800 */
[----:B0-----:R-:W-:-:S02]  /*47700*/  FMUL R3, R2, R22 ;  /* 0x0000001602037220 */ /* 0x001fc40000400000 */
[----:B-1----:R-:W-:-:S05]  /*47710*/  FMUL R0, R2, R21 ;  /* 0x0000001502007220 */ /* 0x002fca0000400000 */
[----:B------:R0:W-:Y:S04]  /*47720*/  STL [R1+0x16cc], R0 ;  /* 0x0016cc0001007387 */ /* 0x0001e80000100800 */
[----:B------:R-:W-:Y:S04]  /*47730*/  STL [R1+0xf0], R3 ;  /* 0x0000f00301007387 */ /* 0x000fe80000100800 */
[----:B------:R-:W5:Y:S01]  /*47740*/  LDL.LU R5, [R1+0x4c] ;  /* 0x00004c0001057983 */ /* 0x000f620000300800 */
[----:B0-----:R-:W-:-:S03]  /*47750*/  FMUL R0, R2, R18 ;  /* 0x0000001202007220 */ /* 0x001fc60000400000 */
[----:B------:R-:W5:Y:S04]  /*47760*/  LDL.LU R4, [R1+0x48] ;  /* 0x0000480001047983 */ /* 0x000f680000300800 */
[----:B------:R0:W-:Y:S04]  /*47770*/  STL [R1+0xe8], R0 ;  /* 0x0000e80001007387 */ /* 0x0001e80000100800 */
        /* <DEDUP_REMOVED lines=8> */
[----:B0-----:R-:W5:Y:S01]  /*47800*/  LDL.LU R0, [R1+0x74] ;  /* 0x0000740001007983 */ /* 0x001f620000300800 */
[----:B------:R-:W-:-:S05]  /*47810*/  FMUL R3, R2, R17 ;  /* 0x0000001102037220 */ /* 0x000fca0000400000 */
[----:B------:R0:W-:Y:S04]  /*47820*/  STL [R1+0x16d0], R3 ;  /* 0x0016d00301007387 */ /* 0x0001e80000100800 */
[----:B0-----:R-:W5:Y:S01]  /*47830*/  LDL.LU R3, [R1+0x5c] ;  /* 0x00005c0001037983 */ /* 0x001f620000300800 */
[----:B------:R-:W0:Y:S03]  /*47840*/  MUFU.RCP R20, R20 ;  /* 0x0000001400147308 */ /* 0x000e260000001000 */
[----:B------:R-:W5:Y:S04]  /*47850*/  LDL.LU R18, [R1+0x70] ;  /* 0x0000700001127983 */ /* 0x000f680000300800 */
[----:B------:R-:W5:Y:S01]  /*47860*/  LDL.LU R17, [R1+0x64] ;  /* 0x0000640001117983 */ /* 0x000f620000300800 */
[----:B---3--:R-:W-:-:S05]  /*47870*/  FMUL R16, R2, R16 ;  /* 0x0000001002107220 */ /* 0x008fca0000400000 */
[----:B------:R1:W-:Y:S04]  /*47880*/  STL [R1+0xe0], R16 ;  /* 0x0000e01001007387 */ /* 0x0003e80000100800 */
[----:B-1----:R-:W3:Y:S01]  /*47890*/  LDL.LU R16, [R1+0x60] ;  /* 0x0000600001107983 */ /* 0x002ee20000300800 */
[----:B------:R-:W-:-:S05]  /*478a0*/  FMUL R11, R2, R11 ;  /* 0x0000000b020b7220 */ /* 0x000fca0000400000 */
[----:B------:R1:W-:Y:S01]  /*478b0*/  STL [R1+0xdc], R11 ;  /* 0x0000dc0b01007387 */ /* 0x0003e20000100800 */
[----:B--2---:R-:W-:-:S03]  /*478c0*/  FMUL R10, R2, R10 ;  /* 0x0000000a020a7220 */ /* 0x004fc60000400000 */
[----:B-1----:R-:W2:Y:S04]  /*478d0*/  LDL.LU R11, [R1+0x1788] ;  /* 0x00178800010b7983 */ /* 0x002ea80000300800 */
[----:B------:R1:W-:Y:S01]  /*478e0*/  STL [R1+0xcc], R10 ;  /* 0x0000cc0a01007387 */ /* 0x0003e20000100800 */
[----:B------:R-:W-:-:S03]  /*478f0*/  FMUL R2, R2, R25 ;  /* 0x0000001902027220 */ /* 0x000fc60000400000 */
[----:B-1----:R-:W2:Y:S01]  /*47900*/  LDL.LU R10, [R1+0x1784] ;  /* 0x00178400010a7983 */ /* 0x002ea20000300800 */
[----:B0-----:R-:W-:-:S03]  /*47910*/  FMUL R9, R20, R9 ;  /* 0x0000000914097220 */ /* 0x001fc60000400000 */
[----:B------:R-:W2:Y:S04]  /*47920*/  LDL.LU R25, [R1+0x1780] ;  /* 0x0017800001197983 */ /* 0x000ea80000300800 */
[----:B------:R0:W-:Y:S04]  /*47930*/  STL [R1+0xc8], R2 ;  /* 0x0000c80201007387 */ /* 0x0001e80000100800 */
[----:B0-----:R-:W2:Y:S04]  /*47940*/  LDL.LU R2, [R1+0x44] ;  /* 0x0000440001027983 */ /* 0x001ea80000300800 */
[----:B------:R0:W-:Y:S01]  /*47950*/  STL [R1+0xc4], R9 ;  /* 0x0000c40901007387 */ /* 0x0001e20000100800 */
[----:B----4-:R-:W-:-:S03]  /*47960*/  FMUL R8, R20, R8 ;  /* 0x0000000814087220 */ /* 0x010fc60000400000 */
[----:B0-----:R-:W4:Y:S01]  /*47970*/  LDL.LU R9, [R1+0x177c] ;  /* 0x00177c0001097983 */ /* 0x001f220000300800 */
[----:B-----5:R-:W-:-:S03]  /*47980*/  FMUL R7, R20, R7 ;  /* 0x0000000714077220 */ /* 0x020fc60000400000 */
[----:B------:R0:W-:Y:S01]  /*47990*/  STL [R1+0xc0], R8 ;  /* 0x0000c00801007387 */ /* 0x0001e20000100800 */
[----:B------:R-:W-:-:S03]  /*479a0*/  FMUL R6, R20, R6 ;  /* 0x0000000614067220 */ /* 0x000fc60000400000 */
[----:B0-----:R-:W5:Y:S04]  /*479b0*/  LDL.LU R8, [R1+0x1778] ;  /* 0x0017780001087983 */ /* 0x001f680000300800 */
[----:B------:R0:W-:Y:S04]  /*479c0*/  STL [R1+0xbc], R7 ;  /* 0x0000bc0701007387 */ /* 0x0001e80000100800 */
[----:B0-----:R-:W2:Y:S04]  /*479d0*/  LDL.LU R7, [R1+0x1774] ;  /* 0x0017740001077983 */ /* 0x001ea80000300800 */
[----:B------:R0:W-:Y:S04]  /*479e0*/  STL [R1+0xb8], R6 ;  /* 0x0000b80601007387 */ /* 0x0001e80000100800 */
[----:B0-----:R-:W2:Y:S01]  /*479f0*/  LDL.LU R6, [R1+0x1770] ;  /* 0x0017700001067983 */ /* 0x001ea20000300800 */
[----:B------:R-:W-:-:S05]  /*47a00*/  FMUL R3, R20, R3 ;  /* 0x0000000314037220 */ /* 0x000fca0000400000 */
[----:B------:R0:W-:Y:S04]  /*47a10*/  STL [R1+0x16d4], R3 ;  /* 0x0016d40301007387 */ /* 0x0001e80000100800 */
[----:B0-----:R-:W2:Y:S01]  /*47a20*/  LDL.LU R3, [R1+0x58] ;  /* 0x0000580001037983 */ /* 0x001ea20000300800 */
[C---:B------:R-:W-:Y:S02]  /*47a30*/  FMUL R5, R20.reuse, R5 ;  /* 0x0000000514057220 */ /* 0x040fe40000400000 */
[C---:B------:R-:W-:Y:S02]  /*47a40*/  FMUL R4, R20.reuse, R4 ;  /* 0x0000000414047220 */ /* 0x040fe40000400000 */
[C---:B------:R-:W-:Y:S02]  /*47a50*/  FMUL R29, R20.reuse, R29 ;  /* 0x0000001d141d7220 */ /* 0x040fe40000400000 */
[----:B------:R-:W-:-:S02]  /*47a60*/  FMUL R28, R20, R28 ;  /* 0x0000001c141c7220 */ /* 0x000fc40000400000 */
[C---:B------:R-:W-:Y:S01]  /*47a70*/  FMUL R27, R20.reuse, R27 ;  /* 0x0000001b141b7220 */ /* 0x040fe20000400000 */
[----:B------:R-:W-:Y:S01]  /*47a80*/  MUFU.RCP R19, R19 ;  /* 0x0000001300137308 */ /* 0x000fe20000001000 */
[C---:B------:R-:W-:Y:S02]  /*47a90*/  FMUL R26, R20.reuse, R26 ;  /* 0x0000001a141a7220 */ /* 0x040fe40000400000 */
[----:B--2---:R-:W-:-:S05]  /*47aa0*/  FMUL R3, R20, R3 ;  /* 0x0000000314037220 */ /* 0x004fca0000400000 */
[----:B------:R0:W-:Y:S04]  /*47ab0*/  STL [R1+0x16d8], R3 ;  /* 0x0016d80301007387 */ /* 0x0001e80000100800 */
[----:B0-----:R-:W2:Y:S01]  /*47ac0*/  LDL.LU R3, [R1+0x54] ;  /* 0x0000540001037983 */ /* 0x001ea20000300800 */
[----:B------:R-:W0:Y:S03]  /*47ad0*/  MUFU.RCP R25, R25 ;  /* 0x0000001900197308 */ /* 0x000e260000001000 */
[----:B------:R1:W-:Y:S01]  /*47ae0*/  STL [R1+0xac], R5 ;  /* 0x0000ac0501007387 */ /* 0x0003e20000100800 */
[----:B------:R-:W-:-:S03]  /*47af0*/  FMUL R24, R20, R24 ;  /* 0x0000001814187220 */ /* 0x000fc60000400000 */
[----:B-1----:R-:W4:Y:S04]  /*47b00*/  LDL.LU R5, [R1+0x176c] ;  /* 0x00176c0001057983 */ /* 0x002f280000300800 */
        /* <DEDUP_REMOVED lines=10> */
[----:B0-----:R-:W-:-:S03]  /*47bb0*/  FMUL R0, R25, R0 ;  /* 0x0000000019007220 */ /* 0x001fc60000400000 */
[----:B-1----:R-:W4:Y:S04]  /*47bc0*/  LDL.LU R27, [R1+0x175c] ;  /* 0x00175c00011b7983 */ /* 0x002f280000300800 */
[----:B------:R0:W-:Y:S01]  /*47bd0*/  STL [R1+0x84], R26 ;  /* 0x0000841a01007387 */ /* 0x0001e20000100800 */
[----:B------:R-:W-:-:S03]  /*47be0*/  FMUL R18, R25, R18 ;  /* 0x0000001219127220 */ /* 0x000fc60000400000 */
[----:B0-----:R-:W4:Y:S04]  /*47bf0*/  LDL.LU R26, [R1+0x1758] ;  /* 0x00175800011a7983 */ /* 0x001f280000300800 */
[----:B------:R0:W-:Y:S01]  /*47c00*/  STL [R1+0x80], R24 ;  /* 0x0000801801007387 */ /* 0x0001e20000100800 */
[----:B------:R-:W-:-:S03]  /*47c10*/  FMUL R17, R25, R17 ;  /* 0x0000001119117220 */ /* 0x000fc60000400000 */
[----:B0-----:R-:W4:Y:S04]  /*47c20*/  LDL.LU R24, [R1+0x1754] ;  /* 0x0017540001187983 */ /* 0x001f280000300800 */
[----:B------:R0:W-:Y:S01]  /*47c30*/  STL [R1+0x7c], R23 ;  /* 0x00007c1701007387 */ /* 0x0001e20000100800 */
[----:B---3--:R-:W-:-:S03]  /*47c40*/  FMUL R16, R25, R16 ;  /* 0x0000001019107220 */ /* 0x008fc60000400000 */
[----:B0-----:R-:W3:Y:S04]  /*47c50*/  LDL.LU R23, [R1+0x1750] ;  /* 0x0017500001177983 */ /* 0x001ee80000300800 */
[----:B------:R0:W-:Y:S04]  /*47c60*/  STL [R1+0x78], R22 ;  /* 0x0000781601007387 */ /* 0x0001e80000100800 */
[----:B0-----:R-:W3:Y:S04]  /*47c70*/  LDL.LU R22, [R1+0x174c] ;  /* 0x00174c0001167983 */ /* 0x001ee80000300800 */
[----:B------:R-:W3:Y:S04]  /*47c80*/  LDL.LU R21, [R1+0x1748] ;  /* 0x0017480001157983 */ /* 0x000ee80000300800 */
[----:B------:R0:W-:Y:S04]  /*47c90*/  STL [R1+0x6c], R20 ;  /* 0x00006c1401007387 */ /* 0x0001e80000100800 */
[----:B0-----:R-:W3:Y:S04]  /*47ca0*/  LDL.LU R20, [R1+0x1744] ;  /* 0x0017440001147983 */ /* 0x001ee80000300800 */
[----:B------:R0:W-:Y:S02]  /*47cb0*/  STL [R1+0x16dc], R0 ;  /* 0x0016dc0001007387 */ /* 0x0001e40000100800 */
[----:B0-----:R-:W-:-:S02]  /*47cc0*/  IMAD.MOV.U32 R0, RZ, RZ, R19 ;  /* 0x000000ffff007224 */ /* 0x001fc400078e0013 */
[----:B------:R-:W3:Y:S04]  /*47cd0*/  LDL.LU R19, [R1+0x1740] ;  /* 0x0017400001137983 */ /* 0x000ee80000300800 */
[----:B------:R0:W-:Y:S04]  /*47ce0*/  STL [R1+0x68], R18 ;  /* 0x0000681201007387 */ /* 0x0001e80000100800 */
[----:B0-----:R-:W3:Y:S04]  /*47cf0*/  LDL.LU R18, [R1+0x173c] ;  /* 0x00173c0001127983 */ /* 0x001ee80000300800 */
[----:B------:R0:W-:Y:S04]  /*47d00*/  STL [R1+0x70], R17 ;  /* 0x0000701101007387 */ /* 0x0001e80000100800 */
[----:B0-----:R-:W3:Y:S04]  /*47d10*/  LDL.LU R17, [R1+0x1738] ;  /* 0x0017380001117983 */ /* 0x001ee80000300800 */
[----:B------:R0:W-:Y:S04]  /*47d20*/  STL [R1+0x5c], R16 ;  /* 0x00005c1001007387 */ /* 0x0001e80000100800 */
[----:B0-----:R-:W3:Y:S01]  /*47d30*/  LDL.LU R16, [R1+0x1734] ;  /* 0x0017340001107983 */ /* 0x001ee20000300800 */
[----:B--2---:R-:W-:-:S05]  /*47d40*/  FMUL R3, R25, R3 ;  /* 0x0000000319037220 */ /* 0x004fca0000400000 */
[----:B------:R0:W-:Y:S04]  /*47d50*/  STL [R1+0x16e0], R3 ;  /* 0x0016e00301007387 */ /* 0x0001e80000100800 */
[----:B0-----:R-:W2:Y:S02]  /*47d60*/  LDL.LU R3, [R1+0x50] ;  /* 0x0000500001037983 */ /* 0x001ea40000300800 */
[----:B--2---:R-:W-:-:S05]  /*47d70*/  FMUL R3, R25, R3 ;  /* 0x0000000319037220 */ /* 0x004fca0000400000 */
[----:B------:R0:W-:Y:S02]  /*47d80*/  STL [R1+0x16f4], R3 ;  /* 0x0016f40301007387 */ /* 0x0001e40000100800 */
[----:B0-----:R-:W-:Y:S01]  /*47d90*/  MOV R3, R0 ;  /* 0x0000000000037202 */ /* 0x001fe20000000f00 */
[C---:B------:R-:W-:Y:S02]  /*47da0*/  FMUL R0, R25.reuse, R2 ;  /* 0x0000000219007220 */ /* 0x040fe40000400000 */
[----:B------:R-:W2:Y:S04]  /*47db0*/  LDL.LU R2, [R1+0x8] ;  /* 0x0000080001027983 */ /* 0x000ea80000300800 */
[----:B------:R3:W-:Y:S02]  /*47dc0*/  STL [R1+0x60], R0 ;  /* 0x0000600001007387 */ /* 0x0007e40000100800 */
[----:B---3--:R-:W-:-:S02]  /*47dd0*/  FMUL R0, R25, R16 ;  /* 0x0000001019007220 */ /* 0x008fc40000400000 */
[----:B------:R-:W3:Y:S04]  /*47de0*/  LDL.LU R16, [R1+0x1730] ;  /* 0x0017300001107983 */ /* 0x000ee80000300800 */
[----:B------:R0:W-:Y:S02]  /*47df0*/  STL [R1+0x16f8], R0 ;  /* 0x0016f80001007387 */ /* 0x0001e40000100800 */
[C---:B0-----:R-:W-:Y:S02]  /*47e00*/  FMUL R0, R25.reuse, R17 ;  /* 0x0000001119007220 */ /* 0x041fe40000400000 */
[----:B------:R-:W2:Y:S04]  /*47e10*/  LDL.LU R17, [R1+0x172c] ;  /* 0x00172c0001117983 */ /* 0x000ea80000300800 */
        /* <DEDUP_REMOVED lines=19> */
[----:B----4-:R-:W-:-:S02]  /*47f50*/  FMUL R0, R25, R24 ;  /* 0x0000001819007220 */ /* 0x010fc40000400000 */
[----:B------:R-:W4:Y:S04]  /*47f60*/  LDL.LU R24, [R1+0x1710] ;  /* 0x0017100001187983 */ /* 0x000f280000300800 */
[----:B------:R-:W4:Y:S04]  /*47f70*/  LDL.LU R25, [R1+0x170c] ;  /* 0x00170c0001197983 */ /* 0x000f280000300800 */
[----:B------:R0:W-:Y:S02]  /*47f80*/  STL [R1+0x30], R0 ;  /* 0x0000300001007387 */ /* 0x0001e40000100800 */
[----:B0-----:R-:W-:-:S02]  /*47f90*/  FMUL R0, R3, R26 ;  /* 0x0000001a03007220 */ /* 0x001fc40000400000 */
[----:B------:R-:W4:Y:S04]  /*47fa0*/  LDL.LU R26, [R1+0x1708] ;  /* 0x00170800011a7983 */ /* 0x000f280000300800 */
[----:B------:R0:W-:Y:S02]  /*47fb0*/  STL [R1+0x2c], R0 ;  /* 0x00002c0001007387 */ /* 0x0001e40000100800 */
[C---:B0-----:R-:W-:Y:S02]  /*47fc0*/  FMUL R0, R3.reuse, R27 ;  /* 0x0000001b03007220 */ /* 0x041fe40000400000 */
        /* <DEDUP_REMOVED lines=9> */
[----:B------:R-:W-:-:S04]  /*48060*/  IMAD.MOV.U32 R4, RZ, RZ, R3 ;  /* 0x000000ffff047224 */ /* 0x000fc800078e0003 */
[C---:B------:R-:W-:Y:S02]  /*48070*/  FMUL R3, R4.reuse, R5 ;  /* 0x0000000504037220 */ /* 0x040fe40000400000 */
[----:B------:R-:W4:Y:S04]  /*48080*/  LDL.LU R5, [R1+0x148] ;  /* 0x0001480001057983 */ /* 0x000f280000300800 */
[----:B------:R0:W-:Y:S02]  /*48090*/  STL [R1+0x18], R3 ;  /* 0x0000180301007387 */ /* 0x0001e40000100800 */
[C---:B0-----:R-:W-:Y:S02]  /*480a0*/  FMUL R3, R4.reuse, R6 ;  /* 0x0000000604037220 */ /* 0x041fe40000400000 */
[----:B------:R-:W4:Y:S01]  /*480b0*/  LDL.LU R6, [R1+0xc] ;  /* 0x00000c0001067983 */ /* 0x000f220000300800 */
[----:B------:R-:W-:-:S02]  /*480c0*/  FMUL R7, R4, R7 ;  /* 0x0000000704077220 */ /* 0x000fc40000400000 */
[----:B-----5:R-:W-:-:S03]  /*480d0*/  FMUL R8, R4, R8 ;  /* 0x0000000804087220 */ /* 0x020fc60000400000 */
[----:B------:R0:W-:Y:S04]  /*480e0*/  STL [R1+0x10], R7 ;  /* 0x0000100701007387 */ /* 0x0001e80000100800 */
[----:B------:R1:W-:Y:S01]  /*480f0*/  STL [R1+0x4], R8 ;  /* 0x0000040801007387 */ /* 0x0003e20000100800 */
[C---:B0-----:R-:W-:Y:S02]  /*48100*/  FMUL R7, R4.reuse, R9 ;  /* 0x0000000904077220 */ /* 0x041fe40000400000 */
[----:B------:R-:W-:Y:S01]  /*48110*/  FMUL R9, R4, R11 ;  /* 0x0000000b04097220 */ /* 0x000fe20000400000 */
[----:B------:R-:W-:-:S05]  /*48120*/  MOV R11, R4 ;  /* 0x00000004000b7202 */ /* 0x000fca0000000f00 */
[C---:B-1----:R-:W-:Y:S02]  /*48130*/  FMUL R8, R11.reuse, R12 ;  /* 0x0000000c0b087220 */ /* 0x042fe40000400000 */
[----:B------:R-:W-:Y:S02]  /*48140*/  FMUL R10, R4, R10 ;  /* 0x0000000a040a7220 */ /* 0x000fe40000400000 */
[----:B------:R-:W-:Y:S02]  /*48150*/  FMUL R4, R11, R13 ;  /* 0x0000000d0b047220 */ /* 0x000fe40000400000 */
[----:B------:R-:W5:Y:S01]  /*48160*/  LDL.LU R13, [R1+0x40] ;  /* 0x00004000010d7983 */ /* 0x000f620000300800 */
[----:B---3--:R-:W-:Y:S02]  /*48170*/  @!P6 FMUL R16, R16, 16777216 ;  /* 0x4b8000001010e820 */ /* 0x008fe40000400000 */
[----:B--2---:R-:W-:Y:S02]  /*48180*/  @!P6 FMUL R17, R17, 16777216 ;  /* 0x4b8000001111e820 */ /* 0x004fe40000400000 */
[----:B------:R-:W-:-:S02]  /*48190*/  @!P6 FMUL R18, R18, 16777216 ;  /* 0x4b8000001212e820 */ /* 0x000fc40000400000 */
[----:B------:R-:W-:Y:S02]  /*481a0*/  @!P6 FMUL R20, R20, 16777216 ;  /* 0x4b8000001414e820 */ /* 0x000fe40000400000 */
[----:B------:R-:W-:Y:S02]  /*481b0*/  @!P6 FMUL R21, R21, 16777216 ;  /* 0x4b8000001515e820 */ /* 0x000fe40000400000 */
[----:B------:R-:W-:Y:S02]  /*481c0*/  @!P6 FMUL R19, R19, 16777216 ;  /* 0x4b8000001313e820 */ /* 0x000fe40000400000 */
[----:B----4-:R-:W-:-:S06]  /*481d0*/  @!P6 FMUL R5, R5, 16777216 ;  /* 0x4b8000000505e820 */ /* 0x010fcc0000400000 */
[----:B------:R-:W0:Y:S01]  /*481e0*/  MUFU.RCP R5, R5 ;  /* 0x0000000500057308 */ /* 0x000e220000001000 */
[----:B------:R-:W-:-:S04]  /*481f0*/  @!P6 FMUL R6, R6, 16777216 ;  /* 0x4b8000000606e820 */ /* 0x000fc80000400000 */
[C---:B0-----:R-:W-:Y:S02]  /*48200*/  FMUL R12, R5.reuse, R6 ;  /* 0x00000006050c7220 */ /* 0x041fe40000400000 */
[C---:B------:R-:W-:Y:S02]  /*48210*/  FMUL R18, R5.reuse, R18 ;  /* 0x0000001205127220 */ /* 0x040fe40000400000 */
[C---:B------:R-:W-:Y:S02]  /*48220*/  FMUL R6, R5.reuse, R16 ;  /* 0x0000001005067220 */ /* 0x040fe40000400000 */
[C---:B------:R-:W-:Y:S02]  /*48230*/  FMUL R16, R5.reuse, R17 ;  /* 0x0000001105107220 */ /* 0x040fe40000400000 */
[C---:B------:R-:W-:Y:S02]  /*48240*/  FMUL R17, R5.reuse, R21 ;  /* 0x0000001505117220 */ /* 0x040fe40000400000 */
[----:B------:R-:W-:Y:S01]  /*48250*/  FMUL R21, R5, R20 ;  /* 0x0000001405157220 */ /* 0x000fe20000400000 */
[----:B------:R-:W-:-:S02]  /*48260*/  F2FP.PACK_AB R20, R18, R6 ;  /* 0x000000061214723e */ /* 0x000fc400000000ff */
[----:B------:R-:W2:Y:S01]  /*48270*/  LDL.LU R18, [R1+0x4] ;  /* 0x0000040001127983 */ /* 0x000ea20000300800 */
[----:B------:R-:W-:-:S03]  /*48280*/  FMUL R19, R5, R19 ;  /* 0x0000001305137220 */ /* 0x000fc60000400000 */
[----:B------:R-:W3:Y:S02]  /*48290*/  LDL.LU R6, [R1+0x10] ;  /* 0x0000100001067983 */ /* 0x000ee40000300800 */
[----:B------:R-:W-:Y:S02]  /*482a0*/  F2FP.PACK_AB R16, R19, R16 ;  /* 0x000000101310723e */ /* 0x000fe400000000ff */
[----:B------:R-:W3:Y:S01]  /*482b0*/  LDL.LU R19, [R1+0x18] ;  /* 0x0000180001137983 */ /* 0x000ee20000300800 */
[----:B------:R-:W-:Y:S02]  /*482c0*/  @!P6 FMUL R2, R2, 16777216 ;  /* 0x4b8000000202e820 */ /* 0x000fe40000400000 */
[C---:B------:R-:W-:Y:S02]  /*482d0*/  FMUL R14, R11.reuse, R14 ;  /* 0x0000000e0b0e7220 */ /* 0x040fe40000400000 */
[----:B------:R-:W-:Y:S02]  /*482e0*/  FMUL R15, R11, R15 ;  /* 0x0000000f0b0f7220 */ /* 0x000fe40000400000 */
[----:B------:R-:W-:-:S02]  /*482f0*/  IMAD.MOV.U32 R11, RZ, RZ, R7 ;  /* 0x000000ffff0b7224 */ /* 0x000fc400078e0007 */
[----:B------:R-:W-:Y:S02]  /*48300*/  FMUL R7, R5, R2 ;  /* 0x0000000205077220 */ /* 0x000fe40000400000 */
[----:B------:R-:W0:Y:S01]  /*48310*/  S2R R2, SR_TID.X ;  /* 0x0000000000027919 */ /* 0x000e220000002100 */
[----:B------:R-:W-:Y:S01]  /*48320*/  F2FP.PACK_AB R4, R4, R15 ;  /* 0x0000000f0404723e */ /* 0x000fe200000000ff */
[----:B------:R-:W-:Y:S01]  /*48330*/  @!P6 FMUL R29, R29, 16777216 ;  /* 0x4b8000001d1de820 */ /* 0x000fe20000400000 */
[----:B------:R-:W-:Y:S01]  /*48340*/  MOV R15, R11 ;  /* 0x0000000b000f7202 */ /* 0x000fe20000000f00 */
[----:B------:R-:W-:Y:S02]  /*48350*/  @!P6 FMUL R28, R28, 16777216 ;  /* 0x4b8000001c1ce820 */ /* 0x000fe40000400000 */
[----:B------:R-:W-:Y:S02]  /*48360*/  @!P6 FMUL R27, R27, 16777216 ;  /* 0x4b8000001b1be820 */ /* 0x000fe40000400000 */
[----:B------:R-:W-:-:S02]  /*48370*/  @!P6 FMUL R26, R26, 16777216 ;  /* 0x4b8000001a1ae820 */ /* 0x000fc40000400000 */
[----:B------:R-:W-:Y:S02]  /*48380*/  @!P6 FMUL R25, R25, 16777216 ;  /* 0x4b8000001919e820 */ /* 0x000fe40000400000 */
[----:B------:R-:W-:Y:S02]  /*48390*/  @!P6 FMUL R24, R24, 16777216 ;  /* 0x4b8000001818e820 */ /* 0x000fe40000400000 */
[----:B------:R-:W-:Y:S02]  /*483a0*/  @!P6 FMUL R23, R23, 16777216 ;  /* 0x4b8000001717e820 */ /* 0x000fe40000400000 */
[----:B------:R-:W-:Y:S02]  /*483b0*/  @!P6 FMUL R22, R22, 16777216 ;  /* 0x4b8000001616e820 */ /* 0x000fe40000400000 */
[C---:B------:R-:W-:Y:S02]  /*483c0*/  FMUL R29, R5.reuse, R29 ;  /* 0x0000001d051d7220 */ /* 0x040fe40000400000 */
[----:B------:R-:W-:-:S02]  /*483d0*/  FMUL R28, R5, R28 ;  /* 0x0000001c051c7220 */ /* 0x000fc40000400000 */
[----:B0-----:R-:W-:Y:S02]  /*483e0*/  IMAD.SHL.U32 R11, R2, 0x80, RZ ;  /* 0x00000080020b7824 */ /* 0x001fe400078e00ff */
[C---:B------:R-:W-:Y:S02]  /*483f0*/  FMUL R27, R5.reuse, R27 ;  /* 0x0000001b051b7220 */ /* 0x040fe40000400000 */
[----:B------:R-:W-:Y:S01]  /*48400*/  FMUL R26, R5, R26 ;  /* 0x0000001a051a7220 */ /* 0x000fe20000400000 */
[----:B------:R-:W-:Y:S01]  /*48410*/  LOP3.LUT R11, R11, 0x7000, RZ, 0xc0, !PT ;  /* 0x000070000b0b7812 */ /* 0x000fe200078ec0ff */
[C---:B------:R-:W-:Y:S02]  /*48420*/  FMUL R25, R5.reuse, R25 ;  /* 0x0000001905197220 */ /* 0x040fe40000400000 */
[C---:B------:R-:W-:Y:S02]  /*48430*/  FMUL R24, R5.reuse, R24 ;  /* 0x0000001805187220 */ /* 0x040fe40000400000 */
[----:B------:R-:W-:-:S02]  /*48440*/  FMUL R23, R5, R23 ;  /* 0x0000001705177220 */ /* 0x000fc40000400000 */
[----:B------:R-:W-:Y:S01]  /*48450*/  FMUL R22, R5, R22 ;  /* 0x0000001605167220 */ /* 0x000fe20000400000 */
[----:B------:R-:W-:-:S04]  /*48460*/  SHF.L.U32 R5, R2, 0x5, RZ ;  /* 0x0000000502057819 */ /* 0x000fc800000006ff */
[----:B------:R-:W-:Y:S02]  /*48470*/  LOP3.LUT R11, R11, 0x60, R5, 0xf8, !PT ;  /* 0x000000600b0b7812 */ /* 0x000fe400078ef805 */
[----:B------:R-:W-:Y:S02]  /*48480*/  F2FP.PACK_AB R5, R15, R9 ;  /* 0x000000090f05723e */ /* 0x000fe400000000ff */
[----:B------:R-:W-:Y:S02]  /*48490*/  F2FP.PACK_AB R8, R8, R14 ;  /* 0x0000000e0808723e */ /* 0x000fe400000000ff */
[----:B------:R-:W5:Y:S01]  /*484a0*/  LDL.LU R14, [R1+0x48] ;  /* 0x00004800010e7983 */ /* 0x000f620000300800 */
[----:B------:R-:W-:Y:S02]  /*484b0*/  F2FP.PACK_AB R21, R22, R21 ;  /* 0x000000151615723e */ /* 0x000fe400000000ff */
[----:B------:R-:W-:Y:S01]  /*484c0*/  F2FP.PACK_AB R22, R26, R24 ;  /* 0x000000181a16723e */ /* 0x000fe200000000ff */
[----:B------:R-:W4:Y:S01]  /*484d0*/  LDL.LU R15, [R1+0x5c] ;  /* 0x00005c00010f7983 */ /* 0x000f220000300800 */
[----:B------:R-:W-:-:S02]  /*484e0*/  F2FP.PACK_AB R17, R23, R17 ;  /* 0x000000111711723e */ /* 0x000fc400000000ff */
[----:B------:R-:W-:Y:S01]  /*484f0*/  F2FP.PACK_AB R23, R7, R28 ;  /* 0x0000001c0717723e */ /* 0x000fe200000000ff */
[----:B------:R-:W4:Y:S04]  /*48500*/  LDL.LU R26, [R1+0x30] ;  /* 0x00003000011a7983 */ /* 0x000f280000300800 */
[----:B------:R-:W4:Y:S01]  /*48510*/  LDL.LU R24, [R1+0x68] ;  /* 0x0000680001187983 */ /* 0x000f220000300800 */
[----:B--2---:R-:W-:Y:S02]  /*48520*/  F2FP.PACK_AB R9, R18, R10 ;  /* 0x0000000a1209723e */ /* 0x004fe400000000ff */
[----:B------:R-:W-:Y:S02]  /*48530*/  F2FP.PACK_AB R18, R27, R25 ;  /* 0x000000191b12723e */ /* 0x000fe400000000ff */
[----:B------:R-:W0:Y:S01]  /*48540*/  S2R R25, SR_TID.X ;  /* 0x0000000000197919 */ /* 0x000e220000002100 */
[----:B------:R-:W-:-:S03]  /*48550*/  F2FP.PACK_AB R10, R0, R3 ;  /* 0x00000003000a723e */ /* 0x000fc600000000ff */
[----:B------:R-:W4:Y:S01]  /*48560*/  LDL.LU R27, [R1+0x34] ;  /* 0x00003400011b7983 */ /* 0x000f220000300800 */
[----:B---3--:R-:W-:-:S03]  /*48570*/  F2FP.PACK_AB R6, R19, R6 ;  /* 0x000000061306723e */ /* 0x008fc600000000ff */
[----:B------:R-:W2:Y:S01]  /*48580*/  LDL.LU R0, [R1+0x16f8] ;  /* 0x0016f80001007983 */ /* 0x000ea20000300800 */
[----:B------:R-:W-:-:S03]  /*48590*/  F2FP.PACK_AB R19, R12, R29 ;  /* 0x0000001d0c13723e */ /* 0x000fc600000000ff */
[----:B------:R-:W2:Y:S04]  /*485a0*/  LDL.LU R3, [R1+0x16f4] ;  /* 0x0016f40001037983 */ /* 0x000ea80000300800 */
[----:B------:R-:W3:Y:S04]  /*485b0*/  LDL.LU R7, [R1+0x20] ;  /* 0x0000200001077983 */ /* 0x000ee80000300800 */
[----:B------:R-:W2:Y:S01]  /*485c0*/  LDL.LU R29, [R1+0x2c] ;  /* 0x00002c00011d7983 */ /* 0x000ea20000300800 */
[----:B0-----:R-:W-:-:S03]  /*485d0*/  IMAD.SHL.U32 R28, R25, 0x4, RZ ;  /* 0x00000004191c7824 */ /* 0x001fc600078e00ff */
[----:B------:R-:W2:Y:S02]  /*485e0*/  LDL.LU R12, [R1+0x24] ;  /* 0x00002400010c7983 */ /* 0x000ea40000300800 */
[----:B------:R-:W-:Y:S02]  /*485f0*/  LOP3.LUT R28, R11, 0x70, R28, 0x78, !PT ;  /* 0x000000700b1c7812 */ /* 0x000fe400078e781c */
[----:B------:R-:W3:Y:S02]  /*48600*/  LDL.LU R11, [R1+0x28] ;  /* 0x00002800010b7983 */ /* 0x000ee40000300800 */
[----:B---3--:R-:W-:Y:S02]  /*48610*/  F2FP.PACK_AB R7, R11, R7 ;  /* 0x000000070b07723e */ /* 0x008fe400000000ff */
[----:B--2---:R-:W-:Y:S02]  /*48620*/  F2FP.PACK_AB R11, R29, R12 ;  /* 0x0000000c1d0b723e */ /* 0x004fe400000000ff */
[----:B------:R-:W2:Y:S01]  /*48630*/  LDL.LU R29, [R1+0xfc] ;  /* 0x0000fc00011d7983 */ /* 0x000ea20000300800 */
[----:B----4-:R-:W-:-:S03]  /*48640*/  F2FP.PACK_AB R12, R27, R26 ;  /* 0x0000001a1b0c723e */ /* 0x010fc600000000ff */
[----:B--2---:R-:W-:Y:S04]  /*48650*/  STL [R1+0x16e4], R29 ;  /* 0x0016e41d01007387 */ /* 0x004fe80000100800 */
[----:B------:R-:W2:Y:S04]  /*48660*/  LDL.LU R26, [R1+0xf4] ;  /* 0x0000f400011a7983 */ /* 0x000ea80000300800 */
[----:B--2---:R0:W-:Y:S04]  /*48670*/  STL [R1+0x16e8], R26 ;  /* 0x0016e81a01007387 */ /* 0x0041e80000100800 */
[----:B------:R-:W-:Y:S04]  /*48680*/  STL [R1+0x1694], R2 ;  /* 0x0016940201007387 */ /* 0x000fe80000100800 */
[----:B0-----:R-:W2:Y:S04]  /*48690*/  LDL.LU R26, [R1+0x80] ;  /* 0x00008000011a7983 */ /* 0x001ea80000300800 */
[----:B--2---:R0:W-:Y:S04]  /*486a0*/  STL [R1+0x16ec], R26 ;  /* 0x0016ec1a01007387 */ /* 0x0041e80000100800 */
[----:B0-----:R-:W2:Y:S01]  /*486b0*/  LDL.LU R26, [R1+0x7c] ;  /* 0x00007c00011a7983 */ /* 0x001ea20000300800 */
[----:B------:R-:W-:-:S02]  /*486c0*/  LOP3.LUT R25, R2, 0x18, RZ, 0xc0, !PT ;  /* 0x0000001802197812 */ /* 0x000fc400078ec0ff */
[----:B-----5:R-:W-:Y:S02]  /*486d0*/  F2FP.PACK_AB R13, R14, R13 ;  /* 0x0000000d0e0d723e */ /* 0x020fe400000000ff */
[----:B------:R-:W-:Y:S02]  /*486e0*/  F2FP.PACK_AB R14, R3, R0 ;  /* 0x00000000030e723e */ /* 0x000fe400000000ff */
[----:B------:R-:W-:Y:S02]  /*486f0*/  LEA R28, R25, R28, 0xc ;  /* 0x0000001c191c7211 */ /* 0x000fe400078e60ff */
[----:B------:R-:W-:-:S03]  /*48700*/  F2FP.PACK_AB R15, R24, R15 ;  /* 0x0000000f180f723e */ /* 0x000fc600000000ff */
[----:B------:R-:W-:Y:S04]  /*48710*/  STS.128 [R28], R20 ;  /* 0x000000141c007388 */ /* 0x000fe80000000c00 */
[----:B--2---:R0:W-:Y:S04]  /*48720*/  STL [R1+0x16f0], R26 ;  /* 0x0016f01a01007387 */ /* 0x0041e80000100800 */
        /* <DEDUP_REMOVED lines=9> */
[----:B------:R-:W3:Y:S04]  /*487c0*/  LDL.LU R21, [R1+0x50] ;  /* 0x0000500001157983 */ /* 0x000ee80000300800 */
[----:B------:R-:W3:Y:S04]  /*487d0*/  LDL.LU R22, [R1+0x60] ;  /* 0x0000600001167983 */ /* 0x000ee80000300800 */
[----:B------:R-:W3:Y:S04]  /*487e0*/  LDL.LU R23, [R1+0x70] ;  /* 0x0000700001177983 */ /* 0x000ee80000300800 */
[----:B------:R0:W-:Y:S04]  /*487f0*/  STS.128 [R28+0x800], R16 ;  /* 0x000800101c007388 */ /* 0x0001e80000000c00 */
[----:B------:R1:W-:Y:S04]  /*48800*/  STS.128 [R28+0x80], R4 ;  /* 0x000080041c007388 */ /* 0x0003e80000000c00 */
[----:B------:R1:W-:Y:S04]  /*48810*/  STS.128 [R28+0x880], R8 ;  /* 0x000880081c007388 */ /* 0x0003e80000000c00 */
[----:B0-----:R-:W3:Y:S04]  /*48820*/  LDL.LU R16, [R1+0xe0] ;  /* 0x0000e00001107983 */ /* 0x001ee80000300800 */
[----:B------:R-:W3:Y:S04]  /*48830*/  LDL.LU R17, [R1+0xcc] ;  /* 0x0000cc0001117983 */ /* 0x000ee80000300800 */
[----:B------:R-:W3:Y:S04]  /*48840*/  LDL.LU R18, [R1+0xf0] ;  /* 0x0000f00001127983 */ /* 0x000ee80000300800 */
[----:B------:R-:W3:Y:S04]  /*48850*/  LDL.LU R19, [R1+0xe8] ;  /* 0x0000e80001137983 */ /* 0x000ee80000300800 */
[----:B-1----:R-:W3:Y:S04]  /*48860*/  LDL.LU R4, [R1+0x78] ;  /* 0x0000780001047983 */ /* 0x002ee80000300800 */
[----:B------:R-:W5:Y:S04]  /*48870*/  LDL.LU R5, [R1+0x9c] ;  /* 0x00009c0001057983 */ /* 0x000f680000300800 */
[----:B------:R-:W3:Y:S04]  /*48880*/  LDL.LU R6, [R1+0xac] ;  /* 0x0000ac0001067983 */ /* 0x000ee80000300800 */
[----:B------:R-:W3:Y:S04]  /*48890*/  LDL.LU R7, [R1+0xbc] ;  /* 0x0000bc0001077983 */ /* 0x000ee80000300800 */
[----:B------:R-:W3:Y:S04]  /*488a0*/  LDL.LU R8, [R1+0x6c] ;  /* 0x00006c0001087983 */ /* 0x000ee80000300800 */
[----:B------:R-:W4:Y:S04]  /*488b0*/  LDL.LU R9, [R1+0x84] ;  /* 0x0000840001097983 */ /* 0x000f280000300800 */
[----:B------:R-:W3:Y:S04]  /*488c0*/  LDL.LU R10, [R1+0xa8] ;  /* 0x0000a800010a7983 */ /* 0x000ee80000300800 */
[----:B------:R-:W3:Y:S04]  /*488d0*/  LDL.LU R11, [R1+0xb8] ;  /* 0x0000b800010b7983 */ /* 0x000ee80000300800 */
[----:B------:R0:W-:Y:S04]  /*488e0*/  STS.128 [R28+0x100], R12 ;  /* 0x0001000c1c007388 */ /* 0x0001e80000000c00 */
[----:B0-----:R-:W3:Y:S04]  /*488f0*/  LDL.LU R12, [R1+0xc0] ;  /* 0x0000c000010c7983 */ /* 0x001ee80000300800 */
[----:B------:R-:W3:Y:S04]  /*48900*/  LDL.LU R13, [R1+0xc4] ;  /* 0x0000c400010d7983 */ /* 0x000ee80000300800 */
[----:B------:R-:W3:Y:S04]  /*48910*/  LDL.LU R14, [R1+0xdc] ;  /* 0x0000dc00010e7983 */ /* 0x000ee80000300800 */
[----:B------:R-:W3:Y:S01]  /*48920*/  LDL.LU R15, [R1+0xc8] ;  /* 0x0000c800010f7983 */ /* 0x000ee20000300800 */
[----:B--2---:R-:W-:-:S03]  /*48930*/  F2FP.PACK_AB R20, R26, R20 ;  /* 0x000000141a14723e */ /* 0x004fc600000000ff */
[----:B------:R-:W3:Y:S02]  /*48940*/  LDL.LU R26, [R1+0x16f0] ;  /* 0x0016f000011a7983 */ /* 0x000ee40000300800 */
[----:B---3--:R-:W-:Y:S02]  /*48950*/  F2FP.PACK_AB R8, R26, R8 ;  /* 0x000000081a08723e */ /* 0x008fe400000000ff */
[----:B------:R-:W2:Y:S01]  /*48960*/  LDL.LU R26, [R1+0x16ec] ;  /* 0x0016ec00011a7983 */ /* 0x000ea20000300800 */
[----:B------:R-:W-:Y:S02]  /*48970*/  F2FP.PACK_AB R21, R29, R21 ;  /* 0x000000151d15723e */ /* 0x000fe400000000ff */
[----:B----4-:R-:W-:Y:S02]  /*48980*/  F2FP.PACK_AB R9, R3, R9 ;  /* 0x000000090309723e */ /* 0x010fe400000000ff */
[----:B--2---:R-:W-:Y:S02]  /*48990*/  F2FP.PACK_AB R4, R26, R4 ;  /* 0x000000041a04723e */ /* 0x004fe400000000ff */
[----:B------:R-:W2:Y:S04]  /*489a0*/  LDL.LU R26, [R1+0x16e8] ;  /* 0x0016e800011a7983 */ /* 0x000ea80000300800 */
[----:B------:R-:W2:Y:S04]  /*489b0*/  LDL.LU R29, [R1+0x16e4] ;  /* 0x0016e400011d7983 */ /* 0x000ea80000300800 */
[----:B------:R-:W3:Y:S01]  /*489c0*/  LDL.LU R3, [R1+0x16e0] ;  /* 0x0016e00001037983 */ /* 0x000ee20000300800 */
[----:B-----5:R-:W-:-:S03]  /*489d0*/  F2FP.PACK_AB R5, R0, R5 ;  /* 0x000000050005723e */ /* 0x020fc600000000ff */
[----:B------:R-:W4:Y:S01]  /*489e0*/  LDL.LU R0, [R1+0x16dc] ;  /* 0x0016dc0001007983 */ /* 0x000f220000300800 */
[----:B---3--:R-:W-:-:S03]  /*489f0*/  F2FP.PACK_AB R22, R3, R22 ;  /* 0x000000160316723e */ /* 0x008fc600000000ff */
[----:B------:R-:W3:Y:S02]  /*48a00*/  LDL.LU R3, [R1+0x16d8] ;  /* 0x0016d80001037983 */ /* 0x000ee40000300800 */
[----:B---3--:R-:W-:Y:S02]  /*48a10*/  F2FP.PACK_AB R10, R3, R10 ;  /* 0x0000000a030a723e */ /* 0x008fe400000000ff */
[----:B------:R-:W3:Y:S01]  /*48a20*/  LDL.LU R3, [R1+0x16d4] ;  /* 0x0016d40001037983 */ /* 0x000ee20000300800 */
[----:B----4-:R-:W-:Y:S02]  /*48a30*/  F2FP.PACK_AB R23, R0, R23 ;  /* 0x000000170017723e */ /* 0x010fe400000000ff */
[----:B---3--:R-:W-:Y:S02]  /*48a40*/  F2FP.PACK_AB R6, R3, R6 ;  /* 0x000000060306723e */ /* 0x008fe400000000ff */
[----:B------:R-:W3:Y:S04]  /*48a50*/  LDL.LU R3, [R1+0x16d0] ;  /* 0x0016d00001037983 */ /* 0x000ee80000300800 */
[----:B------:R-:W3:Y:S01]  /*48a60*/  LDL.LU R0, [R1+0x16cc] ;  /* 0x0016cc0001007983 */ /* 0x000ee20000300800 */
[----:B------:R-:W-:-:S02]  /*48a70*/  F2FP.PACK_AB R7, R13, R7 ;  /* 0x000000070d07723e */ /* 0x000fc400000000ff */
[----:B------:R-:W-:Y:S02]  /*48a80*/  F2FP.PACK_AB R11, R12, R11 ;  /* 0x0000000b0c0b723e */ /* 0x000fe400000000ff */
[----:B------:R-:W-:Y:S02]  /*48a90*/  F2FP.PACK_AB R12, R14, R15 ;  /* 0x0000000f0e0c723e */ /* 0x000fe400000000ff */
[----:B--2---:R-:W-:Y:S02]  /*48aa0*/  F2FP.PACK_AB R14, R29, R26 ;  /* 0x0000001a1d0e723e */ /* 0x004fe400000000ff */
[----:B---3--:R-:W-:Y:S02]  /*48ab0*/  F2FP.PACK_AB R13, R0, R3 ;  /* 0x00000003000d723e */ /* 0x008fe400000000ff */
[----:B------:R-:W2:Y:S04]  /*48ac0*/  LDL.LU R0, [R1+0x16c8] ;  /* 0x0016c80001007983 */ /* 0x000ea80000300800 */
[----:B------:R-:W2:Y:S04]  /*48ad0*/  LDL.LU R3, [R1+0x16c4] ;  /* 0x0016c40001037983 */ /* 0x000ea80000300800 */
[----:B------:R-:W3:Y:S01]  /*48ae0*/  LDL.LU R29, [R1+0x1b0] ;  /* 0x0001b000011d7983 */ /* 0x000ee20000300800 */
[----:B------:R-:W-:-:S03]  /*48af0*/  F2FP.PACK_AB R16, R16, R17 ;  /* 0x000000111010723e */ /* 0x000fc600000000ff */
[----:B---3--:R-:W-:Y:S04]  /*48b00*/  STL [R1+0x1698], R29 ;  /* 0x0016981d01007387 */ /* 0x008fe80000100800 */
[----:B------:R-:W3:Y:S01]  /*48b10*/  LDL.LU R26, [R1+0x1a8] ;  /* 0x0001a800011a7983 */ /* 0x000ee20000300800 */
[----:B------:R-:W-:Y:S02]  /*48b20*/  F2FP.PACK_AB R17, R18, R19 ;  /* 0x000000131211723e */ /* 0x000fe400000000ff */
[----:B------:R-:W-:Y:S01]  /*48b30*/  F2FP.PACK_AB R18, R2, R25 ;  /* 0x000000190212723e */ /* 0x000fe200000000ff */
[----:B---3--:R-:W-:Y:S04]  /*48b40*/  STL [R1+0x169c], R26 ;  /* 0x00169c1a01007387 */ /* 0x008fe80000100800 */
[----:B------:R-:W3:Y:S04]  /*48b50*/  LDL.LU R25, [R1+0x198] ;  /* 0x0001980001197983 */ /* 0x000ee80000300800 */
[----:B---3--:R0:W-:Y:S04]  /*48b60*/  STL [R1+0x16a0], R25 ;  /* 0x0016a01901007387 */ /* 0x0081e80000100800 */
[----:B0-----:R-:W3:Y:S04]  /*48b70*/  LDL.LU R25, [R1+0x180] ;  /* 0x0001800001197983 */ /* 0x001ee80000300800 */
        /* <DEDUP_REMOVED lines=13> */
[----:B0-----:R-:W3:Y:S01]  /*48c50*/  LDL.LU R25, [R1+0x124] ;  /* 0x0001240001197983 */ /* 0x001ee20000300800 */
[----:B------:R-:W-:-:S02]  /*48c60*/  F2FP.PACK_AB R15, R27, R24 ;  /* 0x000000181b0f723e */ /* 0x000fc400000000ff */
[----:B--2---:R-:W-:Y:S01]  /*48c70*/  F2FP.PACK_AB R19, R3, R0 ;  /* 0x000000000313723e */ /* 0x004fe200000000ff */
[----:B------:R-:W-:Y:S04]  /*48c80*/  STS.128 [R28+0x900], R20 ;  /* 0x000900141c007388 */ /* 0x000fe80000000c00 */
[----:B------:R-:W-:Y:S04]  /*48c90*/  STS.128 [R28+0x180], R8 ;  /* 0x000180081c007388 */ /* 0x000fe80000000c00 */
[----:B------:R-:W-:Y:S04]  /*48ca0*/  STS.128 [R28+0x980], R4 ;  /* 0x000980041c007388 */ /* 0x000fe80000000c00 */
[----:B------:R-:W-:Y:S04]  /*48cb0*/  STS.128 [R28+0x200], R12 ;  /* 0x0002000c1c007388 */ /* 0x000fe80000000c00 */
[----:B---3--:R0:W-:Y:S04]  /*48cc0*/  STL [R1+0x16c0], R25 ;  /* 0x0016c01901007387 */ /* 0x0081e80000100800 */
[----:B0-----:R-:W2:Y:S04]  /*48cd0*/  LDL.LU R25, [R1+0x120] ;  /* 0x0001200001197983 */ /* 0x001ea80000300800 */
[----:B------:R-:W3:Y:S04]  /*48ce0*/  LDL.LU R26, [R1+0x190] ;  /* 0x00019000011a7983 */ /* 0x000ee80000300800 */
        /* <DEDUP_REMOVED lines=23> */
[----:B0-----:R-:W4:Y:S04]  /*48e60*/  LDL.LU R16, [R1+0x1b4] ;  /* 0x0001b40001107983 */ /* 0x001f280000300800 */
[----:B------:R-:W3:Y:S04]  /*48e70*/  LDL.LU R17, [R1+0x19c] ;  /* 0x00019c0001117983 */ /* 0x000ee80000300800 */
[----:B------:R-:W5:Y:S04]  /*48e80*/  LDL.LU R18, [R1+0x1e0] ;  /* 0x0001e00001127983 */ /* 0x000f680000300800 */
[----:B------:R-:W3:Y:S01]  /*48e90*/  LDL.LU R19, [R1+0x1f4] ;  /* 0x0001f40001137983 */ /* 0x000ee20000300800 */
[----:B--2---:R-:W-:-:S03]  /*48ea0*/  F2FP.PACK_AB R12, R25, R12 ;  /* 0x0000000c190c723e */ /* 0x004fc600000000ff */
[----:B------:R-:W2:Y:S02]  /*48eb0*/  LDL.LU R25, [R1+0x16c0] ;  /* 0x0016c00001197983 */ /* 0x000ea40000300800 */
[----:B--2---:R-:W-:Y:S02]  /*48ec0*/  F2FP.PACK_AB R8, R25, R8 ;  /* 0x000000081908723e */ /* 0x004fe400000000ff */
[----:B------:R-:W3:Y:S02]  /*48ed0*/  LDL.LU R25, [R1+0x16bc] ;  /* 0x0016bc0001197983 */ /* 0x000ee40000300800 */
[----:B---3--:R-:W-:Y:S02]  /*48ee0*/  F2FP.PACK_AB R13, R25, R13 ;  /* 0x0000000d190d723e */ /* 0x008fe400000000ff */
[----:B------:R-:W2:Y:S02]  /*48ef0*/  LDL.LU R25, [R1+0x16b8] ;  /* 0x0016b80001197983 */ /* 0x000ea40000300800 */
[----:B--2---:R-:W-:-:S02]  /*48f00*/  F2FP.PACK_AB R9, R25, R9 ;  /* 0x000000091909723e */ /* 0x004fc400000000ff */
[----:B------:R-:W2:Y:S02]  /*48f10*/  LDL.LU R25, [R1+0x16b4] ;  /* 0x0016b40001197983 */ /* 0x000ea40000300800 */
[----:B--2---:R-:W-:Y:S02]  /*48f20*/  F2FP.PACK_AB R14, R25, R14 ;  /* 0x0000000e190e723e */ /* 0x004fe400000000ff */
[----:B------:R-:W2:Y:S02]  /*48f30*/  LDL.LU R25, [R1+0x16b0] ;  /* 0x0016b00001197983 */ /* 0x000ea40000300800 */
[----:B--2---:R-:W-:Y:S02]  /*48f40*/  F2FP.PACK_AB R10, R25, R10 ;  /* 0x0000000a190a723e */ /* 0x004fe400000000ff */
[----:B------:R-:W2:Y:S02]  /*48f50*/  LDL.LU R25, [R1+0x16ac] ;  /* 0x0016ac0001197983 */ /* 0x000ea40000300800 */
[----:B--2---:R-:W-:-:S02]  /*48f60*/  F2FP.PACK_AB R15, R25, R15 ;  /* 0x0000000f190f723e */ /* 0x004fc400000000ff */
[----:B------:R-:W2:Y:S02]  /*48f70*/  LDL.LU R25, [R1+0x16a8] ;  /* 0x0016a80001197983 */ /* 0x000ea40000300800 */
[----:B--2---:R-:W-:Y:S02]  /*48f80*/  F2FP.PACK_AB R11, R25, R11 ;  /* 0x0000000b190b723e */ /* 0x004fe400000000ff */
[----:B------:R-:W2:Y:S01]  /*48f90*/  LDL.LU R25, [R1+0x16a4] ;  /* 0x0016a40001197983 */ /* 0x000ea20000300800 */
[----:B------:R-:W-:Y:S02]  /*48fa0*/  F2FP.PACK_AB R24, R26, R24 ;  /* 0x000000181a18723e */ /* 0x000fe400000000ff */
[----:B----4-:R-:W-:Y:S02]  /*48fb0*/  F2FP.PACK_AB R16, R29, R16 ;  /* 0x000000101d10723e */ /* 0x010fe400000000ff */
[----:B--2---:R-:W-:Y:S02]  /*48fc0*/  F2FP.PACK_AB R20, R25, R20 ;  /* 0x000000141914723e */ /* 0x004fe400000000ff */
[----:B------:R-:W2:Y:S04]  /*48fd0*/  LDL.LU R25, [R1+0x16a0] ;  /* 0x0016a00001197983 */ /* 0x000ea80000300800 */
[----:B------:R-:W3:Y:S04]  /*48fe0*/  LDL.LU R26, [R1+0x169c] ;  /* 0x00169c00011a7983 */ /* 0x000ee80000300800 */
[----:B------:R-:W3:Y:S01]  /*48ff0*/  LDL.LU R29, [R1+0x1698] ;  /* 0x00169800011d7983 */ /* 0x000ee20000300800 */
[----:B------:R-:W-:-:S02]  /*49000*/  F2FP.PACK_AB R21, R17, R21 ;  /* 0x000000151115723e */ /* 0x000fc400000000ff */
[----:B------:R-:W-:Y:S02]  /*49010*/  F2FP.PACK_AB R17, R5, R6 ;  /* 0x000000060511723e */ /* 0x000fe400000000ff */
[----:B------:R-:W-:Y:S02]  /*49020*/  F2FP.PACK_AB R22, R7, R22 ;  /* 0x000000160716723e */ /* 0x000fe400000000ff */
[----:B-----5:R-:W-:Y:S02]  /*49030*/  F2FP.PACK_AB R18, R2, R18 ;  /* 0x000000120212723e */ /* 0x020fe400000000ff */
[----:B------:R-:W-:Y:S02]  /*49040*/  F2FP.PACK_AB R23, R3, R23 ;  /* 0x000000170317723e */ /* 0x000fe400000000ff */
[----:B--2---:R-:W-:Y:S02]  /*49050*/  F2FP.PACK_AB R25, R4, R25 ;  /* 0x000000190419723e */ /* 0x004fe400000000ff */
[----:B------:R-:W2:Y:S04]  /*49060*/  LDL.LU R4, [R1+0x1d8] ;  /* 0x0001d80001047983 */ /* 0x000ea80000300800 */
[----:B------:R-:W4:Y:S01]  /*49070*/  LDL.LU R5, [R1+0x1e4] ;  /* 0x0001e40001057983 */ /* 0x000f220000300800 */
[----:B---3--:R-:W-:-:S03]  /*49080*/  F2FP.PACK_AB R26, R29, R26 ;  /* 0x0000001a1d1a723e */ /* 0x008fc600000000ff */
[----:B------:R-:W3:Y:S04]  /*49090*/  LDL.LU R6, [R1+0x1f0] ;  /* 0x0001f00001067983 */ /* 0x000ee80000300800 */
[----:B------:R-:W5:Y:S04]  /*490a0*/  LDL.LU R7, [R1+0x204] ;  /* 0x0002040001077983 */ /* 0x000f680000300800 */
[----:B------:R-:W2:Y:S04]  /*490b0*/  LDL.LU R29, [R1+0x240] ;  /* 0x00024000011d7983 */ /* 0x000ea80000300800 */
[----:B------:R-:W2:Y:S04]  /*490c0*/  LDL.LU R2, [R1+0x1694] ;  /* 0x0016940001027983 */ /* 0x000ea80000300800 */
[----:B------:R-:W2:Y:S01]  /*490d0*/  LDL.LU R3, [R1+0x1690] ;  /* 0x0016900001037983 */ /* 0x000ea20000300800 */
[----:B------:R-:W-:-:S03]  /*490e0*/  F2FP.PACK_AB R19, R0, R19 ;  /* 0x000000130013723e */ /* 0x000fc600000000ff */
[----:B------:R0:W-:Y:S04]  /*490f0*/  STS.128 [R28+0x280], R12 ;  /* 0x0002800c1c007388 */ /* 0x0001e80000000c00 */
[----:B------:R1:W-:Y:S01]  /*49100*/  STS.128 [R28+0xa80], R8 ;  /* 0x000a80081c007388 */ /* 0x0003e20000000c00 */
[----:B--2---:R-:W-:-:S03]  /*49110*/  F2FP.PACK_AB R27, R27, R3 ;  /* 0x000000031b1b723e */ /* 0x004fc600000000ff */
[----:B------:R-:W2:Y:S04]  /*49120*/  LDL.LU R3, [R1+0x168c] ;  /* 0x00168c0001037983 */ /* 0x000ea80000300800 */
[----:B------:R-:W5:Y:S04]  /*49130*/  LDL.LU R0, [R1+0x1688] ;  /* 0x0016880001007983 */ /* 0x000f680000300800 */
[----:B0-----:R-:W3:Y:S04]  /*49140*/  LDL.LU R12, [R1+0x210] ;  /* 0x00021000010c7983 */ /* 0x001ee80000300800 */
[----:B------:R-:W3:Y:S04]  /*49150*/  LDL.LU R13, [R1+0x228] ;  /* 0x00022800010d7983 */ /* 0x000ee80000300800 */
[----:B------:R-:W3:Y:S04]  /*49160*/  LDL.LU R14, [R1+0x230] ;  /* 0x00023000010e7983 */ /* 0x000ee80000300800 */
[----:B------:R-:W3:Y:S04]  /*49170*/  LDL.LU R15, [R1+0x248] ;  /* 0x00024800010f7983 */ /* 0x000ee80000300800 */
[----:B-1----:R-:W3:Y:S04]  /*49180*/  LDL.LU R8, [R1+0x214] ;  /* 0x0002140001087983 */ /* 0x002ee80000300800 */
[----:B------:R-:W3:Y:S04]  /*49190*/  LDL.LU R9, [R1+0x21c] ;  /* 0x00021c0001097983 */ /* 0x000ee80000300800 */
[----:B------:R-:W3:Y:S04]  /*491a0*/  LDL.LU R10, [R1+0x22c] ;  /* 0x00022c00010a7983 */ /* 0x000ee80000300800 */
[----:B------:R-:W3:Y:S04]  /*491b0*/  LDL.LU R11, [R1+0x24c] ;  /* 0x00024c00010b7983 */ /* 0x000ee80000300800 */
[----:B------:R0:W-:Y:S04]  /*491c0*/  STS.128 [R28+0x300], R20 ;  /* 0x000300141c007388 */ /* 0x0001e80000000c00 */
[----:B------:R1:W-:Y:S04]  /*491d0*/  STS.128 [R28+0xb00], R24 ;  /* 0x000b00181c007388 */ /* 0x0003e80000000c00 */
[----:B------:R1:W-:Y:S04]  /*491e0*/  STS.128 [R28+0x380], R16 ;  /* 0x000380101c007388 */ /* 0x0003e80000000c00 */
[----:B0-----:R-:W3:Y:S04]  /*491f0*/  LDL R20, [R1+0x724] ;  /* 0x0007240001147983 */ /* 0x001ee80000100800 */
[----:B------:R-:W4:Y:S04]  /*49200*/  LDL.LU R21, [R1+0x218] ;  /* 0x0002180001157983 */ /* 0x000f280000300800 */
[----:B------:R-:W4:Y:S04]  /*49210*/  LDL.LU R22, [R1+0x244] ;  /* 0x0002440001167983 */ /* 0x000f280000300800 */
[----:B------:R-:W4:Y:S04]  /*49220*/  LDL.LU R23, [R1+0x23c] ;  /* 0x00023c0001177983 */ /* 0x000f280000300800 */
[----:B-1----:R-:W4:Y:S04]  /*49230*/  LDL.LU R24, [R1+0x1f8] ;  /* 0x0001f80001187983 */ /* 0x002f280000300800 */
[----:B------:R-:W4:Y:S04]  /*49240*/  LDL.LU R25, [R1+0x238] ;  /* 0x0002380001197983 */ /* 0x000f280000300800 */
[----:B------:R-:W4:Y:S04]  /*49250*/  LDL.LU R26, [R1+0x268] ;  /* 0x00026800011a7983 */ /* 0x000f280000300800 */
[----:B------:R-:W4:Y:S04]  /*49260*/  LDL.LU R27, [R1+0x260] ;  /* 0x00026000011b7983 */ /* 0x000f280000300800 */
[----:B------:R-:W4:Y:S04]  /*49270*/  LDL.LU R16, [R1+0x1ec] ;  /* 0x0001ec0001107983 */ /* 0x000f280000300800 */
[----:B------:R-:W4:Y:S04]  /*49280*/  LDL.LU R17, [R1+0x254] ;  /* 0x0002540001117983 */ /* 0x000f280000300800 */
[----:B------:R-:W4:Y:S04]  /*49290*/  LDL.LU R18, [R1+0x234] ;  /* 0x0002340001127983 */ /* 0x000f280000300800 */
[----:B------:R-:W4:Y:S01]  /*492a0*/  LDL.LU R19, [R1+0x250] ;  /* 0x0002500001137983 */ /* 0x000f220000300800 */
[----:B--2---:R-:W-:-:S03]  /*492b0*/  F2FP.PACK_AB R4, R3, R4 ;  /* 0x000000040304723e */ /* 0x004fc600000000ff */
[----:B------:R-:W2:Y:S01]  /*492c0*/  LDL.LU R3, [R1+0x1684] ;  /* 0x0016840001037983 */ /* 0x000ea20000300800 */
[----:B-----5:R-:W-:-:S03]  /*492d0*/  F2FP.PACK_AB R7, R7, R0 ;  /* 0x000000000707723e */ /* 0x020fc600000000ff */
[----:B------:R-:W5:Y:S01]  /*492e0*/  LDL.LU R0, [R1+0x1680] ;  /* 0x0016800001007983 */ /* 0x000f620000300800 */
[----:B---3--:R-:W-:Y:S02]  /*492f0*/  ISETP.GE.U32.AND P0, PT, R20, 0x7f800000, PT ;  /* 0x7f8000001400780c */ /* 0x008fe40003f06070 */
[----:B----4-:R-:W-:Y:S02]  /*49300*/  F2FP.PACK_AB R12, R21, R12 ;  /* 0x0000000c150c723e */ /* 0x010fe400000000ff */
[----:B------:R-:W-:Y:S02]  /*49310*/  F2FP.PACK_AB R6, R24, R6 ;  /* 0x000000061806723e */ /* 0x000fe400000000ff */
[----:B------:R-:W-:Y:S02]  /*49320*/  F2FP.PACK_AB R5, R16, R5 ;  /* 0x000000051005723e */ /* 0x000fe400000000ff */
[----:B------:R-:W-:Y:S02]  /*49330*/  F2FP.PACK_AB R16, R22, R23 ;  /* 0x000000171610723e */ /* 0x000fe400000000ff */
[----:B--2---:R-:W-:-:S02]  /*49340*/  F2FP.PACK_AB R8, R8, R3 ;  /* 0x000000030808723e */ /* 0x004fc400000000ff */
[----:B------:R-:W2:Y:S04]  /*49350*/  LDL.LU R3, [R1+0x167c] ;  /* 0x00167c0001037983 */ /* 0x000ea80000300800 */
[----:B------:R-:W3:Y:S01]  /*49360*/  LDL.LU R20, [R1+0x25c] ;  /* 0x00025c0001147983 */ /* 0x000ee20000300800 */
[----:B-----5:R-:W-:-:S03]  /*49370*/  F2FP.PACK_AB R9, R0, R9 ;  /* 0x000000090009723e */ /* 0x020fc600000000ff */
[----:B------:R-:W4:Y:S04]  /*49380*/  LDL.LU R21, [R1+0x26c] ;  /* 0x00026c0001157983 */ /* 0x000f280000300800 */
[----:B------:R-:W5:Y:S04]  /*49390*/  LDL.LU R22, [R1+0x27c] ;  /* 0x00027c0001167983 */ /* 0x000f680000300800 */
[----:B------:R-:W3:Y:S04]  /*493a0*/  LDL.LU R24, [R1+0x288] ;  /* 0x0002880001187983 */ /* 0x000ee80000300800 */
[----:B------:R-:W3:Y:S04]  /*493b0*/  LDL.LU R23, [R1+0x284] ;  /* 0x0002840001177983 */ /* 0x000ee80000300800 */
[----:B------:R-:W3:Y:S01]  /*493c0*/  LDL.LU R0, [R1+0x1678] ;  /* 0x0016780001007983 */ /* 0x000ee20000300800 */
[----:B--2---:R-:W-:-:S03]  /*493d0*/  F2FP.PACK_AB R13, R13, R3 ;  /* 0x000000030d0d723e */ /* 0x004fc600000000ff */
[----:B------:R-:W2:Y:S01]  /*493e0*/  LDL.LU R3, [R1+0x1674] ;  /* 0x0016740001037983 */ /* 0x000ea20000300800 */
[----:B---3--:R-:W-:-:S03]  /*493f0*/  F2FP.PACK_AB R17, R0, R17 ;  /* 0x000000110011723e */ /* 0x008fc600000000ff */
[----:B------:R-:W2:Y:S01]  /*49400*/  LDL.LU R0, [R1+0x1670] ;  /* 0x0016700001007983 */ /* 0x000ea20000300800 */
[----:B------:R-:W-:Y:S02]  /*49410*/  F2FP.PACK_AB R10, R18, R10 ;  /* 0x0000000a120a723e */ /* 0x000fe400000000ff */
[----:B------:R-:W-:Y:S02]  /*49420*/  F2FP.PACK_AB R14, R25, R14 ;  /* 0x0000000e190e723e */ /* 0x000fe400000000ff */
[----:B------:R-:W-:Y:S01]  /*49430*/  F2FP.PACK_AB R18, R26, R27 ;  /* 0x0000001b1a12723e */ /* 0x000fe200000000ff */
[----:B------:R-:W3:Y:S01]  /*49440*/  LDL.LU R25, [R1+0x2ac] ;  /* 0x0002ac0001197983 */ /* 0x000ee20000300800 */
[----:B------:R-:W-:Y:S02]  /*49450*/  F2FP.PACK_AB R11, R11, R29 ;  /* 0x0000001d0b0b723e */ /* 0x000fe400000000ff */
[----:B------:R-:W-:Y:S01]  /*49460*/  F2FP.PACK_AB R15, R19, R15 ;  /* 0x0000000f130f723e */ /* 0x000fe200000000ff */
[----:B------:R-:W3:Y:S04]  /*49470*/  LDL.LU R26, [R1+0x2a8] ;  /* 0x0002a800011a7983 */ /* 0x000ee80000300800 */
[----:B------:R-:W3:Y:S04]  /*49480*/  LDL.LU R27, [R1+0x2b8] ;  /* 0x0002b800011b7983 */ /* 0x000ee80000300800 */
[----:B------:R-:W3:Y:S04]  /*49490*/  LDL.LU R29, [R1+0x2b4] ;  /* 0x0002b400011d7983 */ /* 0x000ee80000300800 */
[----:B------:R0:W-:Y:S04]  /*494a0*/  STS.128 [R28+0xb80], R4 ;  /* 0x000b80041c007388 */ /* 0x0001e80000000c00 */
[----:B------:R1:W-:Y:S04]  /*494b0*/  STS.128 [R28+0x400], R8 ;  /* 0x000400081c007388 */ /* 0x0003e80000000c00 */
[----:B------:R0:W-:Y:S01]  /*494c0*/  STS.128 [R28+0xc00], R12 ;  /* 0x000c000c1c007388 */ /* 0x0001e20000000c00 */
[----:B--2---:R-:W-:-:S03]  /*494d0*/  F2FP.PACK_AB R19, R0, R3 ;  /* 0x000000030013723e */ /* 0x004fc600000000ff */
[----:B------:R-:W2:Y:S04]  /*494e0*/  LDL.LU R0, [R1+0x166c] ;  /* 0x00166c0001007983 */ /* 0x000ea80000300800 */
[----:B------:R-:W2:Y:S04]  /*494f0*/  LDL.LU R3, [R1+0x1668] ;  /* 0x0016680001037983 */ /* 0x000ea80000300800 */
[----:B0-----:R0:W2:Y:S04]  /*49500*/  LDL R7, [R1+0x758] ;  /* 0x0007580001077983 */ /* 0x0010a80000100800 */
[----:B------:R-:W4:Y:S04]  /*49510*/  LDL.LU R6, [R1+0x270] ;  /* 0x0002700001067983 */ /* 0x000f280000300800 */
[----:B-1----:R-:W2:Y:S04]  /*49520*/  LDL R10, [R1+0x724] ;  /* 0x00072400010a7983 */ /* 0x002ea80000100800 */
[----:B------:R-:W3:Y:S04]  /*49530*/  LDL.LU R11, [R1+0x264] ;  /* 0x00026400010b7983 */ /* 0x000ee80000300800 */
[----:B------:R-:W5:Y:S04]  /*49540*/  LDL.LU R9, [R1+0x280] ;  /* 0x0002800001097983 */ /* 0x000f680000300800 */
[----:B------:R-:W5:Y:S04]  /*49550*/  LDL.LU R8, [R1+0x2a0] ;  /* 0x0002a00001087983 */ /* 0x000f680000300800 */
[----:B------:R-:W5:Y:S04]  /*49560*/  LDL.LU R12, [R1+0x28c] ;  /* 0x00028c00010c7983 */ /* 0x000f680000300800 */
[----:B------:R-:W5:Y:S04]  /*49570*/  LDL.LU R14, [R1+0x2a4] ;  /* 0x0002a400010e7983 */ /* 0x000f680000300800 */
[----:B------:R1:W-:Y:S04]  /*49580*/  STS.128 [R28+0x480], R16 ;  /* 0x000480101c007388 */ /* 0x0003e80000000c00 */
[----:B-1----:R-:W5:Y:S04]  /*49590*/  LDL.LU R17, [R1+0x290] ;  /* 0x0002900001117983 */ /* 0x002f680000300800 */
[----:B------:R-:W1:Y:S01]  /*495a0*/  S2R R5, SR_TID.X ;  /* 0x0000000000057919 */ /* 0x000e620000002100 */
[----:B------:R-:W-:Y:S01]  /*495b0*/  @P0 IMAD.MOV.U32 R4, RZ, RZ, 0x7f800000 ;  /* 0x7f800000ff040424 */ /* 0x000fe200078e00ff */
[----:B-1----:R-:W-:-:S04]  /*495c0*/  SHF.R.U32.HI R5, RZ, 0x7, R5 ;  /* 0x00000007ff057819 */ /* 0x002fc80000011605 */
[----:B------:R-:W-:-:S05]  /*495d0*/  SGXT.U32 R5, R5, 0x1 ;  /* 0x000000010505781a */ /* 0x000fca0000000000 */
[----:B------:R-:W-:Y:S01]  /*495e0*/  IMAD R5, R5, c[0x0][0x1c8], RZ ;  /* 0x0000720005057a24 */ /* 0x000fe200078e02ff */
[----:B------:R-:W-:Y:S01]  /*495f0*/  F2FP.PACK_AB R23, R24, R23 ;  /* 0x000000171817723e */ /* 0x000fe200000000ff */
[----:B--2---:R-:W-:-:S05]  /*49600*/  @P0 FFMA.FTZ R7, R10, R4, +INF ;  /* 0x7f8000000a070423 */ /* 0x004fca0000010004 */
[----:B------:R1:W-:Y:S01]  /*49610*/  @P0 STL [R1+0x758], R7 ;  /* 0x0007580701000387 */ /* 0x0003e20000100800 */
[----:B------:R-:W-:Y:S02]  /*49620*/  LEA R10, P0, R5, R3, 0x1 ;  /* 0x00000003050a7211 */ /* 0x000fe400078008ff */
[----:B---3--:R-:W-:Y:S01]  /*49630*/  F2FP.PACK_AB R20, R11, R20 ;  /* 0x000000140b14723e */ /* 0x008fe200000000ff */
[----:B------:R-:W2:Y:S01]  /*49640*/  LDL.LU R18, [R1+0x2c4] ;  /* 0x0002c40001127983 */ /* 0x000ea20000300800 */
[----:B----4-:R-:W-:Y:S02]  /*49650*/  F2FP.PACK_AB R21, R6, R21 ;  /* 0x000000150615723e */ /* 0x010fe400000000ff */
[----:B-1----:R-:W-:Y:S01]  /*49660*/  MOV R7, c[0x0][0x1c8] ;  /* 0x0000720000077a02 */ /* 0x002fe20000000f00 */
[----:B------:R-:W3:Y:S01]  /*49670*/  LDL.LU R19, [R1+0x2c0] ;  /* 0x0002c00001137983 */ /* 0x000ee20000300800 */
[----:B------:R-:W-:-:S03]  /*49680*/  LEA.HI.X.SX32 R11, R5, R0, 0x1, P0 ;  /* 0x00000000050b7211 */ /* 0x000fc600000f0eff */
[----:B------:R-:W-:Y:S01]  /*49690*/  IMAD R6, R7, 0x2, R5 ;  /* 0x0000000207067824 */ /* 0x000fe200078e0205 */
[----:B------:R-:W3:Y:S04]  /*496a0*/  LDL.LU R13, [R1+0x2bc] ;  /* 0x0002bc00010d7983 */ /* 0x000ee80000300800 */
[----:B------:R1:W-:Y:S01]  /*496b0*/  STL.64 [R1+0xa8], R10 ;  /* 0x0000a80a01007387 */ /* 0x0003e20000100a00 */
[----:B-----5:R-:W-:Y:S02]  /*496c0*/  F2FP.PACK_AB R22, R9, R22 ;  /* 0x000000160916723e */ /* 0x020fe400000000ff */
[----:B------:R-:W-:Y:S01]  /*496d0*/  LEA R9, R7, R6, 0x1 ;  /* 0x0000000607097211 */ /* 0x000fe200078e08ff */
[----:B------:R-:W4:Y:S04]  /*496e0*/  LDL.LU R15, [R1+0x2dc] ;  /* 0x0002dc00010f7983 */ /* 0x000f280000300800 */
[----:B------:R-:W4:Y:S01]  /*496f0*/  LDL.LU R24, [R1+0x2d4] ;  /* 0x0002d40001187983 */ /* 0x000f220000300800 */
[----:B-1----:R-:W-:-:S04]  /*49700*/  LEA R10, P0, R6, R3, 0x1 ;  /* 0x00000003060a7211 */ /* 0x002fc800078008ff */
[----:B------:R-:W-:-:S05]  /*49710*/  LEA.HI.X.SX32 R11, R6, R0, 0x1, P0 ;  /* 0x00000000060b7211 */ /* 0x000fca00000f0eff */
[----:B------:R1:W-:Y:S01]  /*49720*/  STL.64 [R1+0xc8], R10 ;  /* 0x0000c80a01007387 */ /* 0x0003e20000100a00 */
[----:B------:R-:W-:Y:S02]  /*49730*/  F2FP.PACK_AB R4, R17, R12 ;  /* 0x0000000c1104723e */ /* 0x000fe400000000ff */
[----:B------:R-:W-:Y:S01]  /*49740*/  F2FP.PACK_AB R5, R14, R8 ;  /* 0x000000080e05723e */ /* 0x000fe200000000ff */
[----:B------:R-:W5:Y:S01]  /*49750*/  LDL.LU R12, [R1+0x2d0] ;  /* 0x0002d000010c7983 */ /* 0x000f620000300800 */
[----:B------:R-:W-:-:S03]  /*49760*/  F2FP.PACK_AB R6, R25, R26 ;  /* 0x0000001a1906723e */ /* 0x000fc600000000ff */
[----:B------:R-:W5:Y:S01]  /*49770*/  LDL.LU R14, [R1+0x2c8] ;  /* 0x0002c800010e7983 */ /* 0x000f620000300800 */
[----:B-1----:R-:W-:-:S04]  /*49780*/  LEA R10, P0, R9, R3, 0x1 ;  /* 0x00000003090a7211 */ /* 0x002fc800078008ff */
[----:B------:R-:W-:Y:S01]  /*49790*/  LEA.HI.X.SX32 R11, R9, R0, 0x1, P0 ;  /* 0x00000000090b7211 */ /* 0x000fe200000f0eff */
[----:B------:R-:W-:-:S04]  /*497a0*/  IMAD R8, R7, 0x2, R9 ;  /* 0x0000000207087824 */ /* 0x000fc800078e0209 */
[----:B------:R1:W-:Y:S01]  /*497b0*/  STL.64 [R1+0xc0], R10 ;  /* 0x0000c00a01007387 */ /* 0x0003e20000100a00 */
[----:B------:R-:W-:-:S03]  /*497c0*/  F2FP.PACK_AB R7, R27, R29 ;  /* 0x0000001d1b07723e */ /* 0x000fc600000000ff */
[----:B------:R0:W-:Y:S04]  /*497d0*/  STS.128 [R28+0xc80], R20 ;  /* 0x000c80141c007388 */ /* 0x0001e80000000c00 */
[----:B-1----:R-:W2:Y:S04]  /*497e0*/  LDL.LU R10, [R1+0x2e8] ;  /* 0x0002e800010a7983 */ /* 0x002ea80000300800 */
[----:B------:R-:W2:Y:S04]  /*497f0*/  LDL.LU R11, [R1+0x2e4] ;  /* 0x0002e400010b7983 */ /* 0x000ea80000300800 */
[----:B------:R-:W2:Y:S04]  /*49800*/  LDL.LU R25, [R1+0x2e0] ;  /* 0x0002e00001197983 */ /* 0x000ea80000300800 */
[----:B------:R-:W2:Y:S04]  /*49810*/  LDL.LU R26, [R1+0x2d8] ;  /* 0x0002d800011a7983 */ /* 0x000ea80000300800 */
[----:B------:R-:W2:Y:S04]  /*49820*/  LDL.LU R27, [R1+0x2fc] ;  /* 0x0002fc00011b7983 */ /* 0x000ea80000300800 */
[----:B------:R-:W2:Y:S04]  /*49830*/  LDL.LU R29, [R1+0x2f4] ;  /* 0x0002f400011d7983 */ /* 0x000ea80000300800 */
[----:B0-----:R-:W2:Y:S04]  /*49840*/  LDL.LU R20, [R1+0x2b0] ;  /* 0x0002b00001147983 */ /* 0x001ea80000300800 */
[----:B------:R-:W2:Y:S04]  /*49850*/  LDL.LU R21, [R1+0x294] ;  /* 0x0002940001157983 */ /* 0x000ea80000300800 */
[----:B------:R-:W2:Y:S01]  /*49860*/  LDL.LU R23, [R1+0x2cc] ;  /* 0x0002cc0001177983 */ /* 0x000ea20000300800 */
[----:B------:R-:W-:-:S02]  /*49870*/  MOV R9, c[0x0][0x1c8] ;  /* 0x0000720000097a02 */ /* 0x000fc40000000f00 */
[----:B------:R-:W-:-:S03]  /*49880*/  LEA R16, P0, R8, R3, 0x1 ;  /* 0x0000000308107211 */ /* 0x000fc600078008ff */
[----:B------:R-:W-:Y:S01]  /*49890*/  IMAD R9, R9, 0x2, R8 ;  /* 0x0000000209097824 */ /* 0x000fe200078e0208 */
[----:B------:R-:W-:Y:S02]  /*498a0*/  LEA.HI.X.SX32 R17, R8, R0, 0x1, P0 ;  /* 0x0000000008117211 */ /* 0x000fe400000f0eff */
[----:B------:R-:W-:-:S03]  /*498b0*/  MOV R22, c[0x0][0x1c8] ;  /* 0x0000720000167a02 */ /* 0x000fc60000000f00 */
[----:B------:R0:W-:Y:S04]  /*498c0*/  STL.64 [R1+0xd0], R16 ;  /* 0x0000d01001007387 */ /* 0x0001e80000100a00 */
[----:B------:R1:W-:Y:S01]  /*498d0*/  STS.128 [R28+0x500], R4 ;  /* 0x000500041c007388 */ /* 0x0003e20000000c00 */
[----:B0-----:R-:W-:-:S04]  /*498e0*/  LEA R16, P0, R9, R3, 0x1 ;  /* 0x0000000309107211 */ /* 0x001fc800078008ff */
[----:B------:R-:W-:Y:S01]  /*498f0*/  LEA.HI.X.SX32 R17, R9, R0, 0x1, P0 ;  /* 0x0000000009117211 */ /* 0x000fe200000f0eff */
[----:B-1----:R-:W-:-:S04]  /*49900*/  IMAD R6, R22, 0x2, R9 ;  /* 0x0000000216067824 */ /* 0x002fc800078e0209 */
[----:B------:R0:W-:Y:S01]  /*49910*/  STL.64 [R1+0x78], R16 ;  /* 0x0000781001007387 */ /* 0x0001e20000100a00 */
[----:B------:R-:W-:Y:S02]  /*49920*/  LEA R7, R22, R6, 0x1 ;  /* 0x0000000616077211 */ /* 0x000fe400078e08ff */
[----:B0-----:R-:W-:-:S04]  /*49930*/  LEA R16, P0, R6, R3, 0x1 ;  /* 0x0000000306107211 */ /* 0x001fc800078008ff */
[----:B------:R-:W-:Y:S02]  /*49940*/  LEA.HI.X.SX32 R17, R6, R0, 0x1, P0 ;  /* 0x0000000006117211 */ /* 0x000fe400000f0eff */
[----:B---3--:R-:W-:Y:S01]  /*49950*/  F2FP.PACK_AB R5, R19, R13 ;  /* 0x0000000d1305723e */ /* 0x008fe200000000ff */
[----:B------:R-:W-:Y:S01]  /*49960*/  IMAD R13, R22, 0x2, R7 ;  /* 0x00000002160d7824 */ /* 0x000fe200078e0207 */
[----:B----4-:R-:W-:Y:S02]  /*49970*/  F2FP.PACK_AB R9, R15, R24 ;  /* 0x000000180f09723e */ /* 0x010fe400000000ff */
[----:B-----5:R-:W-:Y:S02]  /*49980*/  F2FP.PACK_AB R6, R12, R14 ;  /* 0x0000000e0c06723e */ /* 0x020fe400000000ff */
[----:B------:R-:W-:Y:S02]  /*49990*/  LEA R12, R22, R13, 0x1 ;  /* 0x0000000d160c7211 */ /* 0x000fe400078e08ff */
[----:B--2---:R-:W-:-:S02]  /*499a0*/  F2FP.PACK_AB R4, R20, R21 ;  /* 0x000000151404723e */ /* 0x004fc400000000ff */
[----:B------:R-:W2:Y:S01]  /*499b0*/  LDL.LU R20, [R1+0x2ec] ;  /* 0x0002ec0001147983 */ /* 0x000ea20000300800 */
[----:B------:R-:W-:-:S03]  /*499c0*/  F2FP.PACK_AB R8, R23, R18 ;  /* 0x000000121708723e */ /* 0x000fc600000000ff */
[----:B------:R-:W3:Y:S04]  /*499d0*/  LDL.LU R21, [R1+0x300] ;  /* 0x0003000001157983 */ /* 0x000ee80000300800 */
[----:B------:R-:W3:Y:S04]  /*499e0*/  LDL.LU R23, [R1+0x2f8] ;  /* 0x0002f80001177983 */ /* 0x000ee80000300800 */
[----:B------:R0:W-:Y:S04]  /*499f0*/  STL.64 [R1+0xa0], R16 ;  /* 0x0000a01001007387 */ /* 0x0001e80000100a00 */
[----:B------:R-:W4:Y:S04]  /*49a00*/  LDL.LU R18, [R1+0x308] ;  /* 0x0003080001127983 */ /* 0x000f280000300800 */
[----:B------:R-:W4:Y:S01]  /*49a10*/  LDL.LU R19, [R1+0x304] ;  /* 0x0003040001137983 */ /* 0x000f220000300800 */
[----:B0-----:R-:W-:-:S03]  /*49a20*/  LEA R16, P0, R7, R3, 0x1 ;  /* 0x0000000307107211 */ /* 0x001fc600078008ff */
[----:B------:R-:W5:Y:S01]  /*49a30*/  LDL.LU R15, [R1+0x310] ;  /* 0x00031000010f7983 */ /* 0x000f620000300800 */
[----:B------:R-:W-:-:S03]  /*49a40*/  LEA.HI.X.SX32 R17, R7, R0, 0x1, P0 ;  /* 0x0000000007117211 */ /* 0x000fc600000f0eff */
[----:B------:R-:W5:Y:S01]  /*49a50*/  LDL.LU R24, [R1+0x30c] ;  /* 0x00030c0001187983 */ /* 0x000f620000300800 */
[----:B------:R-:W-:-:S03]  /*49a60*/  F2FP.PACK_AB R7, R25, R26 ;  /* 0x0000001a1907723e */ /* 0x000fc600000000ff */
[----:B------:R0:W-:Y:S04]  /*49a70*/  STL.64 [R1+0x98], R16 ;  /* 0x0000981001007387 */ /* 0x0001e80000100a00 */
[----:B------:R-:W2:Y:S04]  /*49a80*/  LDL.LU R25, [R1+0x330] ;  /* 0x0003300001197983 */ /* 0x000ea80000300800 */
[----:B------:R-:W2:Y:S01]  /*49a90*/  LDL.LU R26, [R1+0x31c] ;  /* 0x00031c00011a7983 */ /* 0x000ea20000300800 */
[----:B0-----:R-:W-:-:S04]  /*49aa0*/  LEA R16, P0, R13, R3, 0x1 ;  /* 0x000000030d107211 */ /* 0x001fc800078008ff */
[----:B------:R-:W-:Y:S02]  /*49ab0*/  LEA.HI.X.SX32 R17, R13, R0, 0x1, P0 ;  /* 0x000000000d117211 */ /* 0x000fe400000f0eff */
[----:B------:R-:W2:Y:S01]  /*49ac0*/  LDL.LU R13, [R1+0x2f0] ;  /* 0x0002f000010d7983 */ /* 0x000ea20000300800 */
[----:B------:R-:W-:Y:S02]  /*49ad0*/  F2FP.PACK_AB R10, R10, R11 ;  /* 0x0000000b0a0a723e */ /* 0x000fe400000000ff */
[----:B------:R-:W-:Y:S01]  /*49ae0*/  F2FP.PACK_AB R11, R27, R29 ;  /* 0x0000001d1b0b723e */ /* 0x000fe200000000ff */
[----:B------:R0:W-:Y:S01]  /*49af0*/  STL.64 [R1+0xb8], R16 ;  /* 0x0000b81001007387 */ /* 0x0001e20000100a00 */
[----:B------:R-:W-:-:S03]  /*49b00*/  IMAD R14, R22, 0x2, R12 ;  /* 0x00000002160e7824 */ /* 0x000fc600078e020c */
[----:B------:R1:W-:Y:S04]  /*49b10*/  STS.128 [R28+0xd00], R4 ;  /* 0x000d00041c007388 */ /* 0x0003e80000000c00 */
[----:B------:R1:W-:Y:S01]  /*49b20*/  STS.128 [R28+0x580], R8 ;  /* 0x000580081c007388 */ /* 0x0003e20000000c00 */
[----:B0-----:R-:W-:-:S04]  /*49b30*/  LEA R16, P0, R12, R3, 0x1 ;  /* 0x000000030c107211 */ /* 0x001fc800078008ff */
[----:B------:R-:W-:Y:S01]  /*49b40*/  LEA.HI.X.SX32 R17, R12, R0, 0x1, P0 ;  /* 0x000000000c117211 */ /* 0x000fe200000f0eff */
[----:B-1----:R-:W3:Y:S04]  /*49b50*/  LDL.LU R5, [R1+0x314] ;  /* 0x0003140001057983 */ /* 0x002ee80000300800 */
[----:B------:R-:W3:Y:S04]  /*49b60*/  LDL.LU R8, [R1+0x318] ;  /* 0x0003180001087983 */ /* 0x000ee80000300800 */
[----:B------:R-:W3:Y:S04]  /*49b70*/  LDL.LU R11, [R1+0x33c] ;  /* 0x00033c00010b7983 */ /* 0x000ee80000300800 */
[----:B------:R-:W3:Y:S04]  /*49b80*/  LDL.LU R7, [R1+0x334] ;  /* 0x0003340001077983 */ /* 0x000ee80000300800 */
[----:B------:R-:W3:Y:S04]  /*49b90*/  LDL.LU R27, [R1+0x348] ;  /* 0x00034800011b7983 */ /* 0x000ee80000300800 */
[----:B------:R0:W-:Y:S01]  /*49ba0*/  STL.64 [R1+0xb0], R16 ;  /* 0x0000b01001007387 */ /* 0x0001e20000100a00 */
[----:B------:R-:W-:-:S03]  /*49bb0*/  LEA R4, R22, R14, 0x1 ;  /* 0x0000000e16047211 */ /* 0x000fc600078e08ff */
[----:B------:R-:W3:Y:S01]  /*49bc0*/  LDL.LU R29, [R1+0x344] ;  /* 0x00034400011d7983 */ /* 0x000ee20000300800 */
[----:B0-----:R-:W-:-:S04]  /*49bd0*/  LEA R16, P0, R14, R3, 0x1 ;  /* 0x000000030e107211 */ /* 0x001fc800078008ff */
[----:B------:R-:W-:Y:S01]  /*49be0*/  LEA.HI.X.SX32 R17, R14, R0, 0x1, P0 ;  /* 0x000000000e117211 */ /* 0x000fe200000f0eff */
[----:B------:R-:W-:-:S04]  /*49bf0*/  IMAD R6, R22, 0x2, R4 ;  /* 0x0000000216067824 */ /* 0x000fc800078e0204 */
[----:B------:R0:W-:Y:S04]  /*49c00*/  STL.64 [R1+0x70], R16 ;  /* 0x0000701001007387 */ /* 0x0001e80000100a00 */
[----:B------:R-:W3:Y:S01]  /*49c10*/  LDL.LU R10, [R1+0x338] ;  /* 0x00033800010a7983 */ /* 0x000ee20000300800 */
[----:B0-----:R-:W-:-:S04]  /*49c20*/  LEA R16, P0, R4, R3, 0x1 ;  /* 0x0000000304107211 */ /* 0x001fc800078008ff */
[----:B------:R-:W-:Y:S02]  /*49c30*/  LEA.HI.X.SX32 R17, R4, R0, 0x1, P0 ;  /* 0x0000000004117211 */ /* 0x000fe400000f0eff */
[----:B----4-:R-:W-:Y:S02]  /*49c40*/  F2FP.PACK_AB R14, R18, R19 ;  /* 0x00000013120e723e */ /* 0x010fe400000000ff */
[----:B-----5:R-:W-:Y:S02]  /*49c50*/  F2FP.PACK_AB R15, R15, R24 ;  /* 0x000000180f0f723e */ /* 0x020fe400000000ff */
[----:B--2---:R-:W-:Y:S02]  /*49c60*/  F2FP.PACK_AB R12, R13, R20 ;  /* 0x000000140d0c723e */ /* 0x004fe400000000ff */
[----:B------:R-:W-:Y:S02]  /*49c70*/  LEA R20, P0, R6, R3, 0x1 ;  /* 0x0000000306147211 */ /* 0x000fe400078008ff */
[----:B---3--:R-:W-:-:S02]  /*49c80*/  F2FP.PACK_AB R13, R21, R23 ;  /* 0x00000017150d723e */ /* 0x008fc400000000ff */
[----:B------:R-:W2:Y:S01]  /*49c90*/  LDL.LU R23, [R1+0x35c] ;  /* 0x00035c0001177983 */ /* 0x000ea20000300800 */
[----:B------:R-:W-:-:S03]  /*49ca0*/  LEA.HI.X.SX32 R21, R6, R0, 0x1, P0 ;  /* 0x0000000006157211 */ /* 0x000fc600000f0eff */
[----:B------:R0:W-:Y:S04]  /*49cb0*/  STL.64 [R1+0x58], R16 ;  /* 0x0000581001007387 */ /* 0x0001e80000100a00 */
[----:B0-----:R-:W2:Y:S04]  /*49cc0*/  LDL.LU R16, [R1+0x354] ;  /* 0x0003540001107983 */ /* 0x001ea80000300800 */
[----:B------:R-:W3:Y:S04]  /*49cd0*/  LDL.LU R17, [R1+0x350] ;  /* 0x0003500001117983 */ /* 0x000ee80000300800 */
[----:B------:R-:W3:Y:S04]  /*49ce0*/  LDL.LU R18, [R1+0x34c] ;  /* 0x00034c0001127983 */ /* 0x000ee80000300800 */
[----:B------:R-:W4:Y:S04]  /*49cf0*/  LDL.LU R19, [R1+0x36c] ;  /* 0x00036c0001137983 */ /* 0x000f280000300800 */
[----:B------:R-:W4:Y:S04]  /*49d00*/  LDL.LU R24, [R1+0x364] ;  /* 0x0003640001187983 */ /* 0x000f280000300800 */
[----:B------:R0:W-:Y:S04]  /*49d10*/  STL.64 [R1+0x88], R20 ;  /* 0x0000881401007387 */ /* 0x0001e80000100a00 */
[----:B0-----:R-:W5:Y:S04]  /*49d20*/  LDL.LU R20, [R1+0x360] ;  /* 0x0003600001147983 */ /* 0x001f680000300800 */
[----:B------:R-:W5:Y:S01]  /*49d30*/  LDL.LU R21, [R1+0x358] ;  /* 0x0003580001157983 */ /* 0x000f620000300800 */
[----:B------:R-:W-:-:S02]  /*49d40*/  LEA R9, R22, R6, 0x1 ;  /* 0x0000000616097211 */ /* 0x000fc400078e08ff */
[----:B------:R-:W-:Y:S02]  /*49d50*/  F2FP.PACK_AB R4, R8, R5 ;  /* 0x000000050804723e */ /* 0x000fe400000000ff */
[----:B------:R-:W-:Y:S02]  /*49d60*/  F2FP.PACK_AB R5, R25, R26 ;  /* 0x0000001a1905723e */ /* 0x000fe400000000ff */
[----:B------:R-:W-:Y:S02]  /*49d70*/  F2FP.PACK_AB R6, R11, R7 ;  /* 0x000000070b06723e */ /* 0x000fe400000000ff */
[----:B------:R-:W-:Y:S01]  /*49d80*/  F2FP.PACK_AB R7, R27, R29 ;  /* 0x0000001d1b07723e */ /* 0x000fe200000000ff */
[----:B------:R-:W-:Y:S01]  /*49d90*/  STS.128 [R28+0xd80], R12 ;  /* 0x000d800c1c007388 */ /* 0x000fe20000000c00 */
[----:B------:R-:W-:-:S03]  /*49da0*/  IMAD R8, R22, 0x2, R9 ;  /* 0x0000000216087824 */ /* 0x000fc600078e0209 */
[----:B-----5:R0:W-:Y:S04]  /*49db0*/  STL.64 [R1+0x1660], R20 ;  /* 0x0016601401007387 */ /* 0x0201e80000100a00 */
[----:B------:R-:W5:Y:S04]  /*49dc0*/  LDL.LU R25, [R1+0x378] ;  /* 0x0003780001197983 */ /* 0x000f680000300800 */
[----:B------:R-:W5:Y:S01]  /*49dd0*/  LDL.LU R26, [R1+0x374] ;  /* 0x00037400011a7983 */ /* 0x000f620000300800 */
[----:B0-----:R-:W-:-:S03]  /*49de0*/  LEA R20, P0, R9, R3, 0x1 ;  /* 0x0000000309147211 */ /* 0x001fc600078008ff */
[----:B------:R-:W5:Y:S01]  /*49df0*/  LDL.LU R11, [R1+0x368] ;  /* 0x00036800010b7983 */ /* 0x000f620000300800 */
[----:B------:R-:W-:-:S03]  /*49e00*/  LEA.HI.X.SX32 R21, R9, R0, 0x1, P0 ;  /* 0x0000000009157211 */ /* 0x000fc600000f0eff */
[----:B------:R-:W5:Y:S04]  /*49e10*/  LDL.LU R27, [R1+0x38c] ;  /* 0x00038c00011b7983 */ /* 0x000f680000300800 */
[----:B------:R-:W5:Y:S04]  /*49e20*/  LDL.LU R29, [R1+0x384] ;  /* 0x00038400011d7983 */ /* 0x000f680000300800 */
[----:B------:R0:W-:Y:S04]  /*49e30*/  STL.64 [R1+0x80], R20 ;  /* 0x0000801401007387 */ /* 0x0001e80000100a00 */
[----:B------:R-:W5:Y:S01]  /*49e40*/  LDL.LU R15, [R1+0x340] ;  /* 0x00034000010f7983 */ /* 0x000f620000300800 */
[----:B------:R-:W-:-:S03]  /*49e50*/  LEA R9, R22, R8, 0x1 ;  /* 0x0000000816097211 */ /* 0x000fc600078e08ff */
[----:B------:R1:W-:Y:S01]  /*49e60*/  STS.128 [R28+0x600], R4 ;  /* 0x000600041c007388 */ /* 0x0003e20000000c00 */
[----:B0-----:R-:W-:-:S03]  /*49e70*/  LEA R20, P0, R8, R3, 0x1 ;  /* 0x0000000308147211 */ /* 0x001fc600078008ff */
[----:B------:R-:W5:Y:S01]  /*49e80*/  LDL.LU R14, [R1+0x370] ;  /* 0x00037000010e7983 */ /* 0x000f620000300800 */
[----:B------:R-:W-:Y:S02]  /*49e90*/  LEA.HI.X.SX32 R21, R8, R0, 0x1, P0 ;  /* 0x0000000008157211 */ /* 0x000fe400000f0eff */
[----:B------:R-:W-:-:S04]  /*49ea0*/  LEA R12, P0, R9, R3, 0x1 ;  /* 0x00000003090c7211 */ /* 0x000fc800078008ff */
[----:B------:R-:W-:Y:S01]  /*49eb0*/  LEA.HI.X.SX32 R13, R9, R0, 0x1, P0 ;  /* 0x00000000090d7211 */ /* 0x000fe200000f0eff */
[----:B-1----:R-:W-:Y:S01]  /*49ec0*/  IMAD R6, R22, 0x2, R9 ;  /* 0x0000000216067824 */ /* 0x002fe200078e0209 */
[----:B------:R0:W-:Y:S01]  /*49ed0*/  STL.64 [R1+0x90], R20 ;  /* 0x0000901401007387 */ /* 0x0001e20000100a00 */
[----:B--2---:R-:W-:-:S03]  /*49ee0*/  F2FP.PACK_AB R8, R23, R16 ;  /* 0x000000101708723e */ /* 0x004fc600000000ff */
[----:B------:R-:W-:Y:S01]  /*49ef0*/  LEA R7, R22, R6, 0x1 ;  /* 0x0000000616077211 */ /* 0x000fe200078e08ff */
[----:B0-----:R-:W2:Y:S04]  /*49f00*/  LDL.LU.64 R20, [R1+0x1660] ;  /* 0x0016600001147983 */ /* 0x001ea80000300a00 */
[----:B------:R0:W-:Y:S01]  /*49f10*/  STL.64 [R1], R12 ;  /* 0x0000000c01007387 */ /* 0x0001e20000100a00 */
[----:B---3--:R-:W-:Y:S02]  /*49f20*/  F2FP.PACK_AB R5, R17, R18 ;  /* 0x000000121105723e */ /* 0x008fe400000000ff */
[----:B0-----:R-:W-:-:S04]  /*49f30*/  LEA R12, P0, R6, R3, 0x1 ;  /* 0x00000003060c7211 */ /* 0x001fc800078008ff */
[----:B------:R-:W-:Y:S02]  /*49f40*/  LEA.HI.X.SX32 R13, R6, R0, 0x1, P0 ;  /* 0x00000000060d7211 */ /* 0x000fe400000f0eff */
[----:B------:R-:W-:Y:S02]  /*49f50*/  LEA R16, P0, R7, R3, 0x1 ;  /* 0x0000000307107211 */ /* 0x000fe400078008ff */
[----:B----4-:R-:W-:Y:S02]  /*49f60*/  F2FP.PACK_AB R9, R19, R24 ;  /* 0x000000181309723e */ /* 0x010fe400000000ff */
[----:B------:R-:W-:Y:S02]  /*49f70*/  LEA.HI.X.SX32 R17, R7, R0, 0x1, P0 ;  /* 0x0000000007117211 */ /* 0x000fe400000f0eff */
[----:B-----5:R-:W-:Y:S02]  /*49f80*/  F2FP.PACK_AB R4, R15, R10 ;  /* 0x0000000a0f04723e */ /* 0x020fe400000000ff */
[----:B------:R-:W3:Y:S04]  /*49f90*/  LDL.LU R15, [R1+0x388] ;  /* 0x00038800010f7983 */ /* 0x000ee80000300800 */
[----:B------:R-:W4:Y:S04]  /*49fa0*/  LDL.LU R23, [R1+0x398] ;  /* 0x0003980001177983 */ /* 0x000f280000300800 */
[----:B------:R-:W4:Y:S04]  /*49fb0*/  LDL.LU R18, [R1+0x394] ;  /* 0x0003940001127983 */ /* 0x000f280000300800 */
[----:B------:R-:W-:Y:S04]  /*49fc0*/  STL.64 [R1+0x50], R12 ;  /* 0x0000500c01007387 */ /* 0x000fe80000100a00 */
[----:B------:R-:W5:Y:S04]  /*49fd0*/  LDL.LU R19, [R1+0x3a0] ;  /* 0x0003a00001137983 */ /* 0x000f680000300800 */
[----:B------:R-:W5:Y:S04]  /*49fe0*/  LDL.LU R24, [R1+0x39c] ;  /* 0x00039c0001187983 */ /* 0x000f680000300800 */
[----:B------:R0:W-:Y:S04]  /*49ff0*/  STL.64 [R1+0x48], R16 ;  /* 0x0000481001007387 */ /* 0x0001e80000100a00 */
[----:B0-----:R-:W3:Y:S04]  /*4a000*/  LDL.LU R16, [R1+0x678] ;  /* 0x0006780001107983 */ /* 0x001ee80000300800 */
[----:B------:R-:W3:Y:S01]  /*4a010*/  LDL.LU R17, [R1+0x674] ;  /* 0x0006740001117983 */ /* 0x000ee20000300800 */
[----:B------:R-:W-:Y:S01]  /*4a020*/  IMAD R13, R22, 0x2, R7 ;  /* 0x00000002160d7824 */ /* 0x000fe200078e0207 */
[----:B--2---:R-:W-:-:S04]  /*4a030*/  F2FP.PACK_AB R6, R20, R21 ;  /* 0x000000151406723e */ /* 0x004fc800000000ff */
[----:B------:R-:W-:Y:S02]  /*4a040*/  LEA R20, P0, R13, R3, 0x1 ;  /* 0x000000030d147211 */ /* 0x000fe400078008ff */
[----:B------:R-:W-:Y:S02]  /*4a050*/  F2FP.PACK_AB R10, R25, R26 ;  /* 0x0000001a190a723e */ /* 0x000fe400000000ff */
[----:B------:R-:W-:Y:S02]  /*4a060*/  LEA.HI.X.SX32 R21, R13, R0, 0x1, P0 ;  /* 0x000000000d157211 */ /* 0x000fe400000f0eff */
[----:B------:R-:W-:Y:S02]  /*4a070*/  LEA R12, R22, R13, 0x1 ;  /* 0x0000000d160c7211 */ /* 0x000fe400078e08ff */
[----:B------:R-:W-:Y:S02]  /*4a080*/  F2FP.PACK_AB R7, R14, R11 ;  /* 0x0000000b0e07723e */ /* 0x000fe400000000ff */
[----:B------:R-:W-:-:S03]  /*4a090*/  F2FP.PACK_AB R11, R27, R29 ;  /* 0x0000001d1b0b723e */ /* 0x000fc600000000ff */
[----:B------:R-:W-:Y:S04]  /*4a0a0*/  STS.128 [R28+0xe00], R4 ;  /* 0x000e00041c007388 */ /* 0x000fe80000000c00 */
[----:B------:R-:W-:Y:S04]  /*4a0b0*/  STS.128 [R28+0x680], R8 ;  /* 0x000680081c007388 */ /* 0x000fe80000000c00 */
[----:B---3--:R-:W-:Y:S04]  /*4a0c0*/  STL.64 [R1+0x1658], R16 ;  /* 0x0016581001007387 */ /* 0x008fe80000100a00 */
[----:B------:R-:W2:Y:S04]  /*4a0d0*/  LDL.LU R25, [R1+0x680] ;  /* 0x0006800001197983 */ /* 0x000ea80000300800 */
[----:B------:R-:W2:Y:S04]  /*4a0e0*/  LDL.LU R26, [R1+0x67c] ;  /* 0x00067c00011a7983 */ /* 0x000ea80000300800 */
[----:B------:R-:W3:Y:S04]  /*4a0f0*/  LDL.LU R13, [R1+0x390] ;  /* 0x00039000010d7983 */ /* 0x000ee80000300800 */
[----:B------:R-:W2:Y:S04]  /*4a100*/  LDL.LU R27, [R1+0x68c] ;  /* 0x00068c00011b7983 */ /* 0x000ea80000300800 */
[----:B------:R-:W2:Y:S04]  /*4a110*/  LDL.LU R29, [R1+0x684] ;  /* 0x00068400011d7983 */ /* 0x000ea80000300800 */
[----:B------:R0:W-:Y:S04]  /*4a120*/  STL.64 [R1+0x40], R20 ;  /* 0x0000401401007387 */ /* 0x0001e80000100a00 */
[----:B0-----:R-:W2:Y:S04]  /*4a130*/  LDL.LU R20, [R1+0x698] ;  /* 0x0006980001147983 */ /* 0x001ea80000300800 */
[----:B------:R-:W2:Y:S04]  /*4a140*/  LDL.LU R21, [R1+0x694] ;  /* 0x0006940001157983 */ /* 0x000ea80000300800 */
[----:B------:R-:W2:Y:S04]  /*4a150*/  LDL.LU R5, [R1+0x37c] ;  /* 0x00037c0001057983 */ /* 0x000ea80000300800 */
[----:B------:R-:W2:Y:S01]  /*4a160*/  LDL.LU R11, [R1+0x380] ;  /* 0x00038000010b7983 */ /* 0x000ea20000300800 */
[----:B------:R-:W-:Y:S01]  /*4a170*/  LEA R16, P0, R12, R3, 0x1 ;  /* 0x000000030c107211 */ /* 0x000fe200078008ff */
[----:B------:R-:W-:-:S03]  /*4a180*/  IMAD R14, R22, 0x2, R12 ;  /* 0x00000002160e7824 */ /* 0x000fc600078e020c */
[----:B------:R-:W-:Y:S02]  /*4a190*/  LEA.HI.X.SX32 R17, R12, R0, 0x1, P0 ;  /* 0x000000000c117211 */ /* 0x000fe400000f0eff */
[-C--:B------:R-:W-:Y:S02]  /*4a1a0*/  LEA R6, P0, R14, R3.reuse, 0x1 ;  /* 0x000000030e067211 */ /* 0x080fe400078008ff */
[----:B------:R-:W-:Y:S02]  /*4a1b0*/  LEA R4, R22, R14, 0x1 ;  /* 0x0000000e16047211 */ /* 0x000fe400078e08ff */
[----:B------:R-:W-:Y:S01]  /*4a1c0*/  LEA.HI.X.SX32 R7, R14, R0, 0x1, P0 ;  /* 0x000000000e077211 */ /* 0x000fe200000f0eff */
[----:B------:R0:W-:Y:S01]  /*4a1d0*/  STL.64 [R1+0x68], R16 ;  /* 0x0000681001007387 */ /* 0x0001e20000100a00 */
[----:B------:R-:W-:Y:S02]  /*4a1e0*/  LEA R8, P0, R4, R3, 0x1 ;  /* 0x0000000304087211 */ /* 0x000fe400078008ff */
[----:B----4-:R-:W-:-:S02]  /*4a1f0*/  F2FP.PACK_AB R14, R23, R18 ;  /* 0x00000012170e723e */ /* 0x010fc400000000ff */
[----:B------:R-:W-:Y:S01]  /*4a200*/  LEA.HI.X.SX32 R9, R4, R0, 0x1, P0 ;  /* 0x0000000004097211 */ /* 0x000fe200000f0eff */
[----:B0-----:R-:W4:Y:S04]  /*4a210*/  LDL.LU.64 R16, [R1+0x1658] ;  /* 0x0016580001107983 */ /* 0x001f280000300a00 */
[----:B------:R0:W-:Y:S04]  /*4a220*/  STL.64 [R1+0x8], R6 ;  /* 0x0000080601007387 */ /* 0x0001e80000100a00 */
[----:B------:R-:W4:Y:S04]  /*4a230*/  LDL.LU R23, [R1+0x690] ;  /* 0x0006900001177983 */ /* 0x000f280000300800 */
[----:B------:R-:W4:Y:S01]  /*4a240*/  LDL.LU R18, [R1+0x688] ;  /* 0x0006880001127983 */ /* 0x000f220000300800 */
[----:B0-----:R-:W-:-:S05]  /*4a250*/  IMAD R6, R22, 0x2, R4 ;  /* 0x0000000216067824 */ /* 0x001fca00078e0204 */
[----:B------:R-:W-:Y:S02]  /*4a260*/  LEA R10, P0, R6, R3, 0x1 ;  /* 0x00000003060a7211 */ /* 0x000fe400078008ff */
[----:B---3--:R-:W-:Y:S02]  /*4a270*/  F2FP.PACK_AB R13, R13, R15 ;  /* 0x0000000f0d0d723e */ /* 0x008fe400000000ff */
[----:B-----5:R-:W-:Y:S02]  /*4a280*/  F2FP.PACK_AB R15, R19, R24 ;  /* 0x00000018130f723e */ /* 0x020fe400000000ff */
[----:B------:R-:W3:Y:S04]  /*4a290*/  LDL.LU R19, [R1+0x6ec] ;  /* 0x0006ec0001137983 */ /* 0x000ee80000300800 */
[----:B------:R-:W-:Y:S04]  /*4a2a0*/  STL.64 [R1+0x18], R8 ;  /* 0x0000180801007387 */ /* 0x000fe80000100a00 */
[----:B------:R-:W3:Y:S01]  /*4a2b0*/  LDL.LU R24, [R1+0x6e8] ;  /* 0x0006e80001187983 */ /* 0x000ee20000300800 */
[----:B--2---:R-:W-:-:S02]  /*4a2c0*/  F2FP.PACK_AB R12, R11, R5 ;  /* 0x000000050b0c723e */ /* 0x004fc400000000ff */
[----:B------:R-:W-:Y:S02]  /*4a2d0*/  LEA.HI.X.SX32 R11, R6, R0, 0x1, P0 ;  /* 0x00000000060b7211 */ /* 0x000fe400000f0eff */
[----:B------:R-:W-:Y:S02]  /*4a2e0*/  F2FP.PACK_AB R5, R25, R26 ;  /* 0x0000001a1905723e */ /* 0x000fe400000000ff */
[----:B------:R-:W2:Y:S04]  /*4a2f0*/  LDL.LU R25, [R1+0x71c] ;  /* 0x00071c0001197983 */ /* 0x000ea80000300800 */
[----:B------:R-:W2:Y:S04]  /*4a300*/  LDL.LU R26, [R1+0x718] ;  /* 0x00071800011a7983 */ /* 0x000ea80000300800 */
[----:B------:R0:W-:Y:S04]  /*4a310*/  STL.64 [R1+0x30], R10 ;  /* 0x0000300a01007387 */ /* 0x0001e80000100a00 */
[----:B0-----:R-:W5:Y:S04]  /*4a320*/  LDL.LU R10, [R1+0x6d8] ;  /* 0x0006d800010a7983 */ /* 0x001f680000300800 */
[----:B------:R-:W5:Y:S01]  /*4a330*/  LDL.LU R11, [R1+0x6d4] ;  /* 0x0006d400010b7983 */ /* 0x000f620000300800 */
[----:B------:R-:W-:-:S02]  /*4a340*/  LEA R9, R22, R6, 0x1 ;  /* 0x0000000616097211 */ /* 0x000fc400078e08ff */
[----:B------:R-:W-:Y:S02]  /*4a350*/  F2FP.PACK_AB R6, R27, R29 ;  /* 0x0000001d1b06723e */ /* 0x000fe400000000ff */
[----:B----4-:R-:W-:Y:S02]  /*4a360*/  F2FP.PACK_AB R4, R16, R17 ;  /* 0x000000111004723e */ /* 0x010fe400000000ff */
[C---:B------:R-:W-:Y:S02]  /*4a370*/  LEA R16, P0, R9.reuse, R3, 0x1 ;  /* 0x0000000309107211 */ /* 0x040fe400078008ff */
[----:B------:R-:W-:Y:S02]  /*4a380*/  F2FP.PACK_AB R7, R20, R21 ;  /* 0x000000151407723e */ /* 0x000fe400000000ff */
[----:B------:R-:W-:Y:S01]  /*4a390*/  LEA.HI.X.SX32 R17, R9, R0, 0x1, P0 ;  /* 0x0000000009117211 */ /* 0x000fe200000f0eff */
[----:B------:R-:W-:Y:S01]  /*4a3a0*/  STS.128 [R28+0xe80], R12 ;  /* 0x000e800c1c007388 */ /* 0x000fe20000000c00 */
[----:B------:R-:W-:-:S05]  /*4a3b0*/  IMAD R8, R22, 0x2, R9 ;  /* 0x0000000216087824 */ /* 0x000fca00078e0209 */
[----:B------:R-:W-:Y:S01]  /*4a3c0*/  LEA R9, R22, R8, 0x1 ;  /* 0x0000000816097211 */ /* 0x000fe200078e08ff */
[----:B-----5:R-:W-:Y:S04]  /*4a3d0*/  STL.64 [R1+0x1650], R10 ;  /* 0x0016500a01007387 */ /* 0x020fe80000100a00 */
[----:B------:R-:W4:Y:S04]  /*4a3e0*/  LDL.LU R27, [R1+0x72c] ;  /* 0x00072c00011b7983 */ /* 0x000f280000300800 */
[----:B------:R-:W4:Y:S04]  /*4a3f0*/  LDL.LU R29, [R1+0x728] ;  /* 0x00072800011d7983 */ /* 0x000f280000300800 */
[----:B------:R-:W5:Y:S04]  /*4a400*/  LDL.LU R20, [R1+0x6e0] ;  /* 0x0006e00001147983 */ /* 0x000f680000300800 */
[----:B------:R-:W5:Y:S04]  /*4a410*/  LDL.LU R21, [R1+0x6dc] ;  /* 0x0006dc0001157983 */ /* 0x000f680000300800 */
[----:B------:R0:W-:Y:S04]  /*4a420*/  STL.64 [R1+0x38], R16 ;  /* 0x0000381001007387 */ /* 0x0001e80000100a00 */
[----:B0-----:R-:W5:Y:S04]  /*4a430*/  LDL.LU R16, [R1+0x740] ;  /* 0x0007400001107983 */ /* 0x001f680000300800 */
[----:B------:R-:W5:Y:S04]  /*4a440*/  LDL.LU R17, [R1+0x738] ;  /* 0x0007380001117983 */ /* 0x000f680000300800 */
[----:B------:R-:W5:Y:S04]  /*4a450*/  LDL.LU R14, [R1+0x6d0] ;  /* 0x0006d000010e7983 */ /* 0x000f680000300800 */
[----:B------:R-:W5:Y:S01]  /*4a460*/  LDL.LU R15, [R1+0x69c] ;  /* 0x00069c00010f7983 */ /* 0x000f620000300800 */
[----:B------:R-:W-:-:S04]  /*4a470*/  LEA R10, P0, R8, R3, 0x1 ;  /* 0x00000003080a7211 */ /* 0x000fc800078008ff */
[----:B------:R-:W-:Y:S02]  /*4a480*/  LEA.HI.X.SX32 R11, R8, R0, 0x1, P0 ;  /* 0x00000000080b7211 */ /* 0x000fe400000f0eff */
[----:B------:R-:W-:Y:S01]  /*4a490*/  LEA R12, P0, R9, R3, 0x1 ;  /* 0x00000003090c7211 */ /* 0x000fe200078008ff */
[----:B------:R-:W-:Y:S01]  /*4a4a0*/  STS.128 [R28+0x700], R4 ;  /* 0x000700041c007388 */ /* 0x000fe20000000c00 */
[----:B------:R-:W-:Y:S02]  /*4a4b0*/  F2FP.PACK_AB R8, R23, R18 ;  /* 0x000000121708723e */ /* 0x000fe400000000ff */
[----:B------:R-:W-:Y:S01]  /*4a4c0*/  LEA.HI.X.SX32 R13, R9, R0, 0x1, P0 ;  /* 0x00000000090d7211 */ /* 0x000fe200000f0eff */
[----:B------:R0:W-:Y:S04]  /*4a4d0*/  STL.64 [R1+0x60], R10 ;  /* 0x0000600a01007387 */ /* 0x0001e80000100a00 */
[----:B0-----:R-:W5:Y:S01]  /*4a4e0*/  LDL.LU.64 R10, [R1+0x1650] ;  /* 0x00165000010a7983 */ /* 0x001f620000300a00 */
[----:B------:R-:W-:Y:S01]  /*4a4f0*/  IMAD R6, R22, 0x2, R9 ;  /* 0x0000000216067824 */ /* 0x000fe200078e0209 */
[----:B---3--:R-:W-:-:S02]  /*4a500*/  F2FP.PACK_AB R4, R19, R24 ;  /* 0x000000181304723e */ /* 0x008fc400000000ff */
[----:B------:R-:W3:Y:S04]  /*4a510*/  LDL.LU R23, [R1+0x734] ;  /* 0x0007340001177983 */ /* 0x000ee80000300800 */
[----:B------:R-:W3:Y:S04]  /*4a520*/  LDL.LU R18, [R1+0x730] ;  /* 0x0007300001127983 */ /* 0x000ee80000300800 */
[----:B------:R-:W3:Y:S04]  /*4a530*/  LDL.LU R19, [R1+0x744] ;  /* 0x0007440001137983 */ /* 0x000ee80000300800 */
[----:B------:R0:W-:Y:S01]  /*4a540*/  STL.64 [R1+0x20], R12 ;  /* 0x0000200c01007387 */ /* 0x0001e20000100a00 */
[----:B--2---:R-:W-:-:S03]  /*4a550*/  F2FP.PACK_AB R5, R25, R26 ;  /* 0x0000001a1905723e */ /* 0x004fc600000000ff */
[----:B------:R-:W2:Y:S01]  /*4a560*/  LDL.LU R24, [R1+0x73c] ;  /* 0x00073c0001187983 */ /* 0x000ea20000300800 */
[----:B------:R-:W-:-:S03]  /*4a570*/  LEA R7, R22, R6, 0x1 ;  /* 0x0000000616077211 */ /* 0x000fc600078e08ff */
[----:B------:R-:W2:Y:S01]  /*4a580*/  LDL.LU R25, [R1+0x74c] ;  /* 0x00074c0001197983 */ /* 0x000ea20000300800 */
[----:B0-----:R-:W-:-:S03]  /*4a590*/  LEA R12, P0, R6, R3, 0x1 ;  /* 0x00000003060c7211 */ /* 0x001fc600078008ff */
[----:B------:R-:W2:Y:S01]  /*4a5a0*/  LDL.LU R26, [R1+0x748] ;  /* 0x00074800011a7983 */ /* 0x000ea20000300800 */
[----:B------:R-:W-:-:S05]  /*4a5b0*/  LEA.HI.X.SX32 R13, R6, R0, 0x1, P0 ;  /* 0x00000000060d7211 */ /* 0x000fca00000f0eff */
[----:B------:R0:W-:Y:S01]  /*4a5c0*/  STL.64 [R1+0x28], R12 ;  /* 0x0000280c01007387 */ /* 0x0001e20000100a00 */
[----:B----4-:R-:W-:-:S03]  /*4a5d0*/  F2FP.PACK_AB R6, R27, R29 ;  /* 0x0000001d1b06723e */ /* 0x010fc600000000ff */
[----:B------:R-:W4:Y:S04]  /*4a5e0*/  LDL.LU R27, [R1+0x754] ;  /* 0x00075400011b7983 */ /* 0x000f280000300800 */
[----:B------:R-:W4:Y:S01]  /*4a5f0*/  LDL.LU R29, [R1+0x750] ;  /* 0x00075000011d7983 */ /* 0x000f220000300800 */
[----:B0-----:R-:W-:-:S05]  /*4a600*/  IMAD R12, R22, 0x2, R7 ;  /* 0x00000002160c7824 */ /* 0x001fca00078e0207 */
[----:B------:R-:W-:Y:S02]  /*4a610*/  LEA R13, R22, R12, 0x1 ;  /* 0x0000000c160d7211 */ /* 0x000fe400078e08ff */
[----:B-----5:R-:W-:Y:S02]  /*4a620*/  F2FP.PACK_AB R9, R14, R15 ;  /* 0x0000000f0e09723e */ /* 0x020fe400000000ff */
[----:B------:R-:W-:-:S04]  /*4a630*/  LEA R14, P0, R7, R3, 0x1 ;  /* 0x00000003070e7211 */ /* 0x000fc800078008ff */
[----:B------:R-:W-:-:S05]  /*4a640*/  LEA.HI.X.SX32 R15, R7, R0, 0x1, P0 ;  /* 0x00000000070f7211 */ /* 0x000fca00000f0eff */
[----:B------:R0:W-:Y:S01]  /*4a650*/  STL.64 [R1+0x10], R14 ;  /* 0x0000100e01007387 */ /* 0x0001e20000100a00 */
[----:B------:R-:W-:Y:S01]  /*4a660*/  F2FP.PACK_AB R7, R16, R17 ;  /* 0x000000111007723e */ /* 0x000fe200000000ff */
[----:B------:R-:W-:Y:S01]  /*4a670*/  IMAD R17, R22, 0x2, R13 ;  /* 0x0000000216117824 */ /* 0x000fe200078e020d */
[----:B0-----:R-:W-:-:S04]  /*4a680*/  LEA R14, P0, R12, R3, 0x1 ;  /* 0x000000030c0e7211 */ /* 0x001fc800078008ff */
[-C--:B------:R-:W-:Y:S02]  /*4a690*/  LEA.HI.X.SX32 R15, R12, R0.reuse, 0x1, P0 ;  /* 0x000000000c0f7211 */ /* 0x080fe400000f0eff */
[CC--:B------:R-:W-:Y:S01]  /*4a6a0*/  LEA R12, P0, R13.reuse, R3.reuse, 0x1 ;  /* 0x000000030d0c7211 */ /* 0x0c0fe200078008ff */
[----:B------:R0:W-:Y:S03]  /*4a6b0*/  STS.128 [R28+0x780], R4 ;  /* 0x000780041c007388 */ /* 0x0001e60000000c00 */
[----:B------:R-:W-:Y:S02]  /*4a6c0*/  LEA.HI.X.SX32 R13, R13, R0, 0x1, P0 ;  /* 0x000000000d0d7211 */ /* 0x000fe400000f0eff */
[----:B------:R-:W-:Y:S01]  /*4a6d0*/  LEA R16, P0, R17, R3, 0x1 ;  /* 0x0000000311107211 */ /* 0x000fe200078008ff */
[----:B------:R-:W-:Y:S01]  /*4a6e0*/  STL.64 [R1+0x1558], R14 ;  /* 0x0015580e01007387 */ /* 0x000fe20000100a00 */
[----:B------:R-:W-:-:S02]  /*4a6f0*/  F2FP.PACK_AB R10, R10, R11 ;  /* 0x0000000b0a0a723e */ /* 0x000fc400000000ff */
[----:B------:R-:W-:Y:S01]  /*4a700*/  F2FP.PACK_AB R11, R20, R21 ;  /* 0x00000015140b723e */ /* 0x000fe200000000ff */
[----:B------:R-:W-:Y:S01]  /*4a710*/  STL [R1+0x1560], R12 ;  /* 0x0015600c01007387 */ /* 0x000fe20000100800 */
[----:B0-----:R-:W-:Y:S02]  /*4a720*/  LEA R7, R22, R17, 0x1 ;  /* 0x0000001116077211 */ /* 0x001fe400078e08ff */
[----:B------:R-:W-:Y:S01]  /*4a730*/  LEA.HI.X.SX32 R17, R17, R0, 0x1, P0 ;  /* 0x0000000011117211 */ /* 0x000fe200000f0eff */
[----:B------:R-:W-:Y:S04]  /*4a740*/  STL [R1+0x1550], R13 ;  /* 0x0015500d01007387 */ /* 0x000fe80000100800 */
[----:B------:R-:W-:Y:S04]  /*4a750*/  STL [R1+0x1570], R16 ;  /* 0x0015701001007387 */ /* 0x000fe80000100800 */
[----:B------:R0:W-:Y:S04]  /*4a760*/  STL [R1+0x154c], R17 ;  /* 0x00154c1101007387 */ /* 0x0001e80000100800 */
[----:B------:R1:W-:Y:S01]  /*4a770*/  STS.128 [R28+0xf00], R8 ;  /* 0x000f00081c007388 */ /* 0x0003e20000000c00 */
[----:B0-----:R-:W-:Y:S01]  /*4a780*/  IMAD.MOV.U32 R17, RZ, RZ, c[0x0][0x1c8] ;  /* 0x00007200ff117624 */ /* 0x001fe200078e00ff */
[----:B---3--:R-:W-:-:S02]  /*4a790*/  F2FP.PACK_AB R4, R23, R18 ;  /* 0x000000121704723e */ /* 0x008fc400000000ff */
[----:B--2---:R-:W-:Y:S02]  /*4a7a0*/  F2FP.PACK_AB R5, R19, R24 ;  /* 0x000000181305723e */ /* 0x004fe400000000ff */
[----:B------:R-:W-:Y:S02]  /*4a7b0*/  F2FP.PACK_AB R6, R25, R26 ;  /* 0x0000001a1906723e */ /* 0x000fe400000000ff */
[----:B-1----:R-:W-:Y:S02]  /*4a7c0*/  LEA R10, P0, R7, R3, 0x1 ;  /* 0x00000003070a7211 */ /* 0x002fe400078008ff */
[----:B------:R-:W-:Y:S02]  /*4a7d0*/  LEA R9, R17, R7, 0x1 ;  /* 0x0000000711097211 */ /* 0x000fe400078e08ff */
[----:B------:R-:W-:Y:S01]  /*4a7e0*/  LEA.HI.X.SX32 R11, R7, R0, 0x1, P0 ;  /* 0x00000000070b7211 */ /* 0x000fe200000f0eff */
[----:B------:R-:W-:Y:S01]  /*4a7f0*/  IMAD.SHL.U32 R26, R2, 0x4000, RZ ;  /* 0x00004000021a7824 */ /* 0x000fe200078e00ff */
[----:B------:R-:W-:-:S02]  /*4a800*/  LEA R8, P0, R9, R3, 0x1 ;  /* 0x0000000309087211 */ /* 0x000fc400078008ff */
[----:B------:R-:W-:Y:S02]  /*4a810*/  LOP3.LUT R2, R2, 0xff, RZ, 0xc0, !PT ;  /* 0x000000ff02027812 */ /* 0x000fe400078ec0ff */
[----:B------:R-:W-:Y:S02]  /*4a820*/  LOP3.LUT R26, R26, 0x18000, RZ, 0xc0, !PT ;  /* 0x000180001a1a7812 */ /* 0x000fe400078ec0ff */
[----:B------:R-:W-:Y:S02]  /*4a830*/  LEA R19, R17, R9, 0x1 ;  /* 0x0000000911137211 */ /* 0x000fe400078e08ff */
[----:B------:R-:W-:Y:S02]  /*4a840*/  LEA.HI.X.SX32 R9, R9, R0, 0x1, P0 ;  /* 0x0000000009097211 */ /* 0x000fe400000f0eff */
[----:B------:R-:W-:Y:S01]  /*4a850*/  LEA R26, R2, R26, 0x4 ;  /* 0x0000001a021a7211 */ /* 0x000fe200078e20ff */
[----:B------:R-:W-:Y:S04]  /*4a860*/  STL [R1+0x1548], R11 ;  /* 0x0015480b01007387 */ /* 0x000fe80000100800 */
[----:B------:R-:W-:Y:S04]  /*4a870*/  STL.64 [R1+0x1540], R8 ;  /* 0x0015400801007387 */ /* 0x000fe80000100a00 */
[----:B------:R-:W-:Y:S01]  /*4a880*/  STL [R1+0x15b0], R10 ;  /* 0x0015b00a01007387 */ /* 0x000fe20000100800 */
[----:B------:R-:W-:Y:S01]  /*4a890*/  LEA R18, P0, R19, R3, 0x1 ;  /* 0x0000000313127211 */ /* 0x000fe200078008ff */
[----:B------:R-:W-:-:S03]  /*4a8a0*/  IMAD R20, R17, 0x2, R19 ;  /* 0x0000000211147824 */ /* 0x000fc600078e0213 */
[----:B------:R-:W-:-:S05]  /*4a8b0*/  LEA.HI.X.SX32 R19, R19, R0, 0x1, P0 ;  /* 0x0000000013137211 */ /* 0x000fca00000f0eff */
[----:B------:R-:W-:Y:S01]  /*4a8c0*/  STL [R1+0x153c], R19 ;  /* 0x00153c1301007387 */ /* 0x000fe20000100800 */
[----:B----4-:R-:W-:-:S05]  /*4a8d0*/  F2FP.PACK_AB R7, R27, R29 ;  /* 0x0000001d1b07723e */ /* 0x010fca00000000ff */
[----:B------:R0:W-:Y:S04]  /*4a8e0*/  STS.128 [R28+0xf80], R4 ;  /* 0x000f80041c007388 */ /* 0x0001e80000000c00 */
[----:B------:R-:W-:Y:S06]  /*4a8f0*/  BAR.SYNC.DEFER_BLOCKING 0x0 ;  /* 0x0000000000007b1d */ /* 0x000fec0000010000 */
[----:B------:R-:W1:Y:S01]  /*4a900*/  LDS.128 R8, [R26] ;  /* 0x000000001a087984 */ /* 0x000e620000000c00 */
[----:B------:R-:W-:Y:S01]  /*4a910*/  LOP3.LUT R29, R26, 0x20, RZ, 0x3c, !PT ;  /* 0x000000201a1d7812 */ /* 0x000fe200078e3cff */
[----:B0-----:R-:W-:Y:S01]  /*4a920*/  IMAD R7, R17, 0x2, R20 ;  /* 0x0000000211077824 */ /* 0x001fe200078e0214 */
[----:B------:R-:W-:-:S04]  /*4a930*/  LEA R4, P0, R20, R3, 0x1 ;  /* 0x0000000314047211 */ /* 0x000fc800078008ff */
[----:B------:R-:W-:Y:S01]  /*4a940*/  LEA.HI.X.SX32 R5, R20, R0, 0x1, P0 ;  /* 0x0000000014057211 */ /* 0x000fe200000f0eff */
[----:B-1----:R-:W-:Y:S01]  /*4a950*/  STL.64 [R1+0x390], R8 ;  /* 0x0003900801007387 */ /* 0x002fe20000100a00 */
[----:B------:R-:W-:-:S03]  /*4a960*/  MOV R2, R10 ;  /* 0x0000000a00027202 */ /* 0x000fc60000000f00 */
[----:B------:R-:W-:Y:S04]  /*4a970*/  STL [R1+0x39c], R11 ;  /* 0x00039c0b01007387 */ /* 0x000fe80000100800 */
[----:B------:R-:W0:Y:S01]  /*4a980*/  LDS.128 R8, [R29] ;  /* 0x000000001d087984 */ /* 0x000e220000000c00 */
[----:B------:R-:W-:Y:S01]  /*4a990*/  LEA R6, P0, R7, R3, 0x1 ;  /* 0x0000000307067211 */ /* 0x000fe200078008ff */
[----:B------:R-:W-:-:S03]  /*4a9a0*/  IMAD R21, R17, 0x2, R7 ;  /* 0x0000000211157824 */ /* 0x000fc600078e0207 */
[----:B------:R-:W-:Y:S01]  /*4a9b0*/  LEA.HI.X.SX32 R7, R7, R0, 0x1, P0 ;  /* 0x0000000007077211 */ /* 0x000fe200000f0eff */
[----:B------:R-:W-:Y:S04]  /*4a9c0*/  STL [R1+0x1468], R2 ;  /* 0x0014680201007387 */ /* 0x000fe80000100800 */
[----:B------:R1:W-:Y:S04]  /*4a9d0*/  STL [R1+0x1538], R5 ;  /* 0x0015380501007387 */ /* 0x0003e80000100800 */
[----:B------:R2:W-:Y:S04]  /*4a9e0*/  STL [R1+0x1534], R7 ;  /* 0x0015340701007387 */ /* 0x0005e80000100800 */
[----:B0-----:R-:W-:Y:S04]  /*4a9f0*/  STL [R1+0x384], R9 ;  /* 0x0003840901007387 */ /* 0x001fe80000100800 */
[----:B------:R-:W-:Y:S04]  /*4aa00*/  STL.64 [R1+0x388], R10 ;  /* 0x0003880a01007387 */ /* 0x000fe80000100a00 */
[----:B-1----:R-:W3:Y:S01]  /*4aa10*/  LDL.LU R5, [R1+0x390] ;  /* 0x0003900001057983 */ /* 0x002ee20000300800 */
[----:B--2---:R-:W-:Y:S01]  /*4aa20*/  IMAD.MOV.U32 R7, RZ, RZ, R8 ;  /* 0x000000ffff077224 */ /* 0x004fe200078e0008 */
[----:B------:R-:W-:-:S05]  /*4aa30*/  LOP3.LUT R8, R26, 0x40, RZ, 0x3c, !PT ;  /* 0x000000401a087812 */ /* 0x000fca00078e3cff */
[----:B------:R-:W0:Y:S01]  /*4aa40*/  LDS.128 R12, [R8] ;  /* 0x00000000080c7984 */ /* 0x000e220000000c00 */
[----:B------:R-:W-:Y:S02]  /*4aa50*/  LEA R20, P0, R21, R3, 0x1 ;  /* 0x0000000315147211 */ /* 0x000fe400078008ff */
[----:B------:R-:W-:Y:S02]  /*4aa60*/  LEA R23, R17, R21, 0x1 ;  /* 0x0000001511177211 */ /* 0x000fe400078e08ff */
[----:B------:R-:W-:Y:S01]  /*4aa70*/  LEA.HI.X.SX32 R21, R21, R0, 0x1, P0 ;  /* 0x0000000015157211 */ /* 0x000fe200000f0eff */
[----:B------:R-:W-:Y:S01]  /*4aa80*/  STL.64 [R1+0x1648], R6 ;  /* 0x0016480601007387 */ /* 0x000fe20000100a00 */
[----:B------:R-:W-:Y:S02]  /*4aa90*/  LOP3.LUT R2, R26, 0x60, RZ, 0x3c, !PT ;  /* 0x000000601a027812 */ /* 0x000fe400078e3cff */
[----:B------:R-:W-:Y:S02]  /*4aaa0*/  LEA R22, P0, R23, R3, 0x1 ;  /* 0x0000000317167211 */ /* 0x000fe400078008ff */
[----:B------:R-:W-:-:S02]  /*4aab0*/  LEA R25, R17, R23, 0x1 ;  /* 0x0000001711197211 */ /* 0x000fc400078e08ff */
[-C--:B------:R-:W-:Y:S02]  /*4aac0*/  LEA.HI.X.SX32 R23, R23, R0.reuse, 0x1, P0 ;  /* 0x0000000017177211 */ /* 0x080fe400000f0eff */
[----:B------:R-:W-:Y:S02]  /*4aad0*/  LEA R24, P0, R25, R3, 0x1 ;  /* 0x0000000319187211 */ /* 0x000fe400078008ff */
[----:B------:R-:W-:Y:S02]  /*4aae0*/  LEA R27, R17, R25, 0x1 ;  /* 0x00000019111b7211 */ /* 0x000fe400078e08ff */
[----:B------:R-:W-:-:S03]  /*4aaf0*/  LEA.HI.X.SX32 R25, R25, R0, 0x1, P0 ;  /* 0x0000000019197211 */ /* 0x000fc600000f0eff */
[----:B------:R-:W-:Y:S01]  /*4ab00*/  IMAD R28, R17, 0x2, R27 ;  /* 0x00000002111c7824 */ /* 0x000fe200078e021b */
[----:B---3--:R-:W-:Y:S04]  /*4ab10*/  STL.64 [R1+0x1640], R4 ;  /* 0x0016400401007387 */ /* 0x008fe80000100a00 */
[----:B------:R1:W-:Y:S04]  /*4ab20*/  STL [R1+0x1530], R21 ;  /* 0x0015301501007387 */ /* 0x0003e80000100800 */
[----:B0-----:R-:W-:Y:S04]  /*4ab30*/  STL [R1+0x374], R13 ;  /* 0x0003740d01007387 */ /* 0x001fe80000100800 */
[----:B------:R-:W-:Y:S01]  /*4ab40*/  STL.64 [R1+0x378], R14 ;  /* 0x0003780e01007387 */ /* 0x000fe20000100a00 */
[----:B-1----:R-:W-:-:S03]  /*4ab50*/  IMAD.MOV.U32 R21, RZ, RZ, R12 ;  /* 0x000000ffff157224 */ /* 0x002fc600078e000c */
[----:B------:R-:W0:Y:S04]  /*4ab60*/  LDS.128 R12, [R2] ;  /* 0x00000000020c7984 */ /* 0x000e280000000c00 */
[----:B------:R1:W-:Y:S04]  /*4ab70*/  STL [R1+0x152c], R23 ;  /* 0x00152c1701007387 */ /* 0x0003e80000100800 */
[----:B------:R-:W-:Y:S01]  /*4ab80*/  STL [R1+0x1528], R25 ;  /* 0x0015281901007387 */ /* 0x000fe20000100800 */
[----:B------:R-:W-:-:S03]  /*4ab90*/  LEA R4, P0, R27, R3, 0x1 ;  /* 0x000000031b047211 */ /* 0x000fc600078008ff */
[----:B0-----:R-:W-:Y:S01]  /*4aba0*/  STL [R1+0x364], R13 ;  /* 0x0003640d01007387 */ /* 0x001fe20000100800 */
[----:B-1----:R-:W-:-:S03]  /*4abb0*/  MOV R23, R12 ;  /* 0x0000000c00177202 */ /* 0x002fc60000000f00 */
[----:B------:R-:W-:Y:S04]  /*4abc0*/  STL.64 [R1+0x368], R14 ;  /* 0x0003680e01007387 */ /* 0x000fe80000100a00 */
[----:B------:R-:W0:Y:S01]  /*4abd0*/  LDS.128 R12, [R26+0x1000] ;  /* 0x001000001a0c7984 */ /* 0x000e220000000c00 */
[----:B------:R-:W-:-:S03]  /*4abe0*/  LEA.HI.X.SX32 R5, R27, R0, 0x1, P0 ;  /* 0x000000001b057211 */ /* 0x000fc600000f0eff */
[----:B------:R1:W-:Y:S01]  /*4abf0*/  STL.64 [R1+0x1638], R22 ;  /* 0x0016381601007387 */ /* 0x0003e20000100a00 */
[----:B------:R-:W-:-:S03]  /*4ac00*/  IMAD R27, R17, 0x2, R28 ;  /* 0x00000002111b7824 */ /* 0x000fc600078e021c */
[----:B-1----:R-:W2:Y:S04]  /*4ac10*/  LDL.LU.64 R22, [R1+0xa8] ;  /* 0x0000a80001167983 */ /* 0x002ea80000300a00 */
[----:B------:R-:W-:Y:S04]  /*4ac20*/  STL.64 [R1+0x1630], R20 ;  /* 0x0016301401007387 */ /* 0x000fe80000100a00 */
[----:B------:R-:W3:Y:S04]  /*4ac30*/  LDL.LU.64 R10, [R1+0xc0] ;  /* 0x0000c000010a7983 */ /* 0x000ee80000300a00 */
[----:B------:R1:W-:Y:S02]  /*4ac40*/  STL.64 [R1+0xd8], R4 ;  /* 0x0000d80401007387 */ /* 0x0003e40000100a00 */
[----:B-1----:R-:W-:-:S02]  /*4ac50*/  LEA R4, P0, R28, R3, 0x1 ;  /* 0x000000031c047211 */ /* 0x002fc400078008ff */
[----:B0-----:R-:W-:Y:S02]  /*4ac60*/  STL [R1+0x354], R13 ;  /* 0x0003540d01007387 */ /* 0x001fe40000100800 */
[----:B------:R-:W-:Y:S02]  /*4ac70*/  LEA.HI.X.SX32 R5, R28, R0, 0x1, P0 ;  /* 0x000000001c057211 */ /* 0x000fe400000f0eff */
[----:B------:R-:W-:Y:S04]  /*4ac80*/  STL.64 [R1+0x358], R14 ;  /* 0x0003580e01007387 */ /* 0x000fe80000100a00 */
[----:B------:R0:W-:Y:S02]  /*4ac90*/  STL.64 [R1+0xe0], R4 ;  /* 0x0000e00401007387 */ /* 0x0001e40000100a00 */
[----:B0-----:R-:W-:-:S04]  /*4aca0*/  LEA R4, P0, R27, R3, 0x1 ;  /* 0x000000031b047211 */ /* 0x001fc800078008ff */
[----:B------:R-:W-:-:S05]  /*4acb0*/  LEA.HI.X.SX32 R5, R27, R0, 0x1, P0 ;  /* 0x000000001b057211 */ /* 0x000fca00000f0eff */
[----:B------:R-:W-:Y:S04]  /*4acc0*/  STL.64 [R1+0xe8], R4 ;  /* 0x0000e80401007387 */ /* 0x000fe80000100a00 */
[----:B------:R-:W0:Y:S04]  /*4acd0*/  LDS.128 R4, [R29+0x1000] ;  /* 0x001000001d047984 */ /* 0x000e280000000c00 */
[----:B0-----:R-:W-:Y:S01]  /*4ace0*/  STL.64 [R1+0x340], R4 ;  /* 0x0003400401007387 */ /* 0x001fe20000100a00 */
[----:B------:R-:W-:-:S03]  /*4acf0*/  IMAD.MOV.U32 R15, RZ, RZ, R4 ;  /* 0x000000ffff0f7224 */ /* 0x000fc600078e0004 */
[----:B------:R0:W-:Y:S04]  /*4ad00*/  STL.64 [R1+0x348], R6 ;  /* 0x0003480601007387 */ /* 0x0001e80000100a00 */
[----:B0-----:R-:W4:Y:S04]  /*4ad10*/  LDL.LU.64 R6, [R1+0x1648] ;  /* 0x0016480001067983 */ /* 0x001f280000300a00 */
[----:B------:R-:W2:Y:S01]  /*4ad20*/  LDL.LU.64 R4, [R1+0x1640] ;  /* 0x0016400001047983 */ /* 0x000ea20000300a00 */
[----:B------:R-:W-:Y:S01]  /*4ad30*/  IMAD R28, R17, 0x2, R27 ;  /* 0x00000002111c7824 */ /* 0x000fe200078e021b */
[----:B------:R-:W-:-:S04]  /*4ad40*/  MOV R25, R12 ;  /* 0x0000000c00197202 */ /* 0x000fc80000000f00 */
[----:B------:R-:W-:-:S04]  /*4ad50*/  LEA R12, P0, R28, R3, 0x1 ;  /* 0x000000031c0c7211 */ /* 0x000fc800078008ff */
[----:B------:R-:W-:Y:S01]  /*4ad60*/  LEA.HI.X.SX32 R13, R28, R0, 0x1, P0 ;  /* 0x000000001c0d7211 */ /* 0x000fe200000f0eff */
[----:B--2---:R-:W-:Y:S04]  /*4ad70*/  STG.E.U16 [R22.64], R5 ;  /* 0x0000000516007986 */ /* 0x004fe8000c101504 */
[----:B------:R-:W0:Y:S04]  /*4ad80*/  LDS.128 R20, [R8+0x1000] ;  /* 0x0010000008147984 */ /* 0x000e280000000c00 */
[----:B------:R-:W-:Y:S04]  /*4ad90*/  STL.64 [R1+0x1568], R4 ;  /* 0x0015680401007387 */ /* 0x000fe80000100a00 */
[----:B------:R-:W-:Y:S04]  /*4ada0*/  STL.64 [R1+0xf0], R12 ;  /* 0x0000f00c01007387 */ /* 0x000fe80000100a00 */
[----:B0-----:R-:W-:Y:S01]  /*4adb0*/  STL.64 [R1+0x330], R20 ;  /* 0x0003301401007387 */ /* 0x001fe20000100a00 */
[----:B------:R-:W-:-:S03]  /*4adc0*/  IMAD.MOV.U32 R9, RZ, RZ, R20 ;  /* 0x000000ffff097224 */ /* 0x000fc600078e0014 */
[----:B------:R0:W-:Y:S04]  /*4add0*/  STL.64 [R1+0x338], R22 ;  /* 0x0003381601007387 */ /* 0x0001e80000100a00 */
[----:B0-----:R-:W2:Y:S04]  /*4ade0*/  LDL.LU.64 R22, [R1+0x1638] ;  /* 0x0016380001167983 */ /* 0x001ea80000300a00 */
[----:B------:R-:W3:Y:S04]  /*4adf0*/  LDL.LU.64 R20, [R1+0x1630] ;  /* 0x0016300001147983 */ /* 0x000ee80000300a00 */
[----:B------:R-:W5:Y:S04]  /*4ae00*/  LDL.LU.64 R12, [R1+0x78] ;  /* 0x00007800010c7983 */ /* 0x000f680000300a00 */
[----:B------:R0:W-:Y:S04]  /*4ae10*/  STL [R1+0x1628], R15 ;  /* 0x0016280f01007387 */ /* 0x0001e80000100800 */
[----:B0-----:R-:W4:Y:S01]  /*4ae20*/  LDL.LU.64 R14, [R1+0xc8] ;  /* 0x0000c800010e7983 */ /* 0x001f220000300a00 */
[----:B------:R-:W-:-:S04]  /*4ae30*/  LEA R27, R17, R28, 0x1 ;  /* 0x0000001c111b7211 */ /* 0x000fc800078e08ff */
[----:B------:R-:W-:-:S04]  /*4ae40*/  LEA R4, P0, R27, R3, 0x1 ;  /* 0x000000031b047211 */ /* 0x000fc800078008ff */
[----:B------:R-:W-:-:S05]  /*4ae50*/  LEA.HI.X.SX32 R5, R27, R0, 0x1, P0 ;  /* 0x000000001b057211 */ /* 0x000fca00000f0eff */
[----:B------:R0:W-:Y:S01]  /*4ae60*/  STL.64 [R1+0xf8], R4 ;  /* 0x0000f80401007387 */ /* 0x0001e20000100a00 */
[----:B------:R-:W-:-:S04]  /*4ae70*/  LEA R28, R17, R27, 0x1 ;  /* 0x0000001b111c7211 */ /* 0x000fc800078e08ff */
[----:B0-----:R-:W-:-:S04]  /*4ae80*/  LEA R4, P0, R28, R3, 0x1 ;  /* 0x000000031c047211 */ /* 0x001fc800078008ff */
[----:B------:R-:W-:Y:S02]  /*4ae90*/  LEA.HI.X.SX32 R5, R28, R0, 0x1, P0 ;  /* 0x000000001c057211 */ /* 0x000fe400000f0eff */
[----:B------:R-:W-:Y:S01]  /*4aea0*/  LEA R27, R17, R28, 0x1 ;  /* 0x0000001c111b7211 */ /* 0x000fe200078e08ff */
[----:B-----5:R-:W-:Y:S04]  /*4aeb0*/  STL.64 [R1+0x1620], R12 ;  /* 0x0016200c01007387 */ /* 0x020fe80000100a00 */
[----:B----4-:R-:W-:Y:S04]  /*4aec0*/  STG.E.U16 [R14.64], R7 ;  /* 0x000000070e007986 */ /* 0x010fe8000c101504 */
[----:B------:R-:W0:Y:S04]  /*4aed0*/  LDS.128 R12, [R2+0x1000] ;  /* 0x00100000020c7984 */ /* 0x000e280000000c00 */
[----:B------:R-:W-:Y:S04]  /*4aee0*/  STL.64 [R1+0x1578], R6 ;  /* 0x0015780601007387 */ /* 0x000fe80000100a00 */
[----:B------:R1:W-:Y:S04]  /*4aef0*/  STL.64 [R1+0x108], R4 ;  /* 0x0001080401007387 */ /* 0x0003e80000100a00 */
[----:B0-----:R-:W-:Y:S01]  /*4af00*/  STL.64 [R1+0x320], R12 ;  /* 0x0003200c01007387 */ /* 0x001fe20000100a00 */
[----:B------:R-:W-:-:S03]  /*4af10*/  MOV R8, R12 ;  /* 0x0000000c00087202 */ /* 0x000fc60000000f00 */
[----:B------:R-:W-:Y:S04]  /*4af20*/  STL.64 [R1+0x328], R14 ;  /* 0x0003280e01007387 */ /* 0x000fe80000100a00 */
[----:B------:R-:W0:Y:S01]  /*4af30*/  LDS.128 R12, [R26+0x2000] ;  /* 0x002000001a0c7984 */ /* 0x000e220000000c00 */
[----:B-1----:R-:W-:-:S04]  /*4af40*/  LEA R4, P0, R27, R3, 0x1 ;  /* 0x000000031b047211 */ /* 0x002fc800078008ff */
[----:B------:R-:W-:Y:S01]  /*4af50*/  LEA.HI.X.SX32 R5, R27, R0, 0x1, P0 ;  /* 0x000000001b057211 */ /* 0x000fe200000f0eff */
[----:B---3--:R-:W-:Y:S04]  /*4af60*/  STG.E.U16 [R10.64], R21 ;  /* 0x000000150a007986 */ /* 0x008fe8000c101504 */
[----:B------:R-:W-:Y:S04]  /*4af70*/  STL.64 [R1+0x120], R4 ;  /* 0x0001200401007387 */ /* 0x000fe80000100a00 */
[----:B0-----:R-:W-:Y:S01]  /*4af80*/  STL.64 [R1+0x310], R12 ;  /* 0x0003100c01007387 */ /* 0x001fe20000100a00 */
[----:B------:R-:W-:-:S03]  /*4af90*/  MOV R7, R12 ;  /* 0x0000000c00077202 */ /* 0x000fc60000000f00 */
[----:B------:R0:W-:Y:S04]  /*4afa0*/  STL.64 [R1+0x318], R14 ;  /* 0x0003180e01007387 */ /* 0x0001e80000100a00 */
[----:B0-----:R-:W3:Y:S04]  /*4afb0*/  LDL.LU R15, [R1+0x1628] ;  /* 0x00162800010f7983 */ /* 0x001ee80000300800 */
[----:B------:R-:W4:Y:S04]  /*4afc0*/  LDL.LU.64 R12, [R1+0x1620] ;  /* 0x00162000010c7983 */ /* 0x000f280000300a00 */
[----:B------:R-:W5:Y:S01]  /*4afd0*/  LDL.LU.64 R10, [R1+0x98] ;  /* 0x00009800010a7983 */ /* 0x000f620000300a00 */
[----:B------:R-:W-:-:S05]  /*4afe0*/  IMAD R28, R17, 0x2, R27 ;  /* 0x00000002111c7824 */ /* 0x000fca00078e021b */
[C---:B------:R-:W-:Y:S01]  /*4aff0*/  LEA R4, P0, R28.reuse, R3, 0x1 ;  /* 0x000000031c047211 */ /* 0x040fe200078008ff */
[----:B-----5:R0:W-:Y:S04]  /*4b000*/  STL.64 [R1+0x1618], R10 ;  /* 0x0016180a01007387 */ /* 0x0201e80000100a00 */
[----:B0-----:R-:W5:Y:S01]  /*4b010*/  LDL.LU.64 R10, [R1+0xd0] ;  /* 0x0000d000010a7983 */ /* 0x001f620000300a00 */
[----:B------:R-:W-:-:S05]  /*4b020*/  LEA.HI.X.SX32 R5, R28, R0, 0x1, P0 ;  /* 0x000000001c057211 */ /* 0x000fca00000f0eff */
[----:B------:R0:W-:Y:S04]  /*4b030*/  STL.64 [R1+0x118], R4 ;  /* 0x0001180401007387 */ /* 0x0001e80000100a00 */
[----:B------:R-:W-:Y:S01]  /*4b040*/  STL.64 [R1+0x1610], R8 ;  /* 0x0016100801007387 */ /* 0x000fe20000100a00 */
[----:B------:R-:W-:-:S05]  /*4b050*/  IMAD R27, R17, 0x2, R28 ;  /* 0x00000002111b7824 */ /* 0x000fca00078e021c */
[C---:B0-----:R-:W-:Y:S01]  /*4b060*/  LEA R4, P0, R27.reuse, R3, 0x1 ;  /* 0x000000031b047211 */ /* 0x041fe200078008ff */
[----:B--2---:R-:W-:Y:S03]  /*4b070*/  STL.64 [R1+0x1588], R22 ;  /* 0x0015881601007387 */ /* 0x004fe60000100a00 */
[----:B------:R-:W-:Y:S01]  /*4b080*/  LEA.HI.X.SX32 R5, R27, R0, 0x1, P0 ;  /* 0x000000001b057211 */ /* 0x000fe200000f0eff */
[----:B------:R-:W-:Y:S04]  /*4b090*/  STL.64 [R1+0x1580], R20 ;  /* 0x0015801401007387 */ /* 0x000fe80000100a00 */
[----:B-----5:R0:W-:Y:S04]  /*4b0a0*/  STG.E.U16 [R10.64], R23 ;  /* 0x000000170a007986 */ /* 0x0201e8000c101504 */
[----:B------:R-:W1:Y:S04]  /*4b0b0*/  LDS.128 R8, [R29+0x2000] ;  /* 0x002000001d087984 */ /* 0x000e680000000c00 */
[----:B----4-:R2:W-:Y:S04]  /*4b0c0*/  STG.E.U16 [R12.64], R25 ;  /* 0x000000190c007986 */ /* 0x0105e8000c101504 */
[----:B0-----:R-:W4:Y:S04]  /*4b0d0*/  LDL.LU.64 R22, [R1+0xb8] ;  /* 0x0000b80001167983 */ /* 0x001f280000300a00 */
[----:B------:R0:W-:Y:S04]  /*4b0e0*/  STL.64 [R1+0x150], R4 ;  /* 0x0001500401007387 */ /* 0x0001e80000100a00 */
[----:B-1----:R-:W-:Y:S04]  /*4b0f0*/  STL.64 [R1+0x300], R8 ;  /* 0x0003000801007387 */ /* 0x002fe80000100a00 */
[----:B------:R-:W-:Y:S04]  /*4b100*/  STL.64 [R1+0x308], R10 ;  /* 0x0003080a01007387 */ /* 0x000fe80000100a00 */
[----:B--2---:R-:W2:Y:S01]  /*4b110*/  LDL.LU.64 R12, [R1+0xb0] ;  /* 0x0000b000010c7983 */ /* 0x004ea20000300a00 */
[----:B------:R-:W-:Y:S01]  /*4b120*/  LOP3.LUT R21, R26, 0x40, RZ, 0x3c, !PT ;  /* 0x000000401a157812 */ /* 0x000fe200078e3cff */
[----:B------:R-:W-:-:S04]  /*4b130*/  IMAD.MOV.U32 R6, RZ, RZ, R8 ;  /* 0x000000ffff067224 */ /* 0x000fc800078e0008 */
[----:B------:R-:W1:Y:S01]  /*4b140*/  LDS.128 R8, [R21+0x2000] ;  /* 0x0020000015087984 */ /* 0x000e620000000c00 */
[----:B------:R-:W-:-:S05]  /*4b150*/  IMAD R28, R17, 0x2, R27 ;  /* 0x00000002111c7824 */ /* 0x000fca00078e021b */
[----:B0-----:R-:W-:-:S04]  /*4b160*/  LEA R4, P0, R28, R3, 0x1 ;  /* 0x000000031c047211 */ /* 0x001fc800078008ff */
[----:B------:R-:W-:-:S05]  /*4b170*/  LEA.HI.X.SX32 R5, R28, R0, 0x1, P0 ;  /* 0x000000001c057211 */ /* 0x000fca00000f0eff */
[----:B------:R-:W-:Y:S01]  /*4b180*/  STL.64 [R1+0x148], R4 ;  /* 0x0001480401007387 */ /* 0x000fe20000100a00 */
[----:B-1----:R-:W-:-:S03]  /*4b190*/  IMAD.MOV.U32 R14, RZ, RZ, R8 ;  /* 0x000000ffff0e7224 */ /* 0x002fc600078e0008 */
[----:B------:R-:W-:Y:S04]  /*4b1a0*/  STL.64 [R1+0x2f0], R8 ;  /* 0x0002f00801007387 */ /* 0x000fe80000100a00 */
[----:B------:R0:W-:Y:S04]  /*4b1b0*/  STL.64 [R1+0x2f8], R10 ;  /* 0x0002f80a01007387 */ /* 0x0001e80000100a00 */
[----:B0-----:R-:W5:Y:S04]  /*4b1c0*/  LDL.LU.64 R10, [R1+0x1618] ;  /* 0x00161800010a7983 */ /* 0x001f680000300a00 */
[----:B------:R-:W5:Y:S04]  /*4b1d0*/  LDL.LU.64 R8, [R1+0x1610] ;  /* 0x0016100001087983 */ /* 0x000f680000300a00 */
[----:B------:R-:W-:Y:S04]  /*4b1e0*/  STL [R1+0x1608], R14 ;  /* 0x0016080e01007387 */ /* 0x000fe80000100800 */
[----:B--2---:R0:W-:Y:S04]  /*4b1f0*/  STL.64 [R1+0x1600], R12 ;  /* 0x0016000c01007387 */ /* 0x0041e80000100a00 */
[----:B0-----:R-:W3:Y:S01]  /*4b200*/  LDL.LU.64 R12, [R1+0xa0] ;  /* 0x0000a000010c7983 */ /* 0x001ee20000300a00 */
[----:B------:R-:W-:-:S04]  /*4b210*/  LEA R27, R17, R28, 0x1 ;  /* 0x0000001c111b7211 */ /* 0x000fc800078e08ff */
[----:B------:R-:W-:Y:S02]  /*4b220*/  LEA R4, P0, R27, R3, 0x1 ;  /* 0x000000031b047211 */ /* 0x000fe400078008ff */
[----:B------:R-:W-:Y:S02]  /*4b230*/  LEA R28, R17, R27, 0x1 ;  /* 0x0000001b111c7211 */ /* 0x000fe400078e08ff */
[----:B------:R-:W-:Y:S01]  /*4b240*/  LEA.HI.X.SX32 R5, R27, R0, 0x1, P0 ;  /* 0x000000001b057211 */ /* 0x000fe200000f0eff */
[----:B------:R-:W-:Y:S04]  /*4b250*/  STL [R1+0x15fc], R21 ;  /* 0x0015fc1501007387 */ /* 0x000fe80000100800 */
[----:B------:R0:W-:Y:S02]  /*4b260*/  STL.64 [R1+0x170], R4 ;  /* 0x0001700401007387 */ /* 0x0001e40000100a00 */
[----:B0-----:R-:W-:-:S04]  /*4b270*/  LEA R4, P0, R28, R3, 0x1 ;  /* 0x000000031c047211 */ /* 0x001fc800078008ff */
[----:B------:R-:W-:-:S05]  /*4b280*/  LEA.HI.X.SX32 R5, R28, R0, 0x1, P0 ;  /* 0x000000001c057211 */ /* 0x000fca00000f0eff */
[----:B------:R0:W-:Y:S01]  /*4b290*/  STL.64 [R1+0x178], R4 ;  /* 0x0001780401007387 */ /* 0x0001e20000100a00 */
[----:B------:R-:W-:-:S04]  /*4b2a0*/  LEA R27, R17, R28, 0x1 ;  /* 0x0000001c111b7211 */ /* 0x000fc800078e08ff */
[----:B0-----:R-:W-:-:S04]  /*4b2b0*/  LEA R4, P0, R27, R3, 0x1 ;  /* 0x000000031b047211 */ /* 0x001fc800078008ff */
[----:B------:R-:W-:Y:S01]  /*4b2c0*/  LEA.HI.X.SX32 R5, R27, R0, 0x1, P0 ;  /* 0x000000001b057211 */ /* 0x000fe200000f0eff */
[----:B---3--:R-:W-:Y:S04]  /*4b2d0*/  STG.E.U16 [R12.64], R15 ;  /* 0x0000000f0c007986 */ /* 0x008fe8000c101504 */
[----:B------:R-:W0:Y:S04]  /*4b2e0*/  LDS.128 R12, [R2+0x2000] ;  /* 0x00200000020c7984 */ /* 0x000e280000000c00 */
[----:B0-----:R-:W-:Y:S01]  /*4b2f0*/  STL.64 [R1+0x2e0], R12 ;  /* 0x0002e00c01007387 */ /* 0x001fe20000100a00 */
[----:B------:R-:W-:-:S03]  /*4b300*/  MOV R16, R12 ;  /* 0x0000000c00107202 */ /* 0x000fc60000000f00 */
[----:B------:R-:W-:Y:S04]  /*4b310*/  STL.64 [R1+0x2e8], R14 ;  /* 0x0002e80e01007387 */ /* 0x000fe80000100a00 */
[----:B------:R-:W0:Y:S04]  /*4b320*/  LDS.128 R12, [R26+0x3000] ;  /* 0x003000001a0c7984 */ /* 0x000e280000000c00 */
[----:B-----5:R1:W-:Y:S04]  /*4b330*/  STG.E.U16 [R10.64], R9 ;  /* 0x000000090a007986 */ /* 0x0203e8000c101504 */
[----:B-1----:R-:W2:Y:S04]  /*4b340*/  LDL.LU.64 R10, [R1+0x70] ;  /* 0x00007000010a7983 */ /* 0x002ea80000300a00 */
[----:B------:R-:W-:Y:S04]  /*4b350*/  STL.64 [R1+0x190], R4 ;  /* 0x0001900401007387 */ /* 0x000fe80000100a00 */
[----:B0-----:R-:W-:Y:S01]  /*4b360*/  STL.64 [R1+0x2d0], R12 ;  /* 0x0002d00c01007387 */ /* 0x001fe20000100a00 */
[----:B------:R-:W-:-:S03]  /*4b370*/  MOV R9, R12 ;  /* 0x0000000c00097202 */ /* 0x000fc60000000f00 */
[----:B------:R0:W-:Y:S04]  /*4b380*/  STL.64 [R1+0x2d8], R14 ;  /* 0x0002d80e01007387 */ /* 0x0001e80000100a00 */
[----:B0-----:R-:W3:Y:S04]  /*4b390*/  LDL.LU R14, [R1+0x1608] ;  /* 0x00160800010e7983 */ /* 0x001ee80000300800 */
[----:B------:R-:W5:Y:S04]  /*4b3a0*/  LDL.LU.64 R12, [R1+0x1600] ;  /* 0x00160000010c7983 */ /* 0x000f680000300a00 */
[----:B----4-:R-:W-:Y:S04]  /*4b3b0*/  STG.E.U16 [R22.64], R8 ;  /* 0x0000000816007986 */ /* 0x010fe8000c101504 */
[----:B------:R-:W0:Y:S01]  /*4b3c0*/  LDS.128 R20, [R29+0x3000] ;  /* 0x003000001d147984 */ /* 0x000e220000000c00 */
[----:B------:R-:W-:-:S05]  /*4b3d0*/  IMAD R28, R17, 0x2, R27 ;  /* 0x00000002111c7824 */ /* 0x000fca00078e021b */
[----:B------:R-:W-:Y:S01]  /*4b3e0*/  LEA R4, P0, R28, R3, 0x1 ;  /* 0x000000031c047211 */ /* 0x000fe200078008ff */
[----:B------:R-:W-:-:S03]  /*4b3f0*/  IMAD R27, R17, 0x2, R28 ;  /* 0x00000002111b7824 */ /* 0x000fc600078e021c */
[----:B------:R-:W-:-:S05]  /*4b400*/  LEA.HI.X.SX32 R5, R28, R0, 0x1, P0 ;  /* 0x000000001c057211 */ /* 0x000fca00000f0eff */
[----:B------:R1:W-:Y:S02]  /*4b410*/  STL.64 [R1+0x188], R4 ;  /* 0x0001880401007387 */ /* 0x0003e40000100a00 */
[----:B-1----:R-:W-:-:S04]  /*4b420*/  LEA R4, P0, R27, R3, 0x1 ;  /* 0x000000031b047211 */ /* 0x002fc800078008ff */
[----:B------:R-:W-:-:S05]  /*4b430*/  LEA.HI.X.SX32 R5, R27, R0, 0x1, P0 ;  /* 0x000000001b057211 */ /* 0x000fca00000f0eff */
[----:B------:R-:W-:Y:S04]  /*4b440*/  STL.64 [R1+0x3e0], R4 ;  /* 0x0003e00401007387 */ /* 0x000fe80000100a00 */
[----:B0-----:R0:W-:Y:S04]  /*4b450*/  STL.64 [R1+0x2c0], R20 ;  /* 0x0002c01401007387 */ /* 0x0011e80000100a00 */
[----:B------:R1:W-:Y:S04]  /*4b460*/  STL.64 [R1+0x2c8], R22 ;  /* 0x0002c81601007387 */ /* 0x0003e80000100a00 */
[----:B0-----:R-:W4:Y:S04]  /*4b470*/  LDL.LU R21, [R1+0x15fc] ;  /* 0x0015fc0001157983 */ /* 0x001f280000300800 */
[----:B-1----:R-:W4:Y:S04]  /*4b480*/  LDL.LU.64 R22, [R1+0x88] ;  /* 0x0000880001167983 */ /* 0x002f280000300a00 */
[----:B-----5:R0:W-:Y:S04]  /*4b490*/  STG.E.U16 [R12.64], R7 ;  /* 0x000000070c007986 */ /* 0x0201e8000c101504 */
[----:B0-----:R-:W5:Y:S04]  /*4b4a0*/  LDL.LU.64 R12, [R1+0x80] ;  /* 0x00008000010c7983 */ /* 0x001f680000300a00 */
[----:B---3--:R-:W-:Y:S01]  /*4b4b0*/  STL [R1+0x15f8], R14 ;  /* 0x0015f80e01007387 */ /* 0x008fe20000100800 */
[----:B------:R-:W-:-:S05]  /*4b4c0*/  IMAD R28, R17, 0x2, R27 ;  /* 0x00000002111c7824 */ /* 0x000fca00078e021b */
[CC--:B------:R-:W-:Y:S02]  /*4b4d0*/  LEA R4, P0, R28.reuse, R3.reuse, 0x1 ;  /* 0x000000031c047211 */ /* 0x0c0fe400078008ff */
[----:B------:R-:W-:Y:S02]  /*4b4e0*/  LEA R27, R17, R28, 0x1 ;  /* 0x0000001c111b7211 */ /* 0x000fe400078e08ff */
[----:B------:R-:W-:Y:S01]  /*4b4f0*/  LEA.HI.X.SX32 R5, R28, R0, 0x1, P0 ;  /* 0x000000001c057211 */ /* 0x000fe200000f0eff */
[----:B------:R-:W-:Y:S01]  /*4b500*/  IMAD.MOV.U32 R8, RZ, RZ, R20 ;  /* 0x000000ffff087224 */ /* 0x000fe200078e0014 */
[----:B--2---:R-:W-:Y:S04]  /*4b510*/  STG.E.U16 [R10.64], R6 ;  /* 0x000000060a007986 */ /* 0x004fe8000c101504 */
[----:B-----5:R-:W-:Y:S04]  /*4b520*/  STL.64 [R1+0x15f0], R12 ;  /* 0x0015f00c01007387 */ /* 0x020fe80000100a00 */
[----:B----4-:R-:W0:Y:S04]  /*4b530*/  LDS.128 R12, [R21+0x3000] ;  /* 0x00300000150c7984 */ /* 0x010e280000000c00 */
[----:B------:R1:W-:Y:S02]  /*4b540*/  STL.64 [R1+0x3d8], R4 ;  /* 0x0003d80401007387 */ /* 0x0003e40000100a00 */
[----:B-1----:R-:W-:-:S04]  /*4b550*/  LEA R4, P0, R27, R3, 0x1 ;  /* 0x000000031b047211 */ /* 0x002fc800078008ff */
[----:B------:R-:W-:Y:S01]  /*4b560*/  LEA.HI.X.SX32 R5, R27, R0, 0x1, P0 ;  /* 0x000000001b057211 */ /* 0x000fe200000f0eff */
[----:B0-----:R-:W-:Y:S04]  /*4b570*/  STL.64 [R1+0x2b0], R12 ;  /* 0x0002b00c01007387 */ /* 0x001fe80000100a00 */
[----:B------:R-:W-:Y:S04]  /*4b580*/  STL.64 [R1+0x2b8], R14 ;  /* 0x0002b80e01007387 */ /* 0x000fe80000100a00 */
[----:B------:R0:W-:Y:S04]  /*4b590*/  STL [R1+0x15e0], R21 ;  /* 0x0015e01501007387 */ /* 0x0001e80000100800 */
[----:B0-----:R-:W2:Y:S04]  /*4b5a0*/  LDL.LU.64 R20, [R1+0x58] ;  /* 0x0000580001147983 */ /* 0x001ea80000300a00 */
[----:B------:R-:W-:Y:S04]  /*4b5b0*/  STL.64 [R1+0x15e8], R22 ;  /* 0x0015e81601007387 */ /* 0x000fe80000100a00 */
[----:B------:R0:W-:Y:S04]  /*4b5c0*/  STL.64 [R1+0x400], R4 ;  /* 0x0004000401007387 */ /* 0x0001e80000100a00 */
[----:B------:R-:W3:Y:S01]  /*4b5d0*/  LDL.LU.64 R10, [R1+0x90] ;  /* 0x00009000010a7983 */ /* 0x000ee20000300a00 */
[----:B------:R-:W-:-:S03]  /*4b5e0*/  IMAD.MOV.U32 R7, RZ, RZ, R12 ;  /* 0x000000ffff077224 */ /* 0x000fc600078e000c */
[----:B------:R-:W1:Y:S01]  /*4b5f0*/  LDS.128 R12, [R2+0x3000] ;  /* 0x00300000020c7984 */ /* 0x000e620000000c00 */
[----:B------:R-:W-:-:S04]  /*4b600*/  LEA R28, R17, R27, 0x1 ;  /* 0x0000001b111c7211 */ /* 0x000fc800078e08ff */
[----:B0-----:R-:W-:-:S04]  /*4b610*/  LEA R4, P0, R28, R3, 0x1 ;  /* 0x000000031c047211 */ /* 0x001fc800078008ff */
[----:B------:R-:W-:Y:S01]  /*4b620*/  LEA.HI.X.SX32 R5, R28, R0, 0x1, P0 ;  /* 0x000000001c057211 */ /* 0x000fe200000f0eff */
[----:B---3--:R-:W-:Y:S04]  /*4b630*/  STL.64 [R1+0x15d8], R10 ;  /* 0x0015d80a01007387 */ /* 0x008fe80000100a00 */
[----:B------:R-:W-:Y:S04]  /*4b640*/  STL [R1+0x15d0], R8 ;  /* 0x0015d00801007387 */ /* 0x000fe80000100800 */
[----:B------:R-:W-:Y:S04]  /*4b650*/  STL.64 [R1+0x3f8], R4 ;  /* 0x0003f80401007387 */ /* 0x000fe80000100a00 */
[----:B-1----:R-:W-:Y:S04]  /*4b660*/  STL.64 [R1+0x2a0], R12 ;  /* 0x0002a00c01007387 */ /* 0x002fe80000100a00 */
[----:B------:R0:W-:Y:S04]  /*4b670*/  STL.64 [R1+0x2a8], R14 ;  /* 0x0002a80e01007387 */ /* 0x0001e80000100a00 */
[----:B0-----:R-:W2:Y:S01]  /*4b680*/  LDL.LU R14, [R1+0x15f8] ;  /* 0x0015f800010e7983 */ /* 0x001ea20000300800 */
[----:B------:R-:W-:-:S04]  /*4b690*/  LEA R27, R17, R28, 0x1 ;  /* 0x0000001c111b7211 */ /* 0x000fc800078e08ff */
[C---:B------:R-:W-:Y:S02]  /*4b6a0*/  LEA R4, P0, R27.reuse, R3, 0x1 ;  /* 0x000000031b047211 */ /* 0x040fe400078008ff */
[----:B------:R-:W-:Y:S02]  /*4b6b0*/  MOV R6, R12 ;  /* 0x0000000c00067202 */ /* 0x000fe40000000f00 */
[----:B------:R-:W-:Y:S01]  /*4b6c0*/  LEA.HI.X.SX32 R5, R27, R0, 0x1, P0 ;  /* 0x000000001b057211 */ /* 0x000fe200000f0eff */
[----:B------:R-:W3:Y:S04]  /*4b6d0*/  LDL.LU.64 R12, [R1+0x15f0] ;  /* 0x0015f000010c7983 */ /* 0x000ee80000300a00 */
[----:B--2---:R0:W-:Y:S04]  /*4b6e0*/  STG.E.U16 [R20.64], R14 ;  /* 0x0000000e14007986 */ /* 0x0041e8000c101504 */
[----:B------:R-:W1:Y:S04]  /*4b6f0*/  LDS.128 R20, [R26+0x4000] ;  /* 0x004000001a147984 */ /* 0x000e680000000c00 */
[----:B0-----:R-:W2:Y:S04]  /*4b700*/  LDL.LU.64 R14, [R1] ;  /* 0x00000000010e7983 */ /* 0x001ea80000300a00 */
[----:B------:R-:W-:Y:S04]  /*4b710*/  STL.64 [R1+0x3f0], R4 ;  /* 0x0003f00401007387 */ /* 0x000fe80000100a00 */
[----:B-1----:R-:W-:Y:S04]  /*4b720*/  STL.64 [R1+0x290], R20 ;  /* 0x0002901401007387 */ /* 0x002fe80000100a00 */
[----:B------:R0:W-:Y:S04]  /*4b730*/  STL.64 [R1+0x298], R22 ;  /* 0x0002981601007387 */ /* 0x0001e80000100a00 */
[----:B0-----:R-:W4:Y:S01]  /*4b740*/  LDL.LU.64 R22, [R1+0x15e8] ;  /* 0x0015e80001167983 */ /* 0x001f220000300a00 */
[----:B------:R-:W-:Y:S01]  /*4b750*/  MOV R19, R20 ;  /* 0x0000001400137202 */ /* 0x000fe20000000f00 */
[----:B------:R-:W-:-:S05]  /*4b760*/  IMAD R28, R17, 0x2, R27 ;  /* 0x00000002111c7824 */ /* 0x000fca00078e021b */
[----:B------:R-:W-:-:S04]  /*4b770*/  LEA R4, P0, R28, R3, 0x1 ;  /* 0x000000031c047211 */ /* 0x000fc800078008ff */
[----:B------:R-:W-:-:S05]  /*4b780*/  LEA.HI.X.SX32 R5, R28, R0, 0x1, P0 ;  /* 0x000000001c057211 */ /* 0x000fca00000f0eff */
[----:B------:R-:W-:Y:S04]  /*4b790*/  STL.64 [R1+0x3d0], R4 ;  /* 0x0003d00401007387 */ /* 0x000fe80000100a00 */
[----:B----4-:R-:W-:Y:S04]  /*4b7a0*/  STG.E.U16 [R22.64], R16 ;  /* 0x0000001016007986 */ /* 0x010fe8000c101504 */
[----:B------:R-:W0:Y:S04]  /*4b7b0*/  LDS.128 R20, [R29+0x4000] ;  /* 0x004000001d147984 */ /* 0x000e280000000c00 */
[----:B0-----:R0:W-:Y:S04]  /*4b7c0*/  STL.64 [R1+0x280], R20 ;  /* 0x0002801401007387 */ /* 0x0011e80000100a00 */
[----:B------:R-:W-:Y:S04]  /*4b7d0*/  STL.64 [R1+0x288], R22 ;  /* 0x0002881601007387 */ /* 0x000fe80000100a00 */
[----:B0-----:R-:W4:Y:S04]  /*4b7e0*/  LDL.LU R21, [R1+0x15e0] ;  /* 0x0015e00001157983 */ /* 0x001f280000300800 */
[----:B---3--:R0:W-:Y:S01]  /*4b7f0*/  STG.E.U16 [R12.64], R9 ;  /* 0x000000090c007986 */ /* 0x0081e2000c101504 */
[----:B------:R-:W-:-:S05]  /*4b800*/  IMAD R27, R17, 0x2, R28 ;  /* 0x00000002111b7824 */ /* 0x000fca00078e021c */
[----:B------:R-:W-:Y:S01]  /*4b810*/  LEA R4, P0, R27, R3, 0x1 ;  /* 0x000000031b047211 */ /* 0x000fe200078008ff */
[----:B------:R-:W-:-:S03]  /*4b820*/  IMAD R28, R17, 0x2, R27 ;  /* 0x00000002111c7824 */ /* 0x000fc600078e021b */
[----:B------:R-:W-:-:S05]  /*4b830*/  LEA.HI.X.SX32 R5, R27, R0, 0x1, P0 ;  /* 0x000000001b057211 */ /* 0x000fca00000f0eff */
[----:B------:R1:W-:Y:S01]  /*4b840*/  STL.64 [R1+0x3e8], R4 ;  /* 0x0003e80401007387 */ /* 0x0003e20000100a00 */
[----:B------:R-:W-:-:S03]  /*4b850*/  IMAD R27, R17, 0x2, R28 ;  /* 0x00000002111b7824 */ /* 0x000fc600078e021c */
[----:B0-----:R-:W3:Y:S01]  /*4b860*/  LDL.LU.64 R12, [R1+0x50] ;  /* 0x00005000010c7983 */ /* 0x001ee20000300a00 */
[----:B-1----:R-:W-:-:S04]  /*4b870*/  LEA R4, P0, R28, R3, 0x1 ;  /* 0x000000031c047211 */ /* 0x002fc800078008ff */
[----:B------:R-:W-:-:S05]  /*4b880*/  LEA.HI.X.SX32 R5, R28, R0, 0x1, P0 ;  /* 0x000000001c057211 */ /* 0x000fca00000f0eff */
[----:B------:R0:W-:Y:S02]  /*4b890*/  STL.64 [R1+0x3c8], R4 ;  /* 0x0003c80401007387 */ /* 0x0001e40000100a00 */
[----:B0-----:R-:W-:-:S04]  /*4b8a0*/  LEA R4, P0, R27, R3, 0x1 ;  /* 0x000000031b047211 */ /* 0x001fc800078008ff */
[----:B------:R-:W-:Y:S01]  /*4b8b0*/  LEA.HI.X.SX32 R5, R27, R0, 0x1, P0 ;  /* 0x000000001b057211 */ /* 0x000fe200000f0eff */
[----:B----4-:R-:W0:Y:S04]  /*4b8c0*/  LDS.128 R8, [R21+0x4000] ;  /* 0x0040000015087984 */ /* 0x010e280000000c00 */
[----:B0-----:R0:W-:Y:S04]  /*4b8d0*/  STL.64 [R1+0x270], R8 ;  /* 0x0002700801007387 */ /* 0x0011e80000100a00 */
[----:B------:R1:W-:Y:S01]  /*4b8e0*/  STL.64 [R1+0x278], R10 ;  /* 0x0002780a01007387 */ /* 0x0003e20000100a00 */
[----:B0-----:R-:W-:-:S03]  /*4b8f0*/  IMAD.MOV.U32 R9, RZ, RZ, R8 ;  /* 0x000000ffff097224 */ /* 0x001fc600078e0008 */
[----:B-1----:R-:W4:Y:S04]  /*4b900*/  LDL.LU.64 R10, [R1+0x15d8] ;  /* 0x0015d800010a7983 */ /* 0x002f280000300a00 */
[----:B------:R-:W4:Y:S04]  /*4b910*/  LDL.LU R8, [R1+0x15d0] ;  /* 0x0015d00001087983 */ /* 0x000f280000300800 */
[----:B------:R0:W-:Y:S04]  /*4b920*/  STL.64 [R1+0x3c0], R4 ;  /* 0x0003c00401007387 */ /* 0x0001e80000100a00 */
[----:B------:R-:W5:Y:S01]  /*4b930*/  LDL.LU.64 R22, [R1+0x40] ;  /* 0x0000400001167983 */ /* 0x000f620000300a00 */
[----:B------:R-:W-:-:S02]  /*4b940*/  MOV R16, R20 ;  /* 0x0000001400107202 */ /* 0x000fc40000000f00 */
[----:B------:R-:W-:-:S04]  /*4b950*/  LEA R28, R17, R27, 0x1 ;  /* 0x0000001b111c7211 */ /* 0x000fc800078e08ff */
[C---:B0-----:R-:W-:Y:S02]  /*4b960*/  LEA R4, P0, R28.reuse, R3, 0x1 ;  /* 0x000000031c047211 */ /* 0x041fe400078008ff */
[----:B------:R-:W-:Y:S02]  /*4b970*/  LEA R27, R17, R28, 0x1 ;  /* 0x0000001c111b7211 */ /* 0x000fe400078e08ff */
[----:B------:R-:W-:Y:S01]  /*4b980*/  LEA.HI.X.SX32 R5, R28, R0, 0x1, P0 ;  /* 0x000000001c057211 */ /* 0x000fe200000f0eff */
[----:B-----5:R-:W-:Y:S04]  /*4b990*/  STL.64 [R1+0x15c8], R22 ;  /* 0x0015c81601007387 */ /* 0x020fe80000100a00 */
[----:B------:R-:W-:Y:S04]  /*4b9a0*/  STL [R1+0x15c4], R21 ;  /* 0x0015c41501007387 */ /* 0x000fe80000100800 */
[----:B------:R-:W0:Y:S04]  /*4b9b0*/  LDS.128 R20, [R2+0x4000] ;  /* 0x0040000002147984 */ /* 0x000e280000000c00 */
[----:B----4-:R1:W-:Y:S04]  /*4b9c0*/  STG.E.U16 [R10.64], R8 ;  /* 0x000000080a007986 */ /* 0x0103e8000c101504 */
[----:B0-----:R-:W-:Y:S01]  /*4b9d0*/  STL.64 [R1+0x260], R20 ;  /* 0x0002601401007387 */ /* 0x001fe20000100a00 */
[----:B-1----:R-:W-:-:S03]  /*4b9e0*/  IMAD.MOV.U32 R8, RZ, RZ, R20 ;  /* 0x000000ffff087224 */ /* 0x002fc600078e0014 */
[----:B------:R-:W-:Y:S04]  /*4b9f0*/  STL.64 [R1+0x268], R22 ;  /* 0x0002681601007387 */ /* 0x000fe80000100a00 */
[----:B------:R-:W0:Y:S04]  /*4ba00*/  LDS.128 R20, [R26+0x5000] ;  /* 0x005000001a147984 */ /* 0x000e280000000c00 */
[----:B------:R1:W-:Y:S04]  /*4ba10*/  STL.64 [R1+0x3b8], R4 ;  /* 0x0003b80401007387 */ /* 0x0003e80000100a00 */
[----:B--2---:R2:W-:Y:S01]  /*4ba20*/  STG.E.U16 [R14.64], R7 ;  /* 0x000000070e007986 */ /* 0x0045e2000c101504 */
[----:B-1----:R-:W-:-:S04]  /*4ba30*/  LEA R4, P0, R27, R3, 0x1 ;  /* 0x000000031b047211 */ /* 0x002fc800078008ff */
[----:B------:R-:W-:Y:S01]  /*4ba40*/  LEA.HI.X.SX32 R5, R27, R0, 0x1, P0 ;  /* 0x000000001b057211 */ /* 0x000fe200000f0eff */
[----:B--2---:R-:W2:Y:S04]  /*4ba50*/  LDL.LU.64 R14, [R1+0x68] ;  /* 0x00006800010e7983 */ /* 0x004ea80000300a00 */
[----:B------:R1:W-:Y:S04]  /*4ba60*/  STL.64 [R1+0x3b0], R4 ;  /* 0x0003b00401007387 */ /* 0x0003e80000100a00 */
[----:B0-----:R-:W-:Y:S04]  /*4ba70*/  STL.64 [R1+0x250], R20 ;  /* 0x0002501401007387 */ /* 0x001fe80000100a00 */
[----:B------:R-:W-:Y:S04]  /*4ba80*/  STL.64 [R1+0x258], R22 ;  /* 0x0002581601007387 */ /* 0x000fe80000100a00 */
[----:B------:R-:W4:Y:S01]  /*4ba90*/  LDL.LU.64 R10, [R1+0x8] ;  /* 0x00000800010a7983 */ /* 0x000f220000300a00 */
[----:B------:R-:W-:-:S03]  /*4baa0*/  MOV R7, R20 ;  /* 0x0000001400077202 */ /* 0x000fc60000000f00 */
[----:B------:R-:W0:Y:S01]  /*4bab0*/  LDS.128 R20, [R29+0x5000] ;  /* 0x005000001d147984 */ /* 0x000e220000000c00 */
[----:B------:R-:W-:-:S04]  /*4bac0*/  LEA R28, R17, R27, 0x1 ;  /* 0x0000001b111c7211 */ /* 0x000fc800078e08ff */
[----:B-1----:R-:W-:Y:S01]  /*4bad0*/  LEA R4, P0, R28, R3, 0x1 ;  /* 0x000000031c047211 */ /* 0x002fe200078008ff */
[----:B------:R-:W-:-:S03]  /*4bae0*/  IMAD R27, R17, 0x2, R28 ;  /* 0x00000002111b7824 */ /* 0x000fc600078e021c */
[----:B------:R-:W-:Y:S01]  /*4baf0*/  LEA.HI.X.SX32 R5, R28, R0, 0x1, P0 ;  /* 0x000000001c057211 */ /* 0x000fe200000f0eff */
[----:B---3--:R-:W-:Y:S04]  /*4bb00*/  STG.E.U16 [R12.64], R6 ;  /* 0x000000060c007986 */ /* 0x008fe8000c101504 */
[----:B----4-:R1:W-:Y:S04]  /*4bb10*/  STL.64 [R1+0x15b8], R10 ;  /* 0x0015b80a01007387 */ /* 0x0103e80000100a00 */
[----:B-1----:R-:W3:Y:S04]  /*4bb20*/  LDL.LU.64 R10, [R1+0x48] ;  /* 0x00004800010a7983 */ /* 0x002ee80000300a00 */
[----:B------:R-:W-:Y:S04]  /*4bb30*/  STL [R1+0x15b4], R8 ;  /* 0x0015b40801007387 */ /* 0x000fe80000100800 */
[----:B------:R-:W-:Y:S04]  /*4bb40*/  STL [R1+0x15c0], R9 ;  /* 0x0015c00901007387 */ /* 0x000fe80000100800 */
[----:B------:R1:W-:Y:S04]  /*4bb50*/  STL.64 [R1+0x3a8], R4 ;  /* 0x0003a80401007387 */ /* 0x0003e80000100a00 */
[----:B------:R-:W4:Y:S01]  /*4bb60*/  LDL.LU.64 R12, [R1+0x18] ;  /* 0x00001800010c7983 */ /* 0x000f220000300a00 */
[----:B-1----:R-:W-:-:S04]  /*4bb70*/  LEA R4, P0, R27, R3, 0x1 ;  /* 0x000000031b047211 */ /* 0x002fc800078008ff */
[----:B------:R-:W-:-:S05]  /*4bb80*/  LEA.HI.X.SX32 R5, R27, R0, 0x1, P0 ;  /* 0x000000001b057211 */ /* 0x000fca00000f0eff */
[----:B------:R-:W-:Y:S04]  /*4bb90*/  STL.64 [R1+0x3a0], R4 ;  /* 0x0003a00401007387 */ /* 0x000fe80000100a00 */
[----:B0-----:R-:W-:Y:S04]  /*4bba0*/  STL.64 [R1+0x240], R20 ;  /* 0x0002401401007387 */ /* 0x001fe80000100a00 */
[----:B------:R0:W-:Y:S04]  /*4bbb0*/  STL.64 [R1+0x248], R22 ;  /* 0x0002481601007387 */ /* 0x0001e80000100a00 */
[----:B0-----:R-:W5:Y:S04]  /*4bbc0*/  LDL.LU.64 R22, [R1+0x15c8] ;  /* 0x0015c80001167983 */ /* 0x001f680000300a00 */
[----:B------:R-:W2:Y:S01]  /*4bbd0*/  LDL.LU R21, [R1+0x15c4] ;  /* 0x0015c40001157983 */ /* 0x000ea20000300800 */
[----:B------:R-:W-:-:S05]  /*4bbe0*/  IMAD R28, R17, 0x2, R27 ;  /* 0x00000002111c7824 */ /* 0x000fca00078e021b */
[C---:B------:R-:W-:Y:S02]  /*4bbf0*/  LEA R4, P0, R28.reuse, R3, 0x1 ;  /* 0x000000031c047211 */ /* 0x040fe400078008ff */
[----:B------:R-:W-:Y:S02]  /*4bc00*/  LEA R27, R17, R28, 0x1 ;  /* 0x0000001c111b7211 */ /* 0x000fe400078e08ff */
[----:B------:R-:W-:-:S05]  /*4bc10*/  LEA.HI.X.SX32 R5, R28, R0, 0x1, P0 ;  /* 0x000000001c057211 */ /* 0x000fca00000f0eff */
[----:B------:R0:W-:Y:S02]  /*4bc20*/  STL.64 [R1+0x198], R4 ;  /* 0x0001980401007387 */ /* 0x0001e40000100a00 */
[----:B0-----:R-:W-:-:S04]  /*4bc30*/  LEA R4, P0, R27, R3, 0x1 ;  /* 0x000000031b047211 */ /* 0x001fc800078008ff */
[----:B------:R-:W-:-:S05]  /*4bc40*/  LEA.HI.X.SX32 R5, R27, R0, 0x1, P0 ;  /* 0x000000001b057211 */ /* 0x000fca00000f0eff */
[----:B------:R-:W-:Y:S04]  /*4bc50*/  STL.64 [R1+0x180], R4 ;  /* 0x0001800401007387 */ /* 0x000fe80000100a00 */
[----:B---3--:R-:W-:Y:S04]  /*4bc60*/  STG.E.U16 [R10.64], R19 ;  /* 0x000000130a007986 */ /* 0x008fe8000c101504 */
[----:B--2---:R-:W0:Y:S04]  /*4bc70*/  LDS.128 R8, [R21+0x5000] ;  /* 0x0050000015087984 */ /* 0x004e280000000c00 */
[----:B0-----:R0:W-:Y:S04]  /*4bc80*/  STL.64 [R1+0x230], R8 ;  /* 0x0002300801007387 */ /* 0x0011e80000100a00 */
[----:B------:R-:W-:Y:S04]  /*4bc90*/  STL.64 [R1+0x238], R10 ;  /* 0x0002380a01007387 */ /* 0x000fe80000100a00 */
[----:B0-----:R-:W2:Y:S01]  /*4bca0*/  LDL.LU R9, [R1+0x15c0] ;  /* 0x0015c00001097983 */ /* 0x001ea20000300800 */
[----:B------:R-:W-:-:S03]  /*4bcb0*/  MOV R19, R8 ;  /* 0x0000000800137202 */ /* 0x000fc60000000f00 */
[----:B-----5:R-:W-:Y:S01]  /*4bcc0*/  STG.E.U16 [R22.64], R16 ;  /* 0x0000001016007986 */ /* 0x020fe2000c101504 */
[----:B------:R-:W-:-:S04]  /*4bcd0*/  LEA R28, R17, R27, 0x1 ;  /* 0x0000001b111c7211 */ /* 0x000fc800078e08ff */
[----:B------:R-:W-:Y:S01]  /*4bce0*/  LEA R4, P0, R28, R3, 0x1 ;  /* 0x000000031c047211 */ /* 0x000fe200078008ff */
[----:B------:R-:W-:-:S03]  /*4bcf0*/  IMAD R27, R17, 0x2, R28 ;  /* 0x00000002111b7824 */ /* 0x000fc600078e021c */
[----:B------:R-:W-:-:S05]  /*4bd00*/  LEA.HI.X.SX32 R5, R28, R0, 0x1, P0 ;  /* 0x000000001c057211 */ /* 0x000fca00000f0eff */
[----:B------:R0:W-:Y:S01]  /*4bd10*/  STL.64 [R1+0x168], R4 ;  /* 0x0001680401007387 */ /* 0x0001e20000100a00 */
[----:B------:R-:W-:Y:S01]  /*4bd20*/  IMAD.MOV.U32 R6, RZ, RZ, R20 ;  /* 0x000000ffff067224 */ /* 0x000fe200078e0014 */
[----:B0-----:R-:W-:-:S04]  /*4bd30*/  LEA R4, P0, R27, R3, 0x1 ;  /* 0x000000031b047211 */ /* 0x001fc800078008ff */
[----:B------:R-:W-:Y:S01]  /*4bd40*/  LEA.HI.X.SX32 R5, R27, R0, 0x1, P0 ;  /* 0x000000001b057211 */ /* 0x000fe200000f0eff */
[----:B--2---:R0:W-:Y:S04]  /*4bd50*/  STG.E.U16 [R14.64], R9 ;  /* 0x000000090e007986 */ /* 0x0041e8000c101504 */
[----:B------:R-:W1:Y:S04]  /*4bd60*/  LDS.128 R8, [R2+0x5000] ;  /* 0x0050000002087984 */ /* 0x000e680000000c00 */
[----:B0-----:R-:W2:Y:S04]  /*4bd70*/  LDL.LU.64 R14, [R1+0x30] ;  /* 0x00003000010e7983 */ /* 0x001ea80000300a00 */
[----:B------:R-:W-:Y:S04]  /*4bd80*/  STL.64 [R1+0x160], R4 ;  /* 0x0001600401007387 */ /* 0x000fe80000100a00 */
[----:B-1----:R-:W-:Y:S01]  /*4bd90*/  STL.64 [R1+0x220], R8 ;  /* 0x0002200801007387 */ /* 0x002fe20000100a00 */
[----:B------:R-:W-:-:S03]  /*4bda0*/  IMAD.MOV.U32 R20, RZ, RZ, R8 ;  /* 0x000000ffff147224 */ /* 0x000fc600078e0008 */
[----:B------:R0:W-:Y:S04]  /*4bdb0*/  STL.64 [R1+0x228], R10 ;  /* 0x0002280a01007387 */ /* 0x0001e80000100a00 */
[----:B0-----:R-:W3:Y:S04]  /*4bdc0*/  LDL.LU.64 R10, [R1+0x15b8] ;  /* 0x0015b800010a7983 */ /* 0x001ee80000300a00 */
[----:B------:R-:W3:Y:S01]  /*4bdd0*/  LDL.LU R8, [R1+0x15b4] ;  /* 0x0015b40001087983 */ /* 0x000ee20000300800 */
[----:B------:R-:W-:-:S05]  /*4bde0*/  IMAD R28, R17, 0x2, R27 ;  /* 0x00000002111c7824 */ /* 0x000fca00078e021b */
[----:B------:R-:W-:-:S04]  /*4bdf0*/  LEA R4, P0, R28, R3, 0x1 ;  /* 0x000000031c047211 */ /* 0x000fc800078008ff */
        /* <DEDUP_REMOVED lines=8> */
[----:B------:R-:W-:-:S03]  /*4be80*/  IMAD.MOV.U32 R16, RZ, RZ, R8 ;  /* 0x000000ffff107224 */ /* 0x000fc600078e0008 */
[----:B------:R-:W-:Y:S04]  /*4be90*/  STL.64 [R1+0x218], R10 ;  /* 0x0002180a01007387 */ /* 0x000fe80000100a00 */
[----:B------:R-:W0:Y:S04]  /*4bea0*/  LDS.128 R8, [R29+0x6000] ;  /* 0x006000001d087984 */ /* 0x000e280000000c00 */
[----:B------:R-:W-:Y:S04]  /*4beb0*/  STL.64 [R1+0x140], R4 ;  /* 0x0001400401007387 */ /* 0x000fe80000100a00 */
[----:B0-----:R-:W-:Y:S04]  /*4bec0*/  STL.64 [R1+0x200], R8 ;  /* 0x0002000801007387 */ /* 0x001fe80000100a00 */
[----:B------:R-:W-:Y:S04]  /*4bed0*/  STL.64 [R1+0x208], R10 ;  /* 0x0002080a01007387 */ /* 0x000fe80000100a00 */
[----:B------:R-:W3:Y:S04]  /*4bee0*/  LDL.LU.64 R22, [R1+0x60] ;  /* 0x0000600001167983 */ /* 0x000ee80000300a00 */
[----:B----4-:R0:W-:Y:S02]  /*4bef0*/  STG.E.U16 [R12.64], R7 ;  /* 0x000000070c007986 */ /* 0x0101e4000c101504 */
[----:B0-----:R-:W-:-:S02]  /*4bf00*/  IMAD.MOV.U32 R12, RZ, RZ, R8 ;  /* 0x000000ffff0c7224 */ /* 0x001fc400078e0008 */
[----:B------:R-:W0:Y:S01]  /*4bf10*/  LDS.128 R8, [R21+0x6000] ;  /* 0x0060000015087984 */ /* 0x000e220000000c00 */
[----:B------:R-:W-:-:S04]  /*4bf20*/  LEA R28, R17, R27, 0x1 ;  /* 0x0000001b111c7211 */ /* 0x000fc800078e08ff */
[----:B------:R-:W-:-:S04]  /*4bf30*/  LEA R4, P0, R28, R3, 0x1 ;  /* 0x000000031c047211 */ /* 0x000fc800078008ff */
[----:B------:R-:W-:Y:S01]  /*4bf40*/  LEA.HI.X.SX32 R5, R28, R0, 0x1, P0 ;  /* 0x000000001c057211 */ /* 0x000fe200000f0eff */
[----:B--2---:R-:W-:Y:S04]  /*4bf50*/  STG.E.U16 [R14.64], R6 ;  /* 0x000000060e007986 */ /* 0x004fe8000c101504 */
[----:B---3--:R1:W-:Y:S04]  /*4bf60*/  STL.64 [R1+0x1598], R22 ;  /* 0x0015981601007387 */ /* 0x0083e80000100a00 */
[----:B-1----:R-:W2:Y:S01]  /*4bf70*/  LDL.LU.64 R22, [R1+0x38] ;  /* 0x0000380001167983 */ /* 0x002ea20000300a00 */
[----:B0-----:R-:W-:-:S03]  /*4bf80*/  MOV R13, R8 ;  /* 0x00000008000d7202 */ /* 0x001fc60000000f00 */
[----:B------:R-:W-:Y:S04]  /*4bf90*/  STL.64 [R1+0x138], R4 ;  /* 0x0001380401007387 */ /* 0x000fe80000100a00 */
[----:B------:R-:W-:Y:S04]  /*4bfa0*/  STL [R1+0x1590], R20 ;  /* 0x0015901401007387 */ /* 0x000fe80000100800 */
[----:B------:R-:W-:Y:S04]  /*4bfb0*/  STL.64 [R1+0x1f0], R8 ;  /* 0x0001f00801007387 */ /* 0x000fe80000100a00 */
[----:B------:R0:W-:Y:S04]  /*4bfc0*/  STL.64 [R1+0x1f8], R10 ;  /* 0x0001f80a01007387 */ /* 0x0001e80000100a00 */
[----:B0-----:R-:W3:Y:S04]  /*4bfd0*/  LDL.LU R10, [R1+0x15b0] ;  /* 0x0015b000010a7983 */ /* 0x001ee80000300800 */
[----:B------:R-:W-:Y:S04]  /*4bfe0*/  STL.64 [R1+0x15a8], R12 ;  /* 0x0015a80c01007387 */ /* 0x000fe80000100a00 */
[----:B------:R-:W0:Y:S01]  /*4bff0*/  LDS.128 R12, [R2+0x6000] ;  /* 0x00600000020c7984 */ /* 0x000e220000000c00 */
[----:B------:R-:W-:-:S02]  /*4c000*/  LEA R27, R17, R28, 0x1 ;  /* 0x0000001c111b7211 */ /* 0x000fc400078e08ff */
[----:B------:R-:W-:Y:S02]  /*4c010*/  MOV R20, c[0x0][0x1c8] ;  /* 0x0000720000147a02 */ /* 0x000fe40000000f00 */
[----:B------:R-:W-:-:S03]  /*4c020*/  LEA R4, P0, R27, R3, 0x1 ;  /* 0x000000031b047211 */ /* 0x000fc600078008ff */
[C---:B------:R-:W-:Y:S01]  /*4c030*/  IMAD R28, R20.reuse, 0x2, R27 ;  /* 0x00000002141c7824 */ /* 0x040fe200078e021b */
[----:B------:R-:W-:Y:S01]  /*4c040*/  LEA.HI.X.SX32 R5, R27, R0, 0x1, P0 ;  /* 0x000000001b057211 */ /* 0x000fe200000f0eff */
[----:B------:R-:W-:Y:S02]  /*4c050*/  STL [R1+0x15a0], R21 ;  /* 0x0015a01501007387 */ /* 0x000fe40000100800 */
[----:B------:R-:W-:Y:S02]  /*4c060*/  IMAD R27, R20, 0x2, R28 ;  /* 0x00000002141b7824 */ /* 0x000fe400078e021c */
[----:B------:R1:W-:Y:S02]  /*4c070*/  STL.64 [R1+0x130], R4 ;  /* 0x0001300401007387 */ /* 0x0003e40000100a00 */
[----:B-1----:R-:W-:-:S04]  /*4c080*/  LEA R4, P0, R28, R3, 0x1 ;  /* 0x000000031c047211 */ /* 0x002fc800078008ff */
[----:B------:R-:W-:Y:S01]  /*4c090*/  LEA.HI.X.SX32 R5, R28, R0, 0x1, P0 ;  /* 0x000000001c057211 */ /* 0x000fe200000f0eff */
[----:B------:R-:W-:Y:S01]  /*4c0a0*/  IMAD R28, R20, 0x2, R27 ;  /* 0x00000002141c7824 */ /* 0x000fe200078e021b */
[----:B0-----:R-:W-:Y:S01]  /*4c0b0*/  STL.64 [R1+0x1e0], R12 ;  /* 0x0001e00c01007387 */ /* 0x001fe20000100a00 */
[----:B------:R-:W-:-:S03]  /*4c0c0*/  MOV R17, R12 ;  /* 0x0000000c00117202 */ /* 0x000fc60000000f00 */
[----:B------:R-:W-:Y:S04]  /*4c0d0*/  STL.64 [R1+0x1e8], R14 ;  /* 0x0001e80e01007387 */ /* 0x000fe80000100a00 */
[----:B------:R0:W1:Y:S01]  /*4c0e0*/  LDS.128 R12, [R26+0x7000] ;  /* 0x007000001a0c7984 */ /* 0x0000620000000c00 */
[----:B------:R-:W-:-:S03]  /*4c0f0*/  LEA R8, P0, R27, R3, 0x1 ;  /* 0x000000031b087211 */ /* 0x000fc600078008ff */
[----:B------:R-:W4:Y:S01]  /*4c100*/  LDL.LU.64 R6, [R1+0x20] ;  /* 0x0000200001067983 */ /* 0x000f220000300a00 */
[----:B0-----:R-:W-:-:S03]  /*4c110*/  IMAD R26, R20, 0x2, R28 ;  /* 0x00000002141a7824 */ /* 0x001fc600078e021c */
[----:B------:R0:W-:Y:S01]  /*4c120*/  STL.64 [R1+0x128], R4 ;  /* 0x0001280401007387 */ /* 0x0001e20000100a00 */
[----:B------:R-:W-:-:S03]  /*4c130*/  LEA.HI.X.SX32 R9, R27, R0, 0x1, P0 ;  /* 0x000000001b097211 */ /* 0x000fc600000f0eff */
[----:B0-----:R-:W5:Y:S04]  /*4c140*/  LDL.LU.64 R4, [R1+0x28] ;  /* 0x0000280001047983 */ /* 0x001f680000300a00 */
[----:B-1----:R0:W-:Y:S01]  /*4c150*/  STL.64 [R1+0x1d0], R12 ;  /* 0x0001d00c01007387 */ /* 0x0021e20000100a00 */
[----:B------:R-:W-:-:S03]  /*4c160*/  MOV R11, R12 ;  /* 0x0000000c000b7202 */ /* 0x000fc60000000f00 */
[----:B------:R1:W-:Y:S04]  /*4c170*/  STL.64 [R1+0x1d8], R14 ;  /* 0x0001d80e01007387 */ /* 0x0003e80000100a00 */
[----:B0-----:R-:W5:Y:S04]  /*4c180*/  LDL.LU.64 R12, [R1+0x15a8] ;  /* 0x0015a800010c7983 */ /* 0x001f680000300a00 */
[----:B-1----:R-:W3:Y:S04]  /*4c190*/  LDL.LU.64 R14, [R1+0x10] ;  /* 0x00001000010e7983 */ /* 0x002ee80000300a00 */
[----:B------:R-:W-:Y:S04]  /*4c1a0*/  STL.64 [R1+0x110], R8 ;  /* 0x0001100801007387 */ /* 0x000fe80000100a00 */
[----:B--2---:R-:W-:Y:S04]  /*4c1b0*/  STG.E.U16 [R22.64], R19 ;  /* 0x0000001316007986 */ /* 0x004fe8000c101504 */
[----:B------:R-:W0:Y:S04]  /*4c1c0*/  LDS.128 R20, [R29+0x7000] ;  /* 0x007000001d147984 */ /* 0x000e280000000c00 */
[----:B0-----:R0:W-:Y:S04]  /*4c1d0*/  STL.64 [R1+0x1c0], R20 ;  /* 0x0001c01401007387 */ /* 0x0011e80000100a00 */
[----:B------:R-:W-:Y:S04]  /*4c1e0*/  STL.64 [R1+0x1c8], R22 ;  /* 0x0001c81601007387 */ /* 0x000fe80000100a00 */
[----:B0-----:R-:W2:Y:S01]  /*4c1f0*/  LDL.LU R21, [R1+0x15a0] ;  /* 0x0015a00001157983 */ /* 0x001ea20000300800 */
[----:B------:R-:W-:-:S02]  /*4c200*/  MOV R19, R20 ;  /* 0x0000001400137202 */ /* 0x000fc40000000f00 */
[----:B------:R-:W-:-:S04]  /*4c210*/  LEA R8, P0, R28, R3, 0x1 ;  /* 0x000000031c087211 */ /* 0x000fc800078008ff */
[----:B------:R-:W-:-:S05]  /*4c220*/  LEA.HI.X.SX32 R9, R28, R0, 0x1, P0 ;  /* 0x000000001c097211 */ /* 0x000fca00000f0eff */
[----:B------:R-:W-:Y:S04]  /*4c230*/  STL.64 [R1+0x100], R8 ;  /* 0x0001000801007387 */ /* 0x000fe80000100a00 */
[----:B--2---:R-:W0:Y:S04]  /*4c240*/  LDS.128 R20, [R21+0x7000] ;  /* 0x0070000015147984 */ /* 0x004e280000000c00 */
[----:B0-----:R-:W-:Y:S01]  /*4c250*/  STL.64 [R1+0x1b0], R20 ;  /* 0x0001b01401007387 */ /* 0x001fe20000100a00 */
[----:B------:R-:W-:-:S03]  /*4c260*/  IMAD.MOV.U32 R28, RZ, RZ, R20 ;  /* 0x000000ffff1c7224 */ /* 0x000fc600078e0014 */
[----:B------:R0:W-:Y:S04]  /*4c270*/  STL.64 [R1+0x1b8], R22 ;  /* 0x0001b81601007387 */ /* 0x0001e80000100a00 */
[----:B0-----:R-:W2:Y:S04]  /*4c280*/  LDL.LU.64 R22, [R1+0x1598] ;  /* 0x0015980001167983 */ /* 0x001ea80000300a00 */
[----:B------:R-:W2:Y:S01]  /*4c290*/  LDL.LU R20, [R1+0x1590] ;  /* 0x0015900001147983 */ /* 0x000ea20000300800 */
[----:B------:R-:W-:Y:S01]  /*4c2a0*/  LEA R8, P0, R26, R3, 0x1 ;  /* 0x000000031a087211 */ /* 0x000fe200078008ff */
[----:B------:R-:W-:-:S03]  /*4c2b0*/  IMAD.MOV.U32 R29, RZ, RZ, c[0x0][0x1c8] ;  /* 0x00007200ff1d7624 */ /* 0x000fc600078e00ff */
[----:B------:R-:W-:Y:S02]  /*4c2c0*/  LEA.HI.X.SX32 R9, R26, R0, 0x1, P0 ;  /* 0x000000001a097211 */ /* 0x000fe400000f0eff */
[----:B------:R-:W-:-:S03]  /*4c2d0*/  LEA R27, R29, R26, 0x1 ;  /* 0x0000001a1d1b7211 */ /* 0x000fc600078e08ff */
[----:B------:R0:W-:Y:S01]  /*4c2e0*/  STL.64 [R1+0xd0], R8 ;  /* 0x0000d00801007387 */ /* 0x0001e20000100a00 */
[----:B------:R-:W-:Y:S02]  /*4c2f0*/  LEA R26, R29, R27, 0x1 ;  /* 0x0000001b1d1a7211 */ /* 0x000fe400078e08ff */
[----:B0-----:R-:W-:-:S04]  /*4c300*/  LEA R8, P0, R27, R3, 0x1 ;  /* 0x000000031b087211 */ /* 0x001fc800078008ff */
[----:B------:R-:W-:Y:S02]  /*4c310*/  LEA.HI.X.SX32 R9, R27, R0, 0x1, P0 ;  /* 0x000000001b097211 */ /* 0x000fe400000f0eff */
[----:B------:R-:W-:Y:S01]  /*4c320*/  LEA R27, R29, R26, 0x1 ;  /* 0x0000001a1d1b7211 */ /* 0x000fe200078e08ff */
[----:B--2---:R-:W-:Y:S04]  /*4c330*/  STG.E.U16 [R22.64], R20 ;  /* 0x0000001416007986 */ /* 0x004fe8000c101504 */
[----:B------:R-:W0:Y:S04]  /*4c340*/  LDS.128 R20, [R2+0x7000] ;  /* 0x0070000002147984 */ /* 0x000e280000000c00 */
[----:B----4-:R-:W-:Y:S04]  /*4c350*/  STG.E.U16 [R6.64], R16 ;  /* 0x0000001006007986 */ /* 0x010fe8000c101504 */
[----:B-----5:R-:W-:Y:S04]  /*4c360*/  STG.E.U16 [R4.64], R12 ;  /* 0x0000000c04007986 */ /* 0x020fe8000c101504 */
[----:B---3--:R-:W-:Y:S01]  /*4c370*/  STG.E.U16 [R14.64], R13 ;  /* 0x0000000d0e007986 */ /* 0x008fe2000c101504 */
[----:B0-----:R-:W-:-:S03]  /*4c380*/  IMAD.MOV.U32 R2, RZ, RZ, R21 ;  /* 0x000000ffff027224 */ /* 0x001fc600078e0015 */
[----:B------:R-:W-:Y:S04]  /*4c390*/  STL [R1+0x1a0], R20 ;  /* 0x0001a01401007387 */ /* 0x000fe80000100800 */
[----:B------:R0:W-:Y:S04]  /*4c3a0*/  STL.64 [R1+0x1a8], R22 ;  /* 0x0001a81601007387 */ /* 0x0001e80000100a00 */
[----:B0-----:R-:W2:Y:S04]  /*4c3b0*/  LDL.LU.64 R22, [R1+0x1588] ;  /* 0x0015880001167983 */ /* 0x001ea80000300a00 */
[----:B------:R-:W3:Y:S04]  /*4c3c0*/  LDL.LU.64 R20, [R1+0x1580] ;  /* 0x0015800001147983 */ /* 0x000ee80000300a00 */
[----:B------:R0:W-:Y:S04]  /*4c3d0*/  STL [R1+0x14f8], R2 ;  /* 0x0014f80201007387 */ /* 0x0001e80000100800 */
[----:B0-----:R-:W4:Y:S04]  /*4c3e0*/  LDL.LU R2, [R1+0x1a0] ;  /* 0x0001a00001027983 */ /* 0x001f280000300800 */
[----:B------:R0:W-:Y:S04]  /*4c3f0*/  STL.64 [R1+0xc8], R8 ;  /* 0x0000c80801007387 */ /* 0x0001e80000100a00 */
[----:B------:R-:W5:Y:S04]  /*4c400*/  LDL.LU.64 R6, [R1+0x1578] ;  /* 0x0015780001067983 */ /* 0x000f680000300a00 */
[----:B------:R-:W2:Y:S01]  /*4c410*/  LDL.LU R16, [R1+0x1570] ;  /* 0x0015700001107983 */ /* 0x000ea20000300800 */
[----:B0-----:R-:W-:-:S04]  /*4c420*/  LEA R8, P0, R26, R3, 0x1 ;  /* 0x000000031a087211 */ /* 0x001fc800078008ff */
[----:B------:R-:W-:-:S05]  /*4c430*/  LEA.HI.X.SX32 R9, R26, R0, 0x1, P0 ;  /* 0x000000001a097211 */ /* 0x000fca00000f0eff */
[----:B------:R0:W-:Y:S04]  /*4c440*/  STL.64 [R1+0xc0], R8 ;  /* 0x0000c00801007387 */ /* 0x0001e80000100a00 */
[----:B------:R-:W2:Y:S04]  /*4c450*/  LDL.LU.64 R4, [R1+0x1568] ;  /* 0x0015680001047983 */ /* 0x000ea80000300a00 */
[----:B------:R-:W2:Y:S01]  /*4c460*/  LDL.LU R12, [R1+0x1560] ;  /* 0x00156000010c7983 */ /* 0x000ea20000300800 */
[----:B0-----:R-:W-:-:S04]  /*4c470*/  LEA R8, P0, R27, R3, 0x1 ;  /* 0x000000031b087211 */ /* 0x001fc800078008ff */
[----:B------:R-:W-:-:S05]  /*4c480*/  LEA.HI.X.SX32 R9, R27, R0, 0x1, P0 ;  /* 0x000000001b097211 */ /* 0x000fca00000f0eff */
[----:B------:R0:W-:Y:S04]  /*4c490*/  STL.64 [R1+0xb8], R8 ;  /* 0x0000b80801007387 */ /* 0x0001e80000100a00 */
[----:B------:R-:W2:Y:S04]  /*4c4a0*/  LDL.LU.64 R14, [R1+0x1558] ;  /* 0x00155800010e7983 */ /* 0x000ea80000300a00 */
[----:B------:R-:W3:Y:S01]  /*4c4b0*/  LDL.LU R13, [R1+0x1550] ;  /* 0x00155000010d7983 */ /* 0x000ee20000300800 */
[----:B------:R-:W-:-:S05]  /*4c4c0*/  IMAD R26, R29, 0x2, R27 ;  /* 0x000000021d1a7824 */ /* 0x000fca00078e021b */
[----:B0-----:R-:W-:-:S04]  /*4c4d0*/  LEA R8, P0, R26, R3, 0x1 ;  /* 0x000000031a087211 */ /* 0x001fc800078008ff */
[----:B------:R-:W-:-:S05]  /*4c4e0*/  LEA.HI.X.SX32 R9, R26, R0, 0x1, P0 ;  /* 0x000000001a097211 */ /* 0x000fca00000f0eff */
[----:B------:R0:W-:Y:S01]  /*4c4f0*/  STL.64 [R1+0xb0], R8 ;  /* 0x0000b00801007387 */ /* 0x0001e20000100a00 */
[----:B------:R-:W-:-:S04]  /*4c500*/  LEA R27, R29, R26, 0x1 ;  /* 0x0000001a1d1b7211 */ /* 0x000fc800078e08ff */
[CC--:B0-----:R-:W-:Y:S01]  /*4c510*/  LEA R8, P0, R27.reuse, R3.reuse, 0x1 ;  /* 0x000000031b087211 */ /* 0x0c1fe200078008ff */
[----:B--2---:R0:W-:Y:S04]  /*4c520*/  STG.E.U16 [R14.64], R17 ;  /* 0x000000110e007986 */ /* 0x0041e8000c101504 */
[----:B0-----:R-:W2:Y:S01]  /*4c530*/  LDL.LU R17, [R1+0x154c] ;  /* 0x00154c0001117983 */ /* 0x001ea20000300800 */
[----:B------:R-:W-:Y:S01]  /*4c540*/  LEA.HI.X.SX32 R9, R27, R0, 0x1, P0 ;  /* 0x000000001b097211 */ /* 0x000fe200000f0eff */
[----:B------:R-:W-:Y:S02]  /*4c550*/  IMAD R26, R29, 0x2, R27 ;  /* 0x000000021d1a7824 */ /* 0x000fe400078e021b */
[----:B---3--:R0:W-:Y:S04]  /*4c560*/  STG.E.U16 [R12.64], R11 ;  /* 0x0000000b0c007986 */ /* 0x0081e8000c101504 */
[----:B------:R1:W-:Y:S04]  /*4c570*/  STL.64 [R1+0xa8], R8 ;  /* 0x0000a80801007387 */ /* 0x0003e80000100a00 */
[----:B0-----:R-:W3:Y:S01]  /*4c580*/  LDL.LU R11, [R1+0x1548] ;  /* 0x00154800010b7983 */ /* 0x001ee20000300800 */
[----:B-1----:R-:W-:-:S04]  /*4c590*/  LEA R8, P0, R26, R3, 0x1 ;  /* 0x000000031a087211 */ /* 0x002fc800078008ff */
[----:B------:R-:W-:-:S05]  /*4c5a0*/  LEA.HI.X.SX32 R9, R26, R0, 0x1, P0 ;  /* 0x000000001a097211 */ /* 0x000fca00000f0eff */
[----:B------:R0:W-:Y:S04]  /*4c5b0*/  STL.64 [R1+0xa0], R8 ;  /* 0x0000a00801007387 */ /* 0x0001e80000100a00 */
[----:B0-----:R-:W4:Y:S01]  /*4c5c0*/  LDL.LU.64 R8, [R1+0x1540] ;  /* 0x0015400001087983 */ /* 0x001f220000300a00 */
[----:B------:R-:W-:-:S04]  /*4c5d0*/  LEA R14, R29, R26, 0x1 ;  /* 0x0000001a1d0e7211 */ /* 0x000fc800078e08ff */
[C---:B------:R-:W-:Y:S01]  /*4c5e0*/  LEA R26, P0, R14.reuse, R3, 0x1 ;  /* 0x000000030e1a7211 */ /* 0x040fe200078008ff */
[----:B--2---:R0:W-:Y:S04]  /*4c5f0*/  STG.E.U16 [R16.64], R19 ;  /* 0x0000001310007986 */ /* 0x0041e8000c101504 */
[----:B0-----:R-:W2:Y:S01]  /*4c600*/  LDL.LU R19, [R1+0x153c] ;  /* 0x00153c0001137983 */ /* 0x001ea20000300800 */
[----:B------:R-:W-:Y:S01]  /*4c610*/  LEA.HI.X.SX32 R27, R14, R0, 0x1, P0 ;  /* 0x000000000e1b7211 */ /* 0x000fe200000f0eff */
[----:B------:R-:W-:-:S04]  /*4c620*/  IMAD R12, R29, 0x2, R14 ;  /* 0x000000021d0c7824 */ /* 0x000fc800078e020e */
[----:B------:R0:W-:Y:S01]  /*4c630*/  STL.64 [R1+0x98], R26 ;  /* 0x0000981a01007387 */ /* 0x0001e20000100a00 */
[----:B------:R-:W-:Y:S02]  /*4c640*/  LEA R13, R29, R12, 0x1 ;  /* 0x0000000c1d0d7211 */ /* 0x000fe400078e08ff */
[----:B0-----:R-:W-:-:S04]  /*4c650*/  LEA R26, P0, R12, R3, 0x1 ;  /* 0x000000030c1a7211 */ /* 0x001fc800078008ff */
[----:B------:R-:W-:-:S05]  /*4c660*/  LEA.HI.X.SX32 R27, R12, R0, 0x1, P0 ;  /* 0x000000000c1b7211 */ /* 0x000fca00000f0eff */
[----:B------:R0:W-:Y:S04]  /*4c670*/  STL.64 [R1+0x90], R26 ;  /* 0x0000901a01007387 */ /* 0x0001e80000100a00 */
[----:B---3--:R1:W-:Y:S01]  /*4c680*/  STG.E.U16 [R10.64], R28 ;  /* 0x0000001c0a007986 */ /* 0x0083e2000c101504 */
[----:B0-----:R-:W-:-:S04]  /*4c690*/  LEA R26, P0, R13, R3, 0x1 ;  /* 0x000000030d1a7211 */ /* 0x001fc800078008ff */
[----:B------:R-:W-:Y:S01]  /*4c6a0*/  LEA.HI.X.SX32 R27, R13, R0, 0x1, P0 ;  /* 0x000000000d1b7211 */ /* 0x000fe200000f0eff */
[----:B-1----:R-:W-:Y:S01]  /*4c6b0*/  IMAD R10, R29, 0x2, R13 ;  /* 0x000000021d0a7824 */ /* 0x002fe200078e020d */
[----:B------:R-:W-:-:S03]  /*4c6c0*/  PRMT R11, R5, 0x7632, R11 ;  /* 0x00007632050b7816 */ /* 0x000fc6000000000b */
[----:B------:R0:W-:Y:S01]  /*4c6d0*/  STL.64 [R1+0x80], R26 ;  /* 0x0000801a01007387 */ /* 0x0001e20000100a00 */
[----:B------:R-:W-:-:S03]  /*4c6e0*/  MOV R13, c[0x0][0x1c8] ;  /* 0x00007200000d7a02 */ /* 0x000fc60000000f00 */
[----:B------:R-:W3:Y:S01]  /*4c6f0*/  LDL.LU R5, [R1+0x1538] ;  /* 0x0015380001057983 */ /* 0x000ee20000300800 */
[----:B0-----:R-:W-:-:S03]  /*4c700*/  LEA R26, P0, R10, R3, 0x1 ;  /* 0x000000030a1a7211 */ /* 0x001fc600078008ff */
[----:B----4-:R0:W-:Y:S01]  /*4c710*/  STG.E.U16 [R8.64], R2 ;  /* 0x0000000208007986 */ /* 0x0101e2000c101504 */
[----:B------:R-:W-:-:S05]  /*4c720*/  LEA.HI.X.SX32 R27, R10, R0, 0x1, P0 ;  /* 0x000000000a1b7211 */ /* 0x000fca00000f0eff */
[----:B------:R1:W-:Y:S01]  /*4c730*/  STL.64 [R1+0x68], R26 ;  /* 0x0000681a01007387 */ /* 0x0003e20000100a00 */
[--C-:B0-----:R-:W-:Y:S01]  /*4c740*/  IMAD R8, R13, 0x2, R10.reuse ;  /* 0x000000020d087824 */ /* 0x101fe200078e020a */
[----:B-----5:R-:W-:Y:S02]  /*4c750*/  PRMT R10, R7, 0x7632, R10 ;  /* 0x00007632070a7816 */ /* 0x020fe4000000000a */
[----:B------:R-:W4:Y:S02]  /*4c760*/  LDL.LU R7, [R1+0x1534] ;  /* 0x0015340001077983 */ /* 0x000f240000300800 */
[C---:B-1----:R-:W-:Y:S02]  /*4c770*/  LEA R26, P0, R8.reuse, R3, 0x1 ;  /* 0x00000003081a7211 */ /* 0x042fe400078008ff */
[----:B------:R-:W-:Y:S02]  /*4c780*/  LEA R9, R13, R8, 0x1 ;  /* 0x000000080d097211 */ /* 0x000fe400078e08ff */
[----:B------:R-:W-:-:S03]  /*4c790*/  LEA.HI.X.SX32 R27, R8, R0, 0x1, P0 ;  /* 0x00000000081b7211 */ /* 0x000fc600000f0eff */
[----:B------:R-:W-:Y:S01]  /*4c7a0*/  IMAD R8, R13, 0x2, R9 ;  /* 0x000000020d087824 */ /* 0x000fe200078e0209 */
[----:B--2---:R0:W-:Y:S04]  /*4c7b0*/  STG.E.U16 [R18.64], R11 ;  /* 0x0000000b12007986 */ /* 0x0041e8000c101504 */
[----:B0-----:R-:W2:Y:S04]  /*4c7c0*/  LDL.LU R19, [R1+0x340] ;  /* 0x0003400001137983 */ /* 0x001ea80000300800 */
[----:B------:R0:W-:Y:S02]  /*4c7d0*/  STL.64 [R1+0x60], R26 ;  /* 0x0000601a01007387 */ /* 0x0001e40000100a00 */
[----:B0-----:R-:W-:-:S04]  /*4c7e0*/  LEA R26, P0, R9, R3, 0x1 ;  /* 0x00000003091a7211 */ /* 0x001fc800078008ff */
[----:B------:R-:W-:Y:S02]  /*4c7f0*/  LEA.HI.X.SX32 R27, R9, R0, 0x1, P0 ;  /* 0x00000000091b7211 */ /* 0x000fe400000f0eff */
[----:B------:R-:W-:-:S03]  /*4c800*/  PRMT R9, R21, 0x7632, R9 ;  /* 0x0000763215097816 */ /* 0x000fc60000000009 */
[----:B------:R-:W-:Y:S04]  /*4c810*/  STL.64 [R1+0x48], R26 ;  /* 0x0000481a01007387 */ /* 0x000fe80000100a00 */
[----:B------:R-:W5:Y:S04]  /*4c820*/  LDL.LU R21, [R1+0x1530] ;  /* 0x0015300001157983 */ /* 0x000f680000300800 */
[----:B------:R-:W2:Y:S04]  /*4c830*/  LDL.LU R14, [R1+0x330] ;  /* 0x00033000010e7983 */ /* 0x000ea80000300800 */
[----:B---3--:R0:W-:Y:S02]  /*4c840*/  STG.E.U16 [R4.64], R10 ;  /* 0x0000000a04007986 */ /* 0x0081e4000c101504 */
[----:B0-----:R-:W-:-:S04]  /*4c850*/  LEA R10, P0, R8, R3, 0x1 ;  /* 0x00000003080a7211 */ /* 0x001fc800078008ff */
[----:B------:R-:W-:Y:S02]  /*4c860*/  LEA.HI.X.SX32 R11, R8, R0, 0x1, P0 ;  /* 0x00000000080b7211 */ /* 0x000fe400000f0eff */
[----:B------:R-:W-:-:S03]  /*4c870*/  LEA R4, R13, R8, 0x1 ;  /* 0x000000080d047211 */ /* 0x000fc600078e08ff */
[----:B------:R0:W-:Y:S04]  /*4c880*/  STL.64 [R1+0x30], R10 ;  /* 0x0000300a01007387 */ /* 0x0001e80000100a00 */
[----:B----4-:R1:W-:Y:S01]  /*4c890*/  STG.E.U16 [R6.64], R9 ;  /* 0x0000000906007986 */ /* 0x0103e2000c101504 */
[----:B------:R-:W-:Y:S01]  /*4c8a0*/  IMAD R5, R13, 0x2, R4 ;  /* 0x000000020d057824 */ /* 0x000fe200078e0204 */
[C---:B0-----:R-:W-:Y:S02]  /*4c8b0*/  LEA R10, P0, R4.reuse, R3, 0x1 ;  /* 0x00000003040a7211 */ /* 0x041fe400078008ff */
[----:B-1----:R-:W-:Y:S02]  /*4c8c0*/  PRMT R6, R23, 0x7632, R6 ;  /* 0x0000763217067816 */ /* 0x002fe40000000006 */
[----:B------:R-:W3:Y:S01]  /*4c8d0*/  LDL.LU R23, [R1+0x152c] ;  /* 0x00152c0001177983 */ /* 0x000ee20000300800 */
[----:B------:R-:W-:-:S05]  /*4c8e0*/  LEA.HI.X.SX32 R11, R4, R0, 0x1, P0 ;  /* 0x00000000040b7211 */ /* 0x000fca00000f0eff */
[----:B------:R0:W-:Y:S01]  /*4c8f0*/  STL.64 [R1+0x28], R10 ;  /* 0x0000280a01007387 */ /* 0x0001e20000100a00 */
[----:B------:R-:W-:-:S03]  /*4c900*/  LEA R4, R13, R5, 0x1 ;  /* 0x000000050d047211 */ /* 0x000fc600078e08ff */
[----:B------:R-:W4:Y:S01]  /*4c910*/  LDL.LU R17, [R1+0x320] ;  /* 0x0003200001117983 */ /* 0x000f220000300800 */
[----:B0-----:R-:W-:-:S04]  /*4c920*/  LEA R10, P0, R5, R3, 0x1 ;  /* 0x00000003050a7211 */ /* 0x001fc800078008ff */
[----:B------:R-:W-:Y:S02]  /*4c930*/  LEA.HI.X.SX32 R11, R5, R0, 0x1, P0 ;  /* 0x00000000050b7211 */ /* 0x000fe400000f0eff */
[----:B------:R-:W-:-:S03]  /*4c940*/  LEA R28, P0, R4, R3, 0x1 ;  /* 0x00000003041c7211 */ /* 0x000fc600078008ff */
[----:B------:R-:W-:Y:S01]  /*4c950*/  STL.64 [R1+0x10], R10 ;  /* 0x0000100a01007387 */ /* 0x000fe20000100a00 */
[----:B------:R-:W-:-:S03]  /*4c960*/  LEA.HI.X.SX32 R29, R4, R0, 0x1, P0 ;  /* 0x00000000041d7211 */ /* 0x000fc600000f0eff */
[----:B-----5:R0:W-:Y:S02]  /*4c970*/  STG.E.U16 [R20.64], R6 ;  /* 0x0000000614007986 */ /* 0x0201e4000c101504 */
[----:B0-----:R-:W-:Y:S02]  /*4c980*/  PRMT R6, R25, 0x7632, R6 ;  /* 0x0000763219067816 */ /* 0x001fe40000000006 */
[----:B------:R-:W5:Y:S04]  /*4c990*/  LDL.LU R25, [R1+0x1528] ;  /* 0x0015280001197983 */ /* 0x000f680000300800 */
[----:B------:R-:W5:Y:S04]  /*4c9a0*/  LDL.LU.64 R26, [R1+0xe0] ;  /* 0x0000e000011a7983 */ /* 0x000f680000300a00 */
[----:B------:R0:W-:Y:S04]  /*4c9b0*/  STL.64 [R1+0x14b0], R28 ;  /* 0x0014b01c01007387 */ /* 0x0001e80000100a00 */
[----:B0-----:R-:W5:Y:S01]  /*4c9c0*/  LDL.LU.64 R28, [R1+0xd8] ;  /* 0x0000d800011c7983 */ /* 0x001f620000300a00 */
[----:B------:R-:W-:-:S05]  /*4c9d0*/  IMAD R5, R13, 0x2, R4 ;  /* 0x000000020d057824 */ /* 0x000fca00078e0204 */
[----:B------:R-:W-:Y:S02]  /*4c9e0*/  LEA R4, P0, R5, R3, 0x1 ;  /* 0x0000000305047211 */ /* 0x000fe400078008ff */
[----:B------:R-:W-:Y:S02]  /*4c9f0*/  LEA R7, R13, R5, 0x1 ;  /* 0x000000050d077211 */ /* 0x000fe400078e08ff */
[----:B------:R-:W-:Y:S01]  /*4ca00*/  LEA.HI.X.SX32 R5, R5, R0, 0x1, P0 ;  /* 0x0000000005057211 */ /* 0x000fe200000f0eff */
[----:B---3--:R0:W-:Y:S02]  /*4ca10*/  STG.E.U16 [R22.64], R6 ;  /* 0x0000000616007986 */ /* 0x0081e4000c101504 */
[----:B------:R-:W-:Y:S02]  /*4ca20*/  IMAD R9, R13, 0x2, R7 ;  /* 0x000000020d097824 */ /* 0x000fe400078e0207 */
[----:B------:R-:W-:Y:S04]  /*4ca30*/  STL [R1+0x1520], R23 ;  /* 0x0015201701007387 */ /* 0x000fe80000100800 */
[----:B------:R1:W-:Y:S01]  /*4ca40*/  STL.64 [R1+0x14b8], R4 ;  /* 0x0014b80401007387 */ /* 0x0003e20000100a00 */
[----:B0-----:R-:W-:-:S03]  /*4ca50*/  LEA R6, P0, R7, R3, 0x1 ;  /* 0x0000000307067211 */ /* 0x001fc600078008ff */
[----:B------:R-:W3:Y:S01]  /*4ca60*/  LDL.LU R20, [R1+0x310] ;  /* 0x0003100001147983 */ /* 0x000ee20000300800 */
[----:B------:R-:W-:Y:S02]  /*4ca70*/  LEA.HI.X.SX32 R7, R7, R0, 0x1, P0 ;  /* 0x0000000007077211 */ /* 0x000fe400000f0eff */
[----:B--2---:R-:W-:-:S03]  /*4ca80*/  PRMT R8, R19, 0x7632, R8 ;  /* 0x0000763213087816 */ /* 0x004fc60000000008 */
[----:B------:R0:W-:Y:S04]  /*4ca90*/  STL.64 [R1+0x14c0], R6 ;  /* 0x0014c00601007387 */ /* 0x0001e80000100a00 */
[----:B-1----:R-:W2:Y:S04]  /*4caa0*/  LDL.LU.64 R4, [R1+0xe8] ;  /* 0x0000e80001047983 */ /* 0x002ea80000300a00 */
[----:B------:R-:W2:Y:S01]  /*4cab0*/  LDL.LU R19, [R1+0x300] ;  /* 0x0003000001137983 */ /* 0x000ea20000300800 */
[----:B0-----:R-:W-:-:S05]  /*4cac0*/  MOV R7, c[0x0][0x1c8] ;  /* 0x0000720000077a02 */ /* 0x001fca0000000f00 */
[----:B------:R-:W-:Y:S01]  /*4cad0*/  IMAD R11, R7, 0x2, R9 ;  /* 0x00000002070b7824 */ /* 0x000fe200078e0209 */
[----:B------:R-:W-:-:S04]  /*4cae0*/  PRMT R12, R14, 0x7632, R12 ;  /* 0x000076320e0c7816 */ /* 0x000fc8000000000c */
[----:B------:R-:W-:-:S05]  /*4caf0*/  LEA R13, R7, R11, 0x1 ;  /* 0x0000000b070d7211 */ /* 0x000fca00078e08ff */
[----:B------:R-:W-:Y:S01]  /*4cb00*/  IMAD R14, R7, 0x2, R13 ;  /* 0x00000002070e7824 */ /* 0x000fe200078e020d */
[----:B----4-:R-:W-:Y:S01]  /*4cb10*/  PRMT R15, R17, 0x7632, R15 ;  /* 0x00007632110f7816 */ /* 0x010fe2000000000f */
[----:B-----5:R0:W-:Y:S02]  /*4cb20*/  STG.E.U16 [R24.64], R8 ;  /* 0x0000000818007986 */ /* 0x0201e4000c101504 */
[----:B0-----:R-:W-:-:S04]  /*4cb30*/  LEA R8, P0, R9, R3, 0x1 ;  /* 0x0000000309087211 */ /* 0x001fc800078008ff */
[-C--:B------:R-:W-:Y:S02]  /*4cb40*/  LEA.HI.X.SX32 R9, R9, R0.reuse, 0x1, P0 ;  /* 0x0000000009097211 */ /* 0x080fe400000f0eff */
[CC--:B------:R-:W-:Y:S01]  /*4cb50*/  LEA R10, P0, R11.reuse, R3.reuse, 0x1 ;  /* 0x000000030b0a7211 */ /* 0x0c0fe200078008ff */
[----:B------:R0:W-:Y:S03]  /*4cb60*/  STG.E.U16 [R28.64], R12 ;  /* 0x0000000c1c007986 */ /* 0x0001e6000c101504 */
[----:B------:R-:W-:Y:S01]  /*4cb70*/  LEA.HI.X.SX32 R11, R11, R0, 0x1, P0 ;  /* 0x000000000b0b7211 */ /* 0x000fe200000f0eff */
[----:B------:R-:W-:Y:S04]  /*4cb80*/  STL.64 [R1+0x14c8], R8 ;  /* 0x0014c80801007387 */ /* 0x000fe80000100a00 */
[----:B------:R-:W4:Y:S01]  /*4cb90*/  LDL.LU R21, [R1+0x2f0] ;  /* 0x0002f00001157983 */ /* 0x000f220000300800 */
[----:B0-----:R-:W-:-:S03]  /*4cba0*/  LEA R12, P0, R13, R3, 0x1 ;  /* 0x000000030d0c7211 */ /* 0x001fc600078008ff */
[----:B------:R-:W-:Y:S01]  /*4cbb0*/  STL.64 [R1+0x14d0], R10 ;  /* 0x0014d00a01007387 */ /* 0x000fe20000100a00 */
[----:B------:R-:W-:-:S03]  /*4cbc0*/  LEA.HI.X.SX32 R13, R13, R0, 0x1, P0 ;  /* 0x000000000d0d7211 */ /* 0x000fc600000f0eff */
[----:B------:R-:W-:Y:S04]  /*4cbd0*/  STL.64 [R1+0x1508], R10 ;  /* 0x0015080a01007387 */ /* 0x000fe80000100a00 */
[----:B------:R-:W-:Y:S04]  /*4cbe0*/  STL [R1+0x1524], R10 ;  /* 0x0015240a01007387 */ /* 0x000fe80000100800 */
[----:B------:R-:W5:Y:S04]  /*4cbf0*/  LDL.LU.64 R22, [R1+0xf8] ;  /* 0x0000f80001167983 */ /* 0x000f680000300a00 */
[----:B------:R-:W4:Y:S04]  /*4cc00*/  LDL.LU R17, [R1+0x2e0] ;  /* 0x0002e00001117983 */ /* 0x000f280000300800 */
[----:B------:R-:W-:Y:S04]  /*4cc10*/  STL [R1+0x14a8], R13 ;  /* 0x0014a80d01007387 */ /* 0x000fe80000100800 */
[----:B------:R-:W-:Y:S04]  /*4cc20*/  STL [R1+0x1500], R12 ;  /* 0x0015000c01007387 */ /* 0x000fe80000100800 */
[----:B------:R0:W-:Y:S04]  /*4cc30*/  STL.64 [R1+0x1510], R12 ;  /* 0x0015100c01007387 */ /* 0x0001e80000100a00 */
[----:B0-----:R-:W4:Y:S04]  /*4cc40*/  LDL.LU.64 R12, [R1+0xf0] ;  /* 0x0000f000010c7983 */ /* 0x001f280000300a00 */
[----:B------:R0:W-:Y:S01]  /*4cc50*/  STG.E.U16 [R26.64], R15 ;  /* 0x0000000f1a007986 */ /* 0x0001e2000c101504 */
[----:B---3--:R-:W-:-:S03]  /*4cc60*/  PRMT R16, R20, 0x7632, R16 ;  /* 0x0000763214107816 */ /* 0x008fc60000000010 */
[----:B------:R-:W3:Y:S01]  /*4cc70*/  LDL.LU.64 R28, [R1+0x108] ;  /* 0x00010800011c7983 */ /* 0x000ee20000300a00 */
[----:B0-----:R-:W-:-:S04]  /*4cc80*/  LEA R26, P0, R14, R3, 0x1 ;  /* 0x000000030e1a7211 */ /* 0x001fc800078008ff */
[----:B------:R-:W-:Y:S01]  /*4cc90*/  LEA.HI.X.SX32 R27, R14, R0, 0x1, P0 ;  /* 0x000000000e1b7211 */ /* 0x000fe200000f0eff */
[----:B--2---:R0:W-:Y:S04]  /*4cca0*/  STG.E.U16 [R4.64], R16 ;  /* 0x0000001004007986 */ /* 0x0041e8000c101504 */
[----:B------:R-:W-:Y:S01]  /*4ccb0*/  STL [R1+0x14a4], R27 ;  /* 0x0014a41b01007387 */ /* 0x000fe20000100800 */
[----:B0-----:R-:W-:-:S03]  /*4ccc0*/  PRMT R16, R19, 0x7632, R16 ;  /* 0x0000763213107816 */ /* 0x001fc60000000010 */
[----:B------:R-:W2:Y:S01]  /*4ccd0*/  LDL.LU R19, [R1+0x2d0] ;  /* 0x0002d00001137983 */ /* 0x000ea20000300800 */
[----:B------:R-:W-:-:S03]  /*4cce0*/  LEA R15, R7, R14, 0x1 ;  /* 0x0000000e070f7211 */ /* 0x000fc600078e08ff */
[----:B------:R-:W2:Y:S01]  /*4ccf0*/  LDL.LU.64 R10, [R1+0x120] ;  /* 0x00012000010a7983 */ /* 0x000ea20000300a00 */
[----:B------:R-:W-:-:S03]  /*4cd00*/  LEA R24, P0, R15, R3, 0x1 ;  /* 0x000000030f187211 */ /* 0x000fc600078008ff */
[----:B------:R-:W2:Y:S01]  /*4cd10*/  LDL.LU R9, [R1+0x2c0] ;  /* 0x0002c00001097983 */ /* 0x000ea20000300800 */
[----:B------:R-:W-:-:S05]  /*4cd20*/  LEA.HI.X.SX32 R25, R15, R0, 0x1, P0 ;  /* 0x000000000f197211 */ /* 0x000fca00000f0eff */
[----:B------:R-:W-:Y:S04]  /*4cd30*/  STL [R1+0x14a0], R25 ;  /* 0x0014a01901007387 */ /* 0x000fe80000100800 */
[----:B------:R-:W-:Y:S01]  /*4cd40*/  STL [R1+0x1504], R24 ;  /* 0x0015041801007387 */ /* 0x000fe20000100800 */
[----:B------:R-:W-:-:S05]  /*4cd50*/  IMAD R14, R7, 0x2, R15 ;  /* 0x00000002070e7824 */ /* 0x000fca00078e020f */
[C---:B------:R-:W-:Y:S02]  /*4cd60*/  LEA R4, P0, R14.reuse, R3, 0x1 ;  /* 0x000000030e047211 */ /* 0x040fe400078008ff */
[C---:B------:R-:W-:Y:S02]  /*4cd70*/  LEA R15, R7.reuse, R14, 0x1 ;  /* 0x0000000e070f7211 */ /* 0x040fe400078e08ff */
[----:B------:R-:W-:Y:S01]  /*4cd80*/  LEA.HI.X.SX32 R5, R14, R0, 0x1, P0 ;  /* 0x000000000e057211 */ /* 0x000fe200000f0eff */
[----:B----4-:R0:W-:Y:S04]  /*4cd90*/  STG.E.U16 [R12.64], R16 ;  /* 0x000000100c007986 */ /* 0x0101e8000c101504 */
[----:B0-----:R-:W4:Y:S04]  /*4cda0*/  LDL.LU.64 R12, [R1+0x118] ;  /* 0x00011800010c7983 */ /* 0x001f280000300a00 */
[----:B------:R0:W-:Y:S01]  /*4cdb0*/  STL.64 [R1+0x8], R4 ;  /* 0x0000080401007387 */ /* 0x0001e20000100a00 */
[----:B------:R-:W-:Y:S01]  /*4cdc0*/  IMAD R14, R7, 0x2, R15 ;  /* 0x00000002070e7824 */ /* 0x000fe200078e020f */
[----:B------:R-:W-:-:S02]  /*4cdd0*/  PRMT R16, R21, 0x7632, R16 ;  /* 0x0000763215107816 */ /* 0x000fc40000000010 */
[----:B------:R-:W4:Y:S01]  /*4cde0*/  LDL.LU R20, [R1+0x2b0] ;  /* 0x0002b00001147983 */ /* 0x000f220000300800 */
[----:B0-----:R-:W-:-:S04]  /*4cdf0*/  LEA R4, P0, R15, R3, 0x1 ;  /* 0x000000030f047211 */ /* 0x001fc800078008ff */
[----:B------:R-:W-:Y:S01]  /*4ce00*/  LEA.HI.X.SX32 R5, R15, R0, 0x1, P0 ;  /* 0x000000000f057211 */ /* 0x000fe200000f0eff */
[----:B-----5:R0:W-:Y:S04]  /*4ce10*/  STG.E.U16 [R22.64], R16 ;  /* 0x0000001016007986 */ /* 0x0201e8000c101504 */
[----:B------:R1:W-:Y:S01]  /*4ce20*/  STL.64 [R1], R4 ;  /* 0x0000000401007387 */ /* 0x0003e20000100a00 */
[----:B------:R-:W-:-:S03]  /*4ce30*/  LEA R15, R7, R14, 0x1 ;  /* 0x0000000e070f7211 */ /* 0x000fc600078e08ff */
[----:B0-----:R-:W5:Y:S01]  /*4ce40*/  LDL.LU.64 R22, [R1+0x150] ;  /* 0x0001500001167983 */ /* 0x001f620000300a00 */
[----:B-1----:R-:W-:-:S03]  /*4ce50*/  LEA R4, P0, R14, R3, 0x1 ;  /* 0x000000030e047211 */ /* 0x002fc600078008ff */
[----:B------:R-:W5:Y:S01]  /*4ce60*/  LDL.LU R21, [R1+0x2a0] ;  /* 0x0002a00001157983 */ /* 0x000f620000300800 */
[----:B------:R-:W-:-:S05]  /*4ce70*/  LEA.HI.X.SX32 R5, R14, R0, 0x1, P0 ;  /* 0x000000000e057211 */ /* 0x000fca00000f0eff */
[----:B------:R0:W-:Y:S04]  /*4ce80*/  STL.64 [R1+0x20], R4 ;  /* 0x0000200401007387 */ /* 0x0001e80000100a00 */
[----:B------:R-:W5:Y:S01]  /*4ce90*/  LDL.LU.64 R24, [R1+0x148] ;  /* 0x0001480001187983 */ /* 0x000f620000300a00 */
[----:B------:R-:W-:-:S03]  /*4cea0*/  PRMT R16, R17, 0x7632, R16 ;  /* 0x0000763211107816 */ /* 0x000fc60000000010 */
[----:B------:R-:W5:Y:S01]  /*4ceb0*/  LDL.LU R17, [R1+0x290] ;  /* 0x0002900001117983 */ /* 0x000f620000300800 */
[----:B0-----:R-:W-:-:S04]  /*4cec0*/  LEA R4, P0, R15, R3, 0x1 ;  /* 0x000000030f047211 */ /* 0x001fc800078008ff */
[----:B------:R-:W-:Y:S01]  /*4ced0*/  LEA.HI.X.SX32 R5, R15, R0, 0x1, P0 ;  /* 0x000000000f057211 */ /* 0x000fe200000f0eff */
[----:B---3--:R0:W-:Y:S04]  /*4cee0*/  STG.E.U16 [R28.64], R16 ;  /* 0x000000101c007986 */ /* 0x0081e8000c101504 */
[----:B------:R1:W-:Y:S04]  /*4cef0*/  STL.64 [R1+0x18], R4 ;  /* 0x0000180401007387 */ /* 0x0003e80000100a00 */
[----:B0-----:R-:W3:Y:S01]  /*4cf00*/  LDL.LU.64 R28, [R1+0x170] ;  /* 0x00017000011c7983 */ /* 0x001ee20000300a00 */
[----:B--2---:R-:W-:-:S03]  /*4cf10*/  PRMT R16, R19, 0x7632, R16 ;  /* 0x0000763213107816 */ /* 0x004fc60000000010 */
[----:B------:R-:W2:Y:S01]  /*4cf20*/  LDL.LU R19, [R1+0x280] ;  /* 0x0002800001137983 */ /* 0x000ea20000300800 */
[----:B------:R-:W-:-:S05]  /*4cf30*/  IMAD R14, R7, 0x2, R15 ;  /* 0x00000002070e7824 */ /* 0x000fca00078e020f */
[C---:B-1----:R-:W-:Y:S02]  /*4cf40*/  LEA R4, P0, R14.reuse, R3, 0x1 ;  /* 0x000000030e047211 */ /* 0x042fe400078008ff */
[----:B------:R-:W-:Y:S02]  /*4cf50*/  LEA R15, R7, R14, 0x1 ;  /* 0x0000000e070f7211 */ /* 0x000fe400078e08ff */
[----:B------:R-:W-:Y:S01]  /*4cf60*/  LEA.HI.X.SX32 R5, R14, R0, 0x1, P0 ;  /* 0x000000000e057211 */ /* 0x000fe200000f0eff */
[----:B------:R0:W-:Y:S04]  /*4cf70*/  STG.E.U16 [R10.64], R16 ;  /* 0x000000100a007986 */ /* 0x0001e8000c101504 */
[----:B------:R1:W-:Y:S01]  /*4cf80*/  STL.64 [R1+0x40], R4 ;  /* 0x0000400401007387 */ /* 0x0003e20000100a00 */
[----:B0-----:R-:W-:-:S03]  /*4cf90*/  PRMT R16, R9, 0x7632, R16 ;  /* 0x0000763209107816 */ /* 0x001fc60000000010 */
[----:B------:R-:W2:Y:S01]  /*4cfa0*/  LDL.LU R10, [R1+0x1524] ;  /* 0x00152400010a7983 */ /* 0x000ea20000300800 */
[----:B-1----:R-:W-:-:S04]  /*4cfb0*/  LEA R4, P0, R15, R3, 0x1 ;  /* 0x000000030f047211 */ /* 0x002fc800078008ff */
[----:B------:R-:W-:-:S05]  /*4cfc0*/  LEA.HI.X.SX32 R5, R15, R0, 0x1, P0 ;  /* 0x000000000f057211 */ /* 0x000fca00000f0eff */
[----:B------:R-:W-:Y:S04]  /*4cfd0*/  STL.64 [R1+0x38], R4 ;  /* 0x0000380401007387 */ /* 0x000fe80000100a00 */
[----:B----4-:R0:W-:Y:S04]  /*4cfe0*/  STG.E.U16 [R12.64], R16 ;  /* 0x000000100c007986 */ /* 0x0101e8000c101504 */
[----:B0-----:R-:W4:Y:S01]  /*4cff0*/  LDL.LU.64 R12, [R1+0x178] ;  /* 0x00017800010c7983 */ /* 0x001f220000300a00 */
[----:B------:R-:W-:-:S05]  /*4d000*/  IMAD R14, R7, 0x2, R15 ;  /* 0x00000002070e7824 */ /* 0x000fca00078e020f */
[C---:B------:R-:W-:Y:S02]  /*4d010*/  LEA R4, P0, R14.reuse, R3, 0x1 ;  /* 0x000000030e047211 */ /* 0x040fe400078008ff */
[----:B------:R-:W-:Y:S02]  /*4d020*/  LEA R15, R7, R14, 0x1 ;  /* 0x0000000e070f7211 */ /* 0x000fe400078e08ff */
[----:B------:R-:W-:-:S05]  /*4d030*/  LEA.HI.X.SX32 R5, R14, R0, 0x1, P0 ;  /* 0x000000000e057211 */ /* 0x000fca00000f0eff */
[----:B------:R0:W-:Y:S01]  /*4d040*/  STL.64 [R1+0x58], R4 ;  /* 0x0000580401007387 */ /* 0x0001e20000100a00 */
[----:B------:R-:W-:Y:S01]  /*4d050*/  IMAD R14, R7, 0x2, R15 ;  /* 0x00000002070e7824 */ /* 0x000fe200078e020f */
[----:B0-----:R-:W-:-:S04]  /*4d060*/  LEA R4, P0, R15, R3, 0x1 ;  /* 0x000000030f047211 */ /* 0x001fc800078008ff */
[----:B------:R-:W-:Y:S02]  /*4d070*/  LEA.HI.X.SX32 R5, R15, R0, 0x1, P0 ;  /* 0x000000000f057211 */ /* 0x000fe400000f0eff */
[----:B------:R-:W-:-:S03]  /*4d080*/  PRMT R16, R20, 0x7632, R16 ;  /* 0x0000763214107816 */ /* 0x000fc60000000010 */
[----:B------:R0:W-:Y:S01]  /*4d090*/  STL.64 [R1+0x50], R4 ;  /* 0x0000500401007387 */ /* 0x0001e20000100a00 */
[----:B------:R-:W-:-:S03]  /*4d0a0*/  LEA R15, R7, R14, 0x1 ;  /* 0x0000000e070f7211 */ /* 0x000fc600078e08ff */
[----:B-----5:R1:W-:Y:S01]  /*4d0b0*/  STG.E.U16 [R22.64], R16 ;  /* 0x0000001016007986 */ /* 0x0203e2000c101504 */
[----:B0-----:R-:W-:-:S04]  /*4d0c0*/  LEA R4, P0, R14, R3, 0x1 ;  /* 0x000000030e047211 */ /* 0x001fc800078008ff */
[----:B------:R-:W-:Y:S01]  /*4d0d0*/  LEA.HI.X.SX32 R5, R14, R0, 0x1, P0 ;  /* 0x000000000e057211 */ /* 0x000fe200000f0eff */
[----:B-1----:R-:W5:Y:S01]  /*4d0e0*/  LDL.LU R23, [R1+0x1520] ;  /* 0x0015200001177983 */ /* 0x002f620000300800 */
[----:B------:R-:W-:Y:S01]  /*4d0f0*/  PRMT R16, R21, 0x7632, R16 ;  /* 0x0000763215107816 */ /* 0x000fe20000000010 */
[----:B------:R-:W-:Y:S02]  /*4d100*/  IMAD R14, R7, 0x2, R15 ;  /* 0x00000002070e7824 */ /* 0x000fe400078e020f */
[----:B------:R-:W5:Y:S04]  /*4d110*/  LDL.LU R20, [R1+0x270] ;  /* 0x0002700001147983 */ /* 0x000f680000300800 */
[----:B------:R0:W-:Y:S04]  /*4d120*/  STL.64 [R1+0x78], R4 ;  /* 0x0000780401007387 */ /* 0x0001e80000100a00 */
[----:B------:R1:W-:Y:S01]  /*4d130*/  STG.E.U16 [R24.64], R16 ;  /* 0x0000001018007986 */ /* 0x0003e2000c101504 */
[----:B0-----:R-:W-:-:S04]  /*4d140*/  LEA R4, P0, R15, R3, 0x1 ;  /* 0x000000030f047211 */ /* 0x001fc800078008ff */
[----:B------:R-:W-:Y:S02]  /*4d150*/  LEA.HI.X.SX32 R5, R15, R0, 0x1, P0 ;  /* 0x000000000f057211 */ /* 0x000fe400000f0eff */
[CC--:B-1----:R-:W-:Y:S02]  /*4d160*/  LEA R24, P0, R14.reuse, R3.reuse, 0x1 ;  /* 0x000000030e187211 */ /* 0x0c2fe400078008ff */
[----:B------:R-:W-:Y:S02]  /*4d170*/  LEA R15, R7, R14, 0x1 ;  /* 0x0000000e070f7211 */ /* 0x000fe400078e08ff */
[-C--:B------:R-:W-:Y:S02]  /*4d180*/  LEA.HI.X.SX32 R25, R14, R0.reuse, 0x1, P0 ;  /* 0x000000000e197211 */ /* 0x080fe400000f0eff */
[----:B------:R-:W-:Y:S01]  /*4d190*/  PRMT R16, R17, 0x7632, R16 ;  /* 0x0000763211107816 */ /* 0x000fe20000000010 */
[----:B------:R-:W-:Y:S01]  /*4d1a0*/  IMAD R17, R7, 0x2, R15 ;  /* 0x0000000207117824 */ /* 0x000fe200078e020f */
[C---:B------:R-:W-:Y:S01]  /*4d1b0*/  LEA R14, P0, R15.reuse, R3, 0x1 ;  /* 0x000000030f0e7211 */ /* 0x040fe200078008ff */
[----:B------:R0:W-:Y:S03]  /*4d1c0*/  STL.64 [R1+0x70], R4 ;  /* 0x0000700401007387 */ /* 0x0001e60000100a00 */
[----:B------:R-:W-:Y:S01]  /*4d1d0*/  LEA.HI.X.SX32 R15, R15, R0, 0x1, P0 ;  /* 0x000000000f0f7211 */ /* 0x000fe200000f0eff */
[----:B---3--:R1:W-:Y:S01]  /*4d1e0*/  STG.E.U16 [R28.64], R16 ;  /* 0x000000101c007986 */ /* 0x0083e2000c101504 */
[----:B--2---:R-:W-:-:S02]  /*4d1f0*/  PRMT R18, R19, 0x7632, R18 ;  /* 0x0000763213127816 */ /* 0x004fc40000000012 */
[----:B------:R-:W-:Y:S01]  /*4d200*/  LEA R19, R7, R17, 0x1 ;  /* 0x0000001107137211 */ /* 0x000fe200078e08ff */
[----:B0-----:R-:W2:Y:S04]  /*4d210*/  LDL.LU R5, [R1+0x260] ;  /* 0x0002600001057983 */ /* 0x001ea80000300800 */
[----:B------:R-:W-:Y:S01]  /*4d220*/  STL.64 [R1+0x88], R24 ;  /* 0x0000881801007387 */ /* 0x000fe20000100a00 */
[----:B-1----:R-:W-:-:S03]  /*4d230*/  LEA R16, P0, R17, R3, 0x1 ;  /* 0x0000000311107211 */ /* 0x002fc600078008ff */
[----:B------:R-:W3:Y:S01]  /*4d240*/  LDL.LU R28, [R1+0x250] ;  /* 0x00025000011c7983 */ /* 0x000ee20000300800 */
[----:B------:R-:W-:-:S03]  /*4d250*/  LEA.HI.X.SX32 R17, R17, R0, 0x1, P0 ;  /* 0x0000000011117211 */ /* 0x000fc600000f0eff */
[----:B------:R-:W-:Y:S04]  /*4d260*/  STL [R1+0x147c], R14 ;  /* 0x00147c0e01007387 */ /* 0x000fe80000100800 */
[----:B------:R-:W-:Y:S04]  /*4d270*/  STL [R1+0x1478], R15 ;  /* 0x0014780f01007387 */ /* 0x000fe80000100800 */
[----:B------:R0:W-:Y:S04]  /*4d280*/  STL.64 [R1+0x1518], R14 ;  /* 0x0015180e01007387 */ /* 0x0001e80000100a00 */
[----:B0-----:R-:W3:Y:S04]  /*4d290*/  LDL.LU.64 R14, [R1+0x188] ;  /* 0x00018800010e7983 */ /* 0x001ee80000300a00 */
[----:B------:R-:W3:Y:S04]  /*4d2a0*/  LDL.LU.64 R24, [R1+0x3e0] ;  /* 0x0003e00001187983 */ /* 0x000ee80000300a00 */
[----:B------:R-:W3:Y:S04]  /*4d2b0*/  LDL.LU R29, [R1+0x240] ;  /* 0x00024000011d7983 */ /* 0x000ee80000300800 */
[----:B------:R-:W-:Y:S04]  /*4d2c0*/  STL [R1+0x1480], R16 ;  /* 0x0014801001007387 */ /* 0x000fe80000100800 */
[----:B------:R0:W-:Y:S04]  /*4d2d0*/  STL [R1+0x1474], R17 ;  /* 0x0014741101007387 */ /* 0x0001e80000100800 */
[----:B0-----:R-:W3:Y:S04]  /*4d2e0*/  LDL.LU.64 R16, [R1+0x190] ;  /* 0x0001900001107983 */ /* 0x001ee80000300a00 */
[----:B----4-:R0:W-:Y:S04]  /*4d2f0*/  STG.E.U16 [R12.64], R18 ;  /* 0x000000120c007986 */ /* 0x0101e8000c101504 */
[----:B0-----:R-:W4:Y:S01]  /*4d300*/  LDL.LU.64 R12, [R1+0x3d8] ;  /* 0x0003d800010c7983 */ /* 0x001f220000300a00 */
[----:B------:R-:W-:Y:S01]  /*4d310*/  LEA R18, P0, R19, R3, 0x1 ;  /* 0x0000000313127211 */ /* 0x000fe200078008ff */
[----:B------:R-:W-:-:S03]  /*4d320*/  IMAD R21, R7, 0x2, R19 ;  /* 0x0000000207157824 */ /* 0x000fc600078e0213 */
[----:B------:R-:W-:Y:S02]  /*4d330*/  LEA.HI.X.SX32 R19, R19, R0, 0x1, P0 ;  /* 0x0000000013137211 */ /* 0x000fe400000f0eff */
[----:B------:R-:W-:Y:S01]  /*4d340*/  LEA R22, R7, R21, 0x1 ;  /* 0x0000001507167211 */ /* 0x000fe200078e08ff */
[----:B------:R-:W-:Y:S04]  /*4d350*/  STL [R1+0x1484], R18 ;  /* 0x0014841201007387 */ /* 0x000fe80000100800 */
[----:B------:R-:W-:Y:S04]  /*4d360*/  STL [R1+0x1470], R19 ;  /* 0x0014701301007387 */ /* 0x000fe80000100800 */
[----:B------:R-:W4:Y:S01]  /*4d370*/  LDL.LU R27, [R1+0x230] ;  /* 0x00023000011b7983 */ /* 0x000f220000300800 */
[----:B-----5:R-:W-:-:S02]  /*4d380*/  PRMT R23, R20, 0x7632, R23 ;  /* 0x0000763214177816 */ /* 0x020fc40000000017 */
[----:B------:R-:W-:-:S04]  /*4d390*/  LEA R20, P0, R21, R3, 0x1 ;  /* 0x0000000315147211 */ /* 0x000fc800078008ff */
[-C--:B------:R-:W-:Y:S02]  /*4d3a0*/  LEA.HI.X.SX32 R21, R21, R0.reuse, 0x1, P0 ;  /* 0x0000000015157211 */ /* 0x080fe400000f0eff */
[C---:B------:R-:W-:Y:S02]  /*4d3b0*/  LEA R4, P0, R22.reuse, R3, 0x1 ;  /* 0x0000000316047211 */ /* 0x040fe400078008ff */
[----:B--2---:R-:W-:Y:S02]  /*4d3c0*/  PRMT R10, R5, 0x7632, R10 ;  /* 0x00007632050a7816 */ /* 0x004fe4000000000a */
[----:B------:R-:W-:Y:S01]  /*4d3d0*/  LEA.HI.X.SX32 R5, R22, R0, 0x1, P0 ;  /* 0x0000000016057211 */ /* 0x000fe200000f0eff */
[----:B---3--:R0:W-:Y:S04]  /*4d3e0*/  STG.E.U16 [R16.64], R23 ;  /* 0x0000001710007986 */ /* 0x0081e8000c101504 */
[----:B------:R1:W-:Y:S04]  /*4d3f0*/  STG.E.U16 [R14.64], R10 ;  /* 0x0000000a0e007986 */ /* 0x0003e8000c101504 */
[----:B0-----:R-:W2:Y:S01]  /*4d400*/  LDL.LU.64 R16, [R1+0x400] ;  /* 0x0004000001107983 */ /* 0x001ea20000300a00 */
[----:B------:R-:W-:-:S03]  /*4d410*/  IMAD R23, R7, 0x2, R22 ;  /* 0x0000000207177824 */ /* 0x000fc600078e0216 */
[----:B------:R-:W3:Y:S04]  /*4d420*/  LDL.LU R9, [R1+0x220] ;  /* 0x0002200001097983 */ /* 0x000ee80000300800 */
[----:B------:R-:W-:Y:S04]  /*4d430*/  STL [R1+0x1488], R20 ;  /* 0x0014881401007387 */ /* 0x000fe80000100800 */
[----:B------:R0:W-:Y:S04]  /*4d440*/  STL [R1+0x146c], R21 ;  /* 0x00146c1501007387 */ /* 0x0001e80000100800 */
[----:B-1----:R-:W5:Y:S04]  /*4d450*/  LDL.LU.64 R14, [R1+0x1518] ;  /* 0x00151800010e7983 */ /* 0x002f680000300a00 */
[----:B------:R-:W2:Y:S04]  /*4d460*/  LDL.LU.64 R10, [R1+0x3f8] ;  /* 0x0003f800010a7983 */ /* 0x000ea80000300a00 */
[----:B------:R1:W-:Y:S01]  /*4d470*/  STL.64 [R1+0xd8], R4 ;  /* 0x0000d80401007387 */ /* 0x0003e20000100a00 */
[----:B------:R-:W-:-:S02]  /*4d480*/  LEA R22, R7, R23, 0x1 ;  /* 0x0000001707167211 */ /* 0x000fc400078e08ff */
[----:B0-----:R-:W-:Y:S02]  /*4d490*/  PRMT R21, R28, 0x7632, R21 ;  /* 0x000076321c157816 */ /* 0x001fe40000000015 */
[----:B------:R-:W2:Y:S01]  /*4d4a0*/  LDL.LU R28, [R1+0x210] ;  /* 0x00021000011c7983 */ /* 0x000ea20000300800 */
[----:B-1----:R-:W-:-:S04]  /*4d4b0*/  LEA R4, P0, R23, R3, 0x1 ;  /* 0x0000000317047211 */ /* 0x002fc800078008ff */
[----:B------:R-:W-:-:S05]  /*4d4c0*/  LEA.HI.X.SX32 R5, R23, R0, 0x1, P0 ;  /* 0x0000000017057211 */ /* 0x000fca00000f0eff */
[----:B------:R0:W-:Y:S01]  /*4d4d0*/  STL.64 [R1+0xe0], R4 ;  /* 0x0000e00401007387 */ /* 0x0001e20000100a00 */
[----:B------:R-:W-:-:S03]  /*4d4e0*/  PRMT R20, R29, 0x7632, R20 ;  /* 0x000076321d147816 */ /* 0x000fc60000000014 */
[----:B------:R1:W-:Y:S01]  /*4d4f0*/  STG.E.U16 [R24.64], R21 ;  /* 0x0000001518007986 */ /* 0x0003e2000c101504 */
[----:B0-----:R-:W-:-:S04]  /*4d500*/  LEA R4, P0, R22, R3, 0x1 ;  /* 0x0000000316047211 */ /* 0x001fc800078008ff */
[----:B------:R-:W-:Y:S01]  /*4d510*/  LEA.HI.X.SX32 R5, R22, R0, 0x1, P0 ;  /* 0x0000000016057211 */ /* 0x000fe200000f0eff */
[----:B-1----:R-:W2:Y:S04]  /*4d520*/  LDL.LU.64 R24, [R1+0x3f0] ;  /* 0x0003f00001187983 */ /* 0x002ea80000300a00 */
[----:B------:R-:W5:Y:S04]  /*4d530*/  LDL.LU R29, [R1+0x200] ;  /* 0x00020000011d7983 */ /* 0x000f680000300800 */
[----:B------:R-:W-:Y:S04]  /*4d540*/  STL.64 [R1+0xe8], R4 ;  /* 0x0000e80401007387 */ /* 0x000fe80000100a00 */
[----:B----4-:R0:W-:Y:S04]  /*4d550*/  STG.E.U16 [R12.64], R20 ;  /* 0x000000140c007986 */ /* 0x0101e8000c101504 */
[----:B0-----:R-:W4:Y:S01]  /*4d560*/  LDL.LU.64 R12, [R1+0x1510] ;  /* 0x00151000010c7983 */ /* 0x001f220000300a00 */
[----:B------:R-:W-:-:S03]  /*4d570*/  IMAD R23, R7, 0x2, R22 ;  /* 0x0000000207177824 */ /* 0x000fc600078e0216 */
[----:B------:R-:W2:Y:S02]  /*4d580*/  LDL.LU.64 R20, [R1+0x3d0] ;  /* 0x0003d00001147983 */ /* 0x000ea40000300a00 */
[----:B------:R-:W-:Y:S02]  /*4d590*/  LEA R4, P0, R23, R3, 0x1 ;  /* 0x0000000317047211 */ /* 0x000fe400078008ff */
[----:B------:R-:W-:Y:S02]  /*4d5a0*/  LEA R22, R7, R23, 0x1 ;  /* 0x0000001707167211 */ /* 0x000fe400078e08ff */
[----:B------:R-:W-:-:S05]  /*4d5b0*/  LEA.HI.X.SX32 R5, R23, R0, 0x1, P0 ;  /* 0x0000000017057211 */ /* 0x000fca00000f0eff */
[----:B------:R0:W-:Y:S01]  /*4d5c0*/  STL.64 [R1+0xf0], R4 ;  /* 0x0000f00401007387 */ /* 0x0001e20000100a00 */
[----:B------:R-:W-:Y:S01]  /*4d5d0*/  IMAD R23, R7, 0x2, R22 ;  /* 0x0000000207177824 */ /* 0x000fe200078e0216 */
[----:B0-----:R-:W-:-:S04]  /*4d5e0*/  LEA R4, P0, R22, R3, 0x1 ;  /* 0x0000000316047211 */ /* 0x001fc800078008ff */
[----:B------:R-:W-:Y:S02]  /*4d5f0*/  LEA.HI.X.SX32 R5, R22, R0, 0x1, P0 ;  /* 0x0000000016057211 */ /* 0x000fe400000f0eff */
[----:B----4-:R-:W-:Y:S02]  /*4d600*/  PRMT R13, R27, 0x7632, R13 ;  /* 0x000076321b0d7816 */ /* 0x010fe4000000000d */
[----:B------:R-:W4:Y:S04]  /*4d610*/  LDL.LU R27, [R1+0x1f0] ;  /* 0x0001f000011b7983 */ /* 0x000f280000300800 */
[----:B------:R0:W-:Y:S01]  /*4d620*/  STL.64 [R1+0xf8], R4 ;  /* 0x0000f80401007387 */ /* 0x0001e20000100a00 */
[----:B---3--:R-:W-:-:S03]  /*4d630*/  PRMT R12, R9, 0x7632, R12 ;  /* 0x00007632090c7816 */ /* 0x008fc6000000000c */
[----:B--2---:R1:W-:Y:S01]  /*4d640*/  STG.E.U16 [R16.64], R13 ;  /* 0x0000000d10007986 */ /* 0x0043e2000c101504 */
[----:B0-----:R-:W-:-:S04]  /*4d650*/  LEA R4, P0, R23, R3, 0x1 ;  /* 0x0000000317047211 */ /* 0x001fc800078008ff */
[----:B------:R-:W-:Y:S01]  /*4d660*/  LEA.HI.X.SX32 R5, R23, R0, 0x1, P0 ;  /* 0x0000000017057211 */ /* 0x000fe200000f0eff */
[----:B-1----:R-:W2:Y:S04]  /*4d670*/  LDL.LU.64 R16, [R1+0x3e8] ;  /* 0x0003e80001107983 */ /* 0x002ea80000300a00 */
[----:B------:R-:W3:Y:S04]  /*4d680*/  LDL.LU R9, [R1+0x1e0] ;  /* 0x0001e00001097983 */ /* 0x000ee80000300800 */
[----:B------:R-:W-:Y:S04]  /*4d690*/  STL.64 [R1+0x118], R4 ;  /* 0x0001180401007387 */ /* 0x000fe80000100a00 */
[----:B------:R0:W-:Y:S04]  /*4d6a0*/  STG.E.U16 [R10.64], R12 ;  /* 0x0000000c0a007986 */ /* 0x0001e8000c101504 */
[----:B0-----:R-:W2:Y:S01]  /*4d6b0*/  LDL.LU.64 R10, [R1+0x1508] ;  /* 0x00150800010a7983 */ /* 0x001ea20000300a00 */
[----:B------:R-:W-:-:S03]  /*4d6c0*/  LEA R22, R7, R23, 0x1 ;  /* 0x0000001707167211 */ /* 0x000fc600078e08ff */
[----:B------:R-:W3:Y:S01]  /*4d6d0*/  LDL.LU.64 R12, [R1+0x3c8] ;  /* 0x0003c800010c7983 */ /* 0x000ee20000300a00 */
[----:B------:R-:W-:Y:S01]  /*4d6e0*/  LEA R4, P0, R22, R3, 0x1 ;  /* 0x0000000316047211 */ /* 0x000fe200078008ff */
[----:B------:R-:W-:-:S03]  /*4d6f0*/  IMAD R23, R7, 0x2, R22 ;  /* 0x0000000207177824 */ /* 0x000fc600078e0216 */
[----:B------:R-:W-:-:S05]  /*4d700*/  LEA.HI.X.SX32 R5, R22, R0, 0x1, P0 ;  /* 0x0000000016057211 */ /* 0x000fca00000f0eff */
[----:B------:R0:W-:Y:S01]  /*4d710*/  STL.64 [R1+0x108], R4 ;  /* 0x0001080401007387 */ /* 0x0001e20000100a00 */
[----:B-----5:R-:W-:Y:S02]  /*4d720*/  PRMT R15, R29, 0x7632, R15 ;  /* 0x000076321d0f7816 */ /* 0x020fe4000000000f */
[----:B0-----:R-:W-:-:S04]  /*4d730*/  LEA R4, P0, R23, R3, 0x1 ;  /* 0x0000000317047211 */ /* 0x001fc800078008ff */
[----:B------:R-:W-:-:S05]  /*4d740*/  LEA.HI.X.SX32 R5, R23, R0, 0x1, P0 ;  /* 0x0000000017057211 */ /* 0x000fca00000f0eff */
[----:B------:R-:W-:Y:S01]  /*4d750*/  STL.64 [R1+0x3d8], R4 ;  /* 0x0003d80401007387 */ /* 0x000fe20000100a00 */
[----:B--2---:R-:W-:-:S05]  /*4d760*/  PRMT R11, R28, 0x7632, R11 ;  /* 0x000076321c0b7816 */ /* 0x004fca000000000b */
[----:B------:R0:W-:Y:S04]  /*4d770*/  STG.E.U16 [R24.64], R11 ;  /* 0x0000000b18007986 */ /* 0x0001e8000c101504 */
[----:B0-----:R-:W2:Y:S04]  /*4d780*/  LDL.LU R24, [R1+0x1504] ;  /* 0x0015040001187983 */ /* 0x001ea80000300800 */
[----:B------:R-:W5:Y:S04]  /*4d790*/  LDL.LU R11, [R1+0x1d0] ;  /* 0x0001d000010b7983 */ /* 0x000f680000300800 */
[----:B------:R-:W2:Y:S01]  /*4d7a0*/  LDL.LU R29, [R1+0x1c0] ;  /* 0x0001c000011d7983 */ /* 0x000ea20000300800 */
[----:B------:R-:W-:-:S04]  /*4d7b0*/  LEA R22, R7, R23, 0x1 ;  /* 0x0000001707167211 */ /* 0x000fc800078e08ff */
[----:B------:R-:W-:Y:S01]  /*4d7c0*/  LEA R4, P0, R22, R3, 0x1 ;  /* 0x0000000316047211 */ /* 0x000fe200078008ff */
[----:B------:R-:W-:-:S03]  /*4d7d0*/  IMAD R23, R7, 0x2, R22 ;  /* 0x0000000207177824 */ /* 0x000fc600078e0216 */
[----:B------:R-:W-:Y:S01]  /*4d7e0*/  LEA.HI.X.SX32 R5, R22, R0, 0x1, P0 ;  /* 0x0000000016057211 */ /* 0x000fe200000f0eff */
[----:B------:R-:W-:Y:S01]  /*4d7f0*/  STG.E.U16 [R20.64], R15 ;  /* 0x0000000f14007986 */ /* 0x000fe2000c101504 */
[----:B------:R-:W-:Y:S02]  /*4d800*/  LEA R22, R7, R23, 0x1 ;  /* 0x0000001707167211 */ /* 0x000fe400078e08ff */
[----:B----4-:R-:W-:Y:S02]  /*4d810*/  PRMT R10, R27, 0x7632, R10 ;  /* 0x000076321b0a7816 */ /* 0x010fe4000000000a */
[----:B---3--:R-:W-:-:S03]  /*4d820*/  PRMT R8, R9, 0x7632, R8 ;  /* 0x0000763209087816 */ /* 0x008fc60000000008 */
[----:B------:R-:W-:Y:S04]  /*4d830*/  STG.E.U16 [R16.64], R10 ;  /* 0x0000000a10007986 */ /* 0x000fe8000c101504 */
[----:B--2---:R0:W-:Y:S04]  /*4d840*/  STL [R1+0x14fc], R29 ;  /* 0x0014fc1d01007387 */ /* 0x0041e80000100800 */
[----:B0-----:R-:W2:Y:S04]  /*4d850*/  LDL.LU.64 R28, [R1+0x3c0] ;  /* 0x0003c000011c7983 */ /* 0x001ea80000300a00 */
[----:B------:R0:W-:Y:S04]  /*4d860*/  STL.64 [R1+0x3e0], R4 ;  /* 0x0003e00401007387 */ /* 0x0001e80000100a00 */
[----:B------:R-:W3:Y:S01]  /*4d870*/  LDL.LU.64 R20, [R1+0x3b8] ;  /* 0x0003b80001147983 */ /* 0x000ee20000300a00 */
[----:B0-----:R-:W-:-:S04]  /*4d880*/  LEA R4, P0, R23, R3, 0x1 ;  /* 0x0000000317047211 */ /* 0x001fc800078008ff */
[----:B------:R-:W-:-:S05]  /*4d890*/  LEA.HI.X.SX32 R5, R23, R0, 0x1, P0 ;  /* 0x0000000017057211 */ /* 0x000fca00000f0eff */
[----:B------:R0:W-:Y:S01]  /*4d8a0*/  STL.64 [R1+0x3f0], R4 ;  /* 0x0003f00401007387 */ /* 0x0001e20000100a00 */
[----:B------:R-:W-:-:S03]  /*4d8b0*/  IMAD R23, R7, 0x2, R22 ;  /* 0x0000000207177824 */ /* 0x000fc600078e0216 */
[----:B------:R-:W4:Y:S01]  /*4d8c0*/  LDL.LU R15, [R1+0x1b0] ;  /* 0x0001b000010f7983 */ /* 0x000f220000300800 */
[----:B0-----:R-:W-:-:S04]  /*4d8d0*/  LEA R4, P0, R22, R3, 0x1 ;  /* 0x0000000316047211 */ /* 0x001fc800078008ff */
[----:B------:R-:W-:-:S05]  /*4d8e0*/  LEA.HI.X.SX32 R5, R22, R0, 0x1, P0 ;  /* 0x0000000016057211 */ /* 0x000fca00000f0eff */
[----:B------:R0:W-:Y:S01]  /*4d8f0*/  STL.64 [R1+0x3d0], R4 ;  /* 0x0003d00401007387 */ /* 0x0001e20000100a00 */
[----:B------:R-:W-:-:S03]  /*4d900*/  LEA R22, R7, R23, 0x1 ;  /* 0x0000001707167211 */ /* 0x000fc600078e08ff */
[----:B------:R-:W3:Y:S01]  /*4d910*/  LDL.LU.64 R16, [R1+0x3b0] ;  /* 0x0003b00001107983 */ /* 0x000ee20000300a00 */
[----:B0-----:R-:W-:-:S04]  /*4d920*/  LEA R4, P0, R23, R3, 0x1 ;  /* 0x0000000317047211 */ /* 0x001fc800078008ff */
[----:B------:R-:W-:-:S05]  /*4d930*/  LEA.HI.X.SX32 R5, R23, R0, 0x1, P0 ;  /* 0x0000000017057211 */ /* 0x000fca00000f0eff */
[----:B------:R0:W-:Y:S01]  /*4d940*/  STL.64 [R1+0x3f8], R4 ;  /* 0x0003f80401007387 */ /* 0x0001e20000100a00 */
[----:B------:R-:W-:-:S03]  /*4d950*/  IMAD R23, R7, 0x2, R22 ;  /* 0x0000000207177824 */ /* 0x000fc600078e0216 */
[----:B------:R1:W-:Y:S01]  /*4d960*/  STG.E.U16 [R12.64], R8 ;  /* 0x000000080c007986 */ /* 0x0003e2000c101504 */
[----:B0-----:R-:W-:-:S04]  /*4d970*/  LEA R4, P0, R22, R3, 0x1 ;  /* 0x0000000316047211 */ /* 0x001fc800078008ff */
[----:B------:R-:W-:Y:S01]  /*4d980*/  LEA.HI.X.SX32 R5, R22, R0, 0x1, P0 ;  /* 0x0000000016057211 */ /* 0x000fe200000f0eff */
[----:B-1----:R-:W3:Y:S04]  /*4d990*/  LDL.LU R12, [R1+0x1500] ;  /* 0x00150000010c7983 */ /* 0x002ee80000300800 */
[----:B------:R-:W3:Y:S04]  /*4d9a0*/  LDL.LU.64 R8, [R1+0x3a8] ;  /* 0x0003a80001087983 */ /* 0x000ee80000300a00 */
[----:B------:R-:W3:Y:S04]  /*4d9b0*/  LDL.LU R13, [R1+0x394] ;  /* 0x00039400010d7983 */ /* 0x000ee80000300800 */
[----:B------:R-:W3:Y:S04]  /*4d9c0*/  LDL.LU R27, [R1+0x384] ;  /* 0x00038400011b7983 */ /* 0x000ee80000300800 */
[----:B------:R0:W-:Y:S01]  /*4d9d0*/  STL.64 [R1+0x3e8], R4 ;  /* 0x0003e80401007387 */ /* 0x0001e20000100a00 */
[----:B-----5:R-:W-:-:S03]  /*4d9e0*/  PRMT R19, R11, 0x7632, R19 ;  /* 0x000076320b137816 */ /* 0x020fc60000000013 */
[----:B------:R-:W5:Y:S04]  /*4d9f0*/  LDL.LU.64 R10, [R1+0x3a0] ;  /* 0x0003a000010a7983 */ /* 0x000f680000300a00 */
[----:B------:R-:W3:Y:S01]  /*4da00*/  LDL.LU R25, [R1+0x374] ;  /* 0x0003740001197983 */ /* 0x000ee20000300800 */
[----:B0-----:R-:W-:-:S04]  /*4da10*/  LEA R4, P0, R23, R3, 0x1 ;  /* 0x0000000317047211 */ /* 0x001fc800078008ff */
[----:B------:R-:W-:-:S05]  /*4da20*/  LEA.HI.X.SX32 R5, R23, R0, 0x1, P0 ;  /* 0x0000000017057211 */ /* 0x000fca00000f0eff */
[----:B------:R-:W-:Y:S04]  /*4da30*/  STL.64 [R1+0x3c8], R4 ;  /* 0x0003c80401007387 */ /* 0x000fe80000100a00 */
[----:B--2---:R0:W-:Y:S04]  /*4da40*/  STG.E.U16 [R28.64], R19 ;  /* 0x000000131c007986 */ /* 0x0041e8000c101504 */
[----:B0-----:R-:W2:Y:S01]  /*4da50*/  LDL.LU R29, [R1+0x14fc] ;  /* 0x0014fc00011d7983 */ /* 0x001ea20000300800 */
[----:B------:R-:W-:-:S04]  /*4da60*/  LEA R22, R7, R23, 0x1 ;  /* 0x0000001707167211 */ /* 0x000fc800078e08ff */
[----:B------:R-:W-:Y:S01]  /*4da70*/  LEA R4, P0, R22, R3, 0x1 ;  /* 0x0000000316047211 */ /* 0x000fe200078008ff */
[----:B------:R-:W-:-:S03]  /*4da80*/  IMAD R23, R7, 0x2, R22 ;  /* 0x0000000207177824 */ /* 0x000fc600078e0216 */
[----:B------:R-:W-:Y:S02]  /*4da90*/  LEA.HI.X.SX32 R5, R22, R0, 0x1, P0 ;  /* 0x0000000016057211 */ /* 0x000fe400000f0eff */
[----:B------:R-:W-:Y:S02]  /*4daa0*/  LEA R22, R7, R23, 0x1 ;  /* 0x0000001707167211 */ /* 0x000fe400078e08ff */
[----:B------:R-:W-:Y:S02]  /*4dab0*/  PRMT R6, R2, 0x7632, R6 ;  /* 0x0000763202067816 */ /* 0x000fe40000000006 */
[----:B----4-:R-:W-:Y:S02]  /*4dac0*/  PRMT R14, R15, 0x7632, R14 ;  /* 0x000076320f0e7816 */ /* 0x010fe4000000000e */
[----:B--2---:R-:W-:Y:S02]  /*4dad0*/  PRMT R18, R29, 0x7632, R18 ;  /* 0x000076321d127816 */ /* 0x004fe40000000012 */
[----:B------:R-:W2:Y:S04]  /*4dae0*/  LDL.LU.64 R28, [R1+0x198] ;  /* 0x00019800011c7983 */ /* 0x000ea80000300a00 */
[----:B------:R0:W-:Y:S02]  /*4daf0*/  STL.64 [R1+0x410], R4 ;  /* 0x0004100401007387 */ /* 0x0001e40000100a00 */
[----:B0-----:R-:W-:-:S04]  /*4db00*/  LEA R4, P0, R23, R3, 0x1 ;  /* 0x0000000317047211 */ /* 0x001fc800078008ff */
[----:B------:R-:W-:Y:S01]  /*4db10*/  LEA.HI.X.SX32 R5, R23, R0, 0x1, P0 ;  /* 0x0000000017057211 */ /* 0x000fe200000f0eff */
[----:B---3--:R0:W-:Y:S04]  /*4db20*/  STG.E.U16 [R20.64], R18 ;  /* 0x0000001214007986 */ /* 0x0081e8000c101504 */
[----:B------:R1:W-:Y:S04]  /*4db30*/  STL.64 [R1+0x408], R4 ;  /* 0x0004080401007387 */ /* 0x0003e80000100a00 */
[----:B0-----:R-:W3:Y:S01]  /*4db40*/  LDL.LU.64 R20, [R1+0x180] ;  /* 0x0001800001147983 */ /* 0x001ee20000300a00 */
[----:B-1----:R-:W-:Y:S01]  /*4db50*/  LEA R4, P0, R22, R3, 0x1 ;  /* 0x0000000316047211 */ /* 0x002fe200078008ff */
[----:B------:R-:W-:-:S03]  /*4db60*/  IMAD R23, R7, 0x2, R22 ;  /* 0x0000000207177824 */ /* 0x000fc600078e0216 */
[----:B------:R-:W-:-:S05]  /*4db70*/  LEA.HI.X.SX32 R5, R22, R0, 0x1, P0 ;  /* 0x0000000016057211 */ /* 0x000fca00000f0eff */
[----:B------:R0:W-:Y:S01]  /*4db80*/  STL.64 [R1+0x400], R4 ;  /* 0x0004000401007387 */ /* 0x0001e20000100a00 */
[----:B------:R-:W-:-:S03]  /*4db90*/  LEA R22, R7, R23, 0x1 ;  /* 0x0000001707167211 */ /* 0x000fc600078e08ff */
[----:B------:R-:W4:Y:S04]  /*4dba0*/  LDL.LU R2, [R1+0x14f8] ;  /* 0x0014f80001027983 */ /* 0x000f280000300800 */
[----:B------:R1:W-:Y:S01]  /*4dbb0*/  STG.E.U16 [R16.64], R14 ;  /* 0x0000000e10007986 */ /* 0x0003e2000c101504 */
[----:B0-----:R-:W-:-:S03]  /*4dbc0*/  LEA R4, P0, R23, R3, 0x1 ;  /* 0x0000000317047211 */ /* 0x001fc600078008ff */
[----:B------:R-:W4:Y:S01]  /*4dbd0*/  LDL.LU.64 R18, [R1+0x168] ;  /* 0x0001680001127983 */ /* 0x000f220000300a00 */
[----:B------:R-:W-:-:S03]  /*4dbe0*/  LEA.HI.X.SX32 R5, R23, R0, 0x1, P0 ;  /* 0x0000000017057211 */ /* 0x000fc600000f0eff */
[----:B-1----:R-:W4:Y:S04]  /*4dbf0*/  LDL R16, [R1+0x364] ;  /* 0x0003640001107983 */ /* 0x002f280000100800 */
[----:B------:R0:W-:Y:S01]  /*4dc00*/  STL.64 [R1+0x450], R4 ;  /* 0x0004500401007387 */ /* 0x0001e20000100a00 */
[----:B------:R-:W-:-:S03]  /*4dc10*/  IMAD R23, R7, 0x2, R22 ;  /* 0x0000000207177824 */ /* 0x000fc600078e0216 */
[----:B------:R1:W-:Y:S04]  /*4dc20*/  STG.E.U16 [R8.64], R6 ;  /* 0x0000000608007986 */ /* 0x0003e8000c101504 */
[----:B------:R-:W4:Y:S01]  /*4dc30*/  LDL.LU.64 R14, [R1+0x160] ;  /* 0x00016000010e7983 */ /* 0x000f220000300a00 */
[----:B0-----:R-:W-:-:S04]  /*4dc40*/  LEA R4, P0, R22, R3, 0x1 ;  /* 0x0000000316047211 */ /* 0x001fc800078008ff */
[----:B------:R-:W-:Y:S01]  /*4dc50*/  LEA.HI.X.SX32 R5, R22, R0, 0x1, P0 ;  /* 0x0000000016057211 */ /* 0x000fe200000f0eff */
[----:B-1----:R-:W4:Y:S04]  /*4dc60*/  LDL R8, [R1+0x354] ;  /* 0x0003540001087983 */ /* 0x002f280000100800 */
[----:B------:R0:W-:Y:S01]  /*4dc70*/  STL.64 [R1+0x448], R4 ;  /* 0x0004480401007387 */ /* 0x0001e20000100a00 */
[----:B------:R-:W-:-:S03]  /*4dc80*/  LEA R22, R7, R23, 0x1 ;  /* 0x0000001707167211 */ /* 0x000fc600078e08ff */
[----:B------:R-:W-:Y:S01]  /*4dc90*/  STL.64 [R1+0x14d8], R12 ;  /* 0x0014d80c01007387 */ /* 0x000fe20000100a00 */
[----:B0-----:R-:W-:-:S04]  /*4dca0*/  LEA R4, P0, R23, R3, 0x1 ;  /* 0x0000000317047211 */ /* 0x001fc800078008ff */
[----:B------:R-:W-:Y:S01]  /*4dcb0*/  LEA.HI.X.SX32 R5, R23, R0, 0x1, P0 ;  /* 0x0000000017057211 */ /* 0x000fe200000f0eff */
[----:B-----5:R0:W-:Y:S04]  /*4dcc0*/  STG.E.U16 [R10.64], R13 ;  /* 0x0000000d0a007986 */ /* 0x0201e8000c101504 */
[----:B------:R1:W-:Y:S01]  /*4dcd0*/  STL.64 [R1+0x440], R4 ;  /* 0x0004400401007387 */ /* 0x0003e20000100a00 */
[----:B------:R-:W-:-:S03]  /*4dce0*/  IMAD R23, R7, 0x2, R22 ;  /* 0x0000000207177824 */ /* 0x000fc600078e0216 */
[----:B0-----:R-:W5:Y:S01]  /*4dcf0*/  LDL.LU.64 R10, [R1+0x158] ;  /* 0x00015800010a7983 */ /* 0x001f620000300a00 */
[----:B-1----:R-:W-:-:S03]  /*4dd00*/  LEA R4, P0, R22, R3, 0x1 ;  /* 0x0000000316047211 */ /* 0x002fc600078008ff */
[----:B------:R-:W5:Y:S01]  /*4dd10*/  LDL R9, [R1+0x344] ;  /* 0x0003440001097983 */ /* 0x000f620000100800 */
[----:B------:R-:W-:-:S03]  /*4dd20*/  LEA.HI.X.SX32 R5, R22, R0, 0x1, P0 ;  /* 0x0000000016057211 */ /* 0x000fc600000f0eff */
[----:B------:R-:W-:Y:S04]  /*4dd30*/  STL.64 [R1+0x14e0], R26 ;  /* 0x0014e01a01007387 */ /* 0x000fe80000100a00 */
[----:B------:R-:W5:Y:S04]  /*4dd40*/  LDL.LU.64 R6, [R1+0x140] ;  /* 0x0001400001067983 */ /* 0x000f680000300a00 */
[----:B--2---:R0:W-:Y:S04]  /*4dd50*/  STG.E.U16 [R28.64], R27 ;  /* 0x0000001b1c007986 */ /* 0x0041e8000c101504 */
[----:B0-----:R-:W2:Y:S04]  /*4dd60*/  LDL R28, [R1+0x334] ;  /* 0x00033400011c7983 */ /* 0x001ea80000100800 */
[----:B------:R0:W-:Y:S04]  /*4dd70*/  STL.64 [R1+0x438], R4 ;  /* 0x0004380401007387 */ /* 0x0001e80000100a00 */
[----:B------:R-:W2:Y:S01]  /*4dd80*/  LDL R29, [R1+0x324] ;  /* 0x00032400011d7983 */ /* 0x000ea20000100800 */
[----:B0-----:R-:W-:-:S04]  /*4dd90*/  LEA R4, P0, R23, R3, 0x1 ;  /* 0x0000000317047211 */ /* 0x001fc800078008ff */
[----:B------:R-:W-:Y:S01]  /*4dda0*/  LEA.HI.X.SX32 R5, R23, R0, 0x1, P0 ;  /* 0x0000000017057211 */ /* 0x000fe200000f0eff */
[----:B------:R-:W-:Y:S04]  /*4ddb0*/  STL.64 [R1+0x14e8], R24 ;  /* 0x0014e81801007387 */ /* 0x000fe80000100a00 */
[----:B---3--:R0:W-:Y:S04]  /*4ddc0*/  STG.E.U16 [R20.64], R25 ;  /* 0x0000001914007986 */ /* 0x0081e8000c101504 */
[----:B------:R1:W-:Y:S04]  /*4ddd0*/  STL.64 [R1+0x430], R4 ;  /* 0x0004300401007387 */ /* 0x0003e80000100a00 */
[----:B0-----:R-:W3:Y:S01]  /*4dde0*/  LDL.LU.64 R24, [R1+0x130] ;  /* 0x0001300001187983 */ /* 0x001ee20000300a00 */
[----:B------:R-:W-:-:S05]  /*4ddf0*/  MOV R27, c[0x0][0x1c8] ;  /* 0x00007200001b7a02 */ /* 0x000fca0000000f00 */
[----:B------:R-:W-:-:S05]  /*4de00*/  IMAD R22, R27, 0x2, R23 ;  /* 0x000000021b167824 */ /* 0x000fca00078e0217 */
[CC--:B-1----:R-:W-:Y:S02]  /*4de10*/  LEA R4, P0, R22.reuse, R3.reuse, 0x1 ;  /* 0x0000000316047211 */ /* 0x0c2fe400078008ff */
[C---:B------:R-:W-:Y:S02]  /*4de20*/  LEA R23, R27.reuse, R22, 0x1 ;  /* 0x000000161b177211 */ /* 0x040fe400078e08ff */
[----:B------:R-:W-:Y:S01]  /*4de30*/  LEA.HI.X.SX32 R5, R22, R0, 0x1, P0 ;  /* 0x0000000016057211 */ /* 0x000fe200000f0eff */
[----:B----4-:R-:W-:Y:S02]  /*4de40*/  STG.E.U16 [R18.64], R16 ;  /* 0x0000001012007986 */ /* 0x010fe4000c101504 */
[----:B------:R-:W-:Y:S02]  /*4de50*/  IMAD R22, R27, 0x2, R23 ;  /* 0x000000021b167824 */ /* 0x000fe400078e0217 */
[----:B---3--:R0:W-:Y:S04]  /*4de60*/  STL.64 [R1+0x14f0], R24 ;  /* 0x0014f01801007387 */ /* 0x0081e80000100a00 */
[----:B0-----:R-:W3:Y:S04]  /*4de70*/  LDL.LU.64 R24, [R1+0x138] ;  /* 0x0001380001187983 */ /* 0x001ee80000300a00 */
[----:B------:R0:W-:Y:S04]  /*4de80*/  STL.64 [R1+0x428], R4 ;  /* 0x0004280401007387 */ /* 0x0001e80000100a00 */
[----:B------:R-:W4:Y:S04]  /*4de90*/  LDL R19, [R1+0x314] ;  /* 0x0003140001137983 */ /* 0x000f280000100800 */
[----:B------:R-:W4:Y:S01]  /*4dea0*/  LDL.LU.64 R12, [R1+0x128] ;  /* 0x00012800010c7983 */ /* 0x000f220000300a00 */
[----:B0-----:R-:W-:-:S03]  /*4deb0*/  LEA R4, P0, R23, R3, 0x1 ;  /* 0x0000000317047211 */ /* 0x001fc600078008ff */
[----:B------:R-:W4:Y:S01]  /*4dec0*/  LDL R21, [R1+0x304] ;  /* 0x0003040001157983 */ /* 0x000f220000100800 */
[----:B------:R-:W-:-:S03]  /*4ded0*/  LEA.HI.X.SX32 R5, R23, R0, 0x1, P0 ;  /* 0x0000000017057211 */ /* 0x000fc600000f0eff */
[----:B------:R-:W4:Y:S04]  /*4dee0*/  LDL.LU R20, [R1+0x2f4] ;  /* 0x0002f40001147983 */ /* 0x000f280000300800 */
[----:B------:R-:W4:Y:S04]  /*4def0*/  LDL.LU R18, [R1+0x2e4] ;  /* 0x0002e40001127983 */ /* 0x000f280000300800 */
[----:B------:R0:W-:Y:S01]  /*4df00*/  STL.64 [R1+0x420], R4 ;  /* 0x0004200401007387 */ /* 0x0001e20000100a00 */
[----:B------:R-:W-:-:S03]  /*4df10*/  LEA R23, R27, R22, 0x1 ;  /* 0x000000161b177211 */ /* 0x000fc600078e08ff */
[----:B------:R-:W-:Y:S01]  /*4df20*/  STG.E.U16 [R14.64], R8 ;  /* 0x000000080e007986 */ /* 0x000fe2000c101504 */
[----:B0-----:R-:W-:-:S03]  /*4df30*/  LEA R4, P0, R22, R3, 0x1 ;  /* 0x0000000316047211 */ /* 0x001fc600078008ff */
[----:B-----5:R0:W-:Y:S01]  /*4df40*/  STG.E.U16 [R10.64], R9 ;  /* 0x000000090a007986 */ /* 0x0201e2000c101504 */
[----:B------:R-:W-:-:S03]  /*4df50*/  LEA.HI.X.SX32 R5, R22, R0, 0x1, P0 ;  /* 0x0000000016057211 */ /* 0x000fc600000f0eff */
[----:B0-----:R-:W5:Y:S04]  /*4df60*/  LDL.LU.64 R10, [R1+0x110] ;  /* 0x00011000010a7983 */ /* 0x001f680000300a00 */
[----:B------:R-:W4:Y:S04]  /*4df70*/  LDL.LU.64 R8, [R1+0x100] ;  /* 0x0001000001087983 */ /* 0x000f280000300a00 */
[----:B------:R-:W4:Y:S04]  /*4df80*/  LDL.LU R16, [R1+0x2d4] ;  /* 0x0002d40001107983 */ /* 0x000f280000300800 */
[----:B------:R0:W-:Y:S04]  /*4df90*/  STL.64 [R1+0x458], R4 ;  /* 0x0004580401007387 */ /* 0x0001e80000100a00 */
[----:B--2---:R1:W-:Y:S01]  /*4dfa0*/  STG.E.U16 [R6.64], R28 ;  /* 0x0000001c06007986 */ /* 0x0043e2000c101504 */
[----:B0-----:R-:W-:-:S04]  /*4dfb0*/  LEA R4, P0, R23, R3, 0x1 ;  /* 0x0000000317047211 */ /* 0x001fc800078008ff */
[----:B------:R-:W-:Y:S01]  /*4dfc0*/  LEA.HI.X.SX32 R5, R23, R0, 0x1, P0 ;  /* 0x0000000017057211 */ /* 0x000fe200000f0eff */
[----:B-1----:R-:W2:Y:S04]  /*4dfd0*/  LDL.LU.64 R6, [R1+0xd0] ;  /* 0x0000d00001067983 */ /* 0x002ea80000300a00 */
[----:B------:R-:W2:Y:S04]  /*4dfe0*/  LDL.LU R14, [R1+0x2c4] ;  /* 0x0002c400010e7983 */ /* 0x000ea80000300800 */
[----:B------:R-:W-:Y:S04]  /*4dff0*/  STL.64 [R1+0x468], R4 ;  /* 0x0004680401007387 */ /* 0x000fe80000100a00 */
[----:B---3--:R0:W-:Y:S04]  /*4e000*/  STG.E.U16 [R24.64], R29 ;  /* 0x0000001d18007986 */ /* 0x0081e8000c101504 */
[----:B0-----:R-:W4:Y:S01]  /*4e010*/  LDL.LU.64 R24, [R1+0x14f0] ;  /* 0x0014f00001187983 */ /* 0x001f220000300a00 */
[----:B------:R-:W-:-:S03]  /*4e020*/  IMAD R22, R27, 0x2, R23 ;  /* 0x000000021b167824 */ /* 0x000fc600078e0217 */
[----:B------:R-:W3:Y:S02]  /*4e030*/  LDL.LU.64 R28, [R1+0xc8] ;  /* 0x0000c800011c7983 */ /* 0x000ee40000300a00 */
[C---:B------:R-:W-:Y:S02]  /*4e040*/  LEA R4, P0, R22.reuse, R3, 0x1 ;  /* 0x0000000316047211 */ /* 0x040fe400078008ff */
[----:B------:R-:W2:Y:S02]  /*4e050*/  LDL.LU R15, [R1+0x2b4] ;  /* 0x0002b400010f7983 */ /* 0x000ea40000300800 */
[----:B------:R-:W-:Y:S02]  /*4e060*/  LEA.HI.X.SX32 R5, R22, R0, 0x1, P0 ;  /* 0x0000000016057211 */ /* 0x000fe400000f0eff */
[----:B------:R-:W2:Y:S04]  /*4e070*/  LDL.LU R17, [R1+0x2a4] ;  /* 0x0002a40001117983 */ /* 0x000ea80000300800 */
[----:B------:R0:W-:Y:S01]  /*4e080*/  STL.64 [R1+0x478], R4 ;  /* 0x0004780401007387 */ /* 0x0001e20000100a00 */
[----:B------:R-:W-:-:S05]  /*4e090*/  LEA R23, R27, R22, 0x1 ;  /* 0x000000161b177211 */ /* 0x000fca00078e08ff */
[----:B------:R-:W-:Y:S01]  /*4e0a0*/  IMAD R22, R27, 0x2, R23 ;  /* 0x000000021b167824 */ /* 0x000fe200078e0217 */
[----:B0-----:R-:W-:-:S04]  /*4e0b0*/  LEA R4, P0, R23, R3, 0x1 ;  /* 0x0000000317047211 */ /* 0x001fc800078008ff */
[----:B------:R-:W-:Y:S02]  /*4e0c0*/  LEA.HI.X.SX32 R5, R23, R0, 0x1, P0 ;  /* 0x0000000017057211 */ /* 0x000fe400000f0eff */
[----:B------:R-:W-:Y:S01]  /*4e0d0*/  LEA R23, R27, R22, 0x1 ;  /* 0x000000161b177211 */ /* 0x000fe200078e08ff */
[----:B----4-:R0:W-:Y:S04]  /*4e0e0*/  STG.E.U16 [R24.64], R19 ;  /* 0x0000001318007986 */ /* 0x0101e8000c101504 */
[----:B0-----:R-:W4:Y:S04]  /*4e0f0*/  LDL.LU.64 R24, [R1+0xc0] ;  /* 0x0000c00001187983 */ /* 0x001f280000300a00 */
[----:B------:R-:W4:Y:S04]  /*4e100*/  LDL.LU R19, [R1+0x294] ;  /* 0x0002940001137983 */ /* 0x000f280000300800 */
[----:B------:R0:W-:Y:S04]  /*4e110*/  STL.64 [R1+0x510], R4 ;  /* 0x0005100401007387 */ /* 0x0001e80000100a00 */
[----:B------:R1:W-:Y:S01]  /*4e120*/  STG.E.U16 [R12.64], R21 ;  /* 0x000000150c007986 */ /* 0x0003e2000c101504 */
[----:B0-----:R-:W-:-:S04]  /*4e130*/  LEA R4, P0, R22, R3, 0x1 ;  /* 0x0000000316047211 */ /* 0x001fc800078008ff */
[----:B------:R-:W-:Y:S01]  /*4e140*/  LEA.HI.X.SX32 R5, R22, R0, 0x1, P0 ;  /* 0x0000000016057211 */ /* 0x000fe200000f0eff */
[----:B-1----:R-:W4:Y:S04]  /*4e150*/  LDL.LU.64 R12, [R1+0xb8] ;  /* 0x0000b800010c7983 */ /* 0x002f280000300a00 */
[----:B------:R-:W4:Y:S04]  /*4e160*/  LDL.LU R21, [R1+0x284] ;  /* 0x0002840001157983 */ /* 0x000f280000300800 */
[----:B------:R0:W-:Y:S01]  /*4e170*/  STL.64 [R1+0x508], R4 ;  /* 0x0005080401007387 */ /* 0x0001e20000100a00 */
[----:B------:R-:W-:Y:S01]  /*4e180*/  IMAD R22, R27, 0x2, R23 ;  /* 0x000000021b167824 */ /* 0x000fe200078e0217 */
[----:B0-----:R-:W-:-:S04]  /*4e190*/  LEA R4, P0, R23, R3, 0x1 ;  /* 0x0000000317047211 */ /* 0x001fc800078008ff */
[----:B------:R-:W-:-:S05]  /*4e1a0*/  LEA.HI.X.SX32 R5, R23, R0, 0x1, P0 ;  /* 0x0000000017057211 */ /* 0x000fca00000f0eff */
[----:B------:R0:W-:Y:S01]  /*4e1b0*/  STL.64 [R1+0x500], R4 ;  /* 0x0005000401007387 */ /* 0x0001e20000100a00 */
[----:B------:R-:W-:-:S03]  /*4e1c0*/  LEA R23, R27, R22, 0x1 ;  /* 0x000000161b177211 */ /* 0x000fc600078e08ff */
[----:B-----5:R1:W-:Y:S01]  /*4e1d0*/  STG.E.U16 [R10.64], R20 ;  /* 0x000000140a007986 */ /* 0x0203e2000c101504 */
[----:B0-----:R-:W-:-:S04]  /*4e1e0*/  LEA R4, P0, R22, R3, 0x1 ;  /* 0x0000000316047211 */ /* 0x001fc800078008ff */
[----:B------:R-:W-:Y:S01]  /*4e1f0*/  LEA.HI.X.SX32 R5, R22, R0, 0x1, P0 ;  /* 0x0000000016057211 */ /* 0x000fe200000f0eff */
[----:B-1----:R-:W5:Y:S04]  /*4e200*/  LDL.LU.64 R10, [R1+0xb0] ;  /* 0x0000b000010a7983 */ /* 0x002f680000300a00 */
[----:B------:R0:W-:Y:S01]  /*4e210*/  STL.64 [R1+0x4f8], R4 ;  /* 0x0004f80401007387 */ /* 0x0001e20000100a00 */
[----:B------:R-:W-:-:S03]  /*4e220*/  IMAD R22, R27, 0x2, R23 ;  /* 0x000000021b167824 */ /* 0x000fc600078e0217 */
[----:B------:R1:W-:Y:S01]  /*4e230*/  STG.E.U16 [R8.64], R18 ;  /* 0x0000001208007986 */ /* 0x0003e2000c101504 */
[----:B0-----:R-:W-:-:S04]  /*4e240*/  LEA R4, P0, R23, R3, 0x1 ;  /* 0x0000000317047211 */ /* 0x001fc800078008ff */
[----:B------:R-:W-:Y:S01]  /*4e250*/  LEA.HI.X.SX32 R5, R23, R0, 0x1, P0 ;  /* 0x0000000017057211 */ /* 0x000fe200000f0eff */
[----:B-1----:R-:W5:Y:S04]  /*4e260*/  LDL.LU.64 R8, [R1+0xa8] ;  /* 0x0000a80001087983 */ /* 0x002f680000300a00 */
[----:B------:R0:W-:Y:S04]  /*4e270*/  STL.64 [R1+0x4f0], R4 ;  /* 0x0004f00401007387 */ /* 0x0001e80000100a00 */
[----:B--2---:R-:W-:Y:S01]  /*4e280*/  STG.E.U16 [R6.64], R16 ;  /* 0x0000001006007986 */ /* 0x004fe2000c101504 */
[----:B0-----:R-:W-:-:S03]  /*4e290*/  LEA R4, P0, R22, R3, 0x1 ;  /* 0x0000000316047211 */ /* 0x001fc600078008ff */
[----:B---3--:R0:W-:Y:S01]  /*4e2a0*/  STG.E.U16 [R28.64], R14 ;  /* 0x0000000e1c007986 */ /* 0x0081e2000c101504 */
[----:B------:R-:W-:Y:S02]  /*4e2b0*/  LEA.HI.X.SX32 R5, R22, R0, 0x1, P0 ;  /* 0x0000000016057211 */ /* 0x000fe400000f0eff */
[----:B------:R-:W-:Y:S01]  /*4e2c0*/  LEA R23, R27, R22, 0x1 ;  /* 0x000000161b177211 */ /* 0x000fe200078e08ff */
[----:B0-----:R-:W2:Y:S04]  /*4e2d0*/  LDL R28, [R1+0x274] ;  /* 0x00027400011c7983 */ /* 0x001ea80000100800 */
[----:B------:R0:W-:Y:S01]  /*4e2e0*/  STL.64 [R1+0x4e8], R4 ;  /* 0x0004e80401007387 */ /* 0x0001e20000100a00 */
[----:B------:R-:W-:-:S03]  /*4e2f0*/  LEA R6, P0, R23, R3, 0x1 ;  /* 0x0000000317067211 */ /* 0x000fc600078008ff */
[----:B0-----:R-:W3:Y:S04]  /*4e300*/  LDL.LU.64 R4, [R1+0x98] ;  /* 0x0000980001047983 */ /* 0x001ee80000300a00 */
[----:B------:R-:W3:Y:S04]  /*4e310*/  LDL R29, [R1+0x264] ;  /* 0x00026400011d7983 */ /* 0x000ee80000100800 */
[----:B------:R-:W-:Y:S01]  /*4e320*/  STL.64 [R1+0x1490], R14 ;  /* 0x0014900e01007387 */ /* 0x000fe20000100a00 */
[----:B------:R-:W-:-:S03]  /*4e330*/  LEA.HI.X.SX32 R7, R23, R0, 0x1, P0 ;  /* 0x0000000017077211 */ /* 0x000fc600000f0eff */
[----:B----4-:R0:W-:Y:S04]  /*4e340*/  STG.E.U16 [R24.64], R15 ;  /* 0x0000000f18007986 */ /* 0x0101e8000c101504 */
[----:B0-----:R-:W2:Y:S04]  /*4e350*/  LDL.LU.64 R14, [R1+0xa0] ;  /* 0x0000a000010e7983 */ /* 0x001ea80000300a00 */
[----:B------:R-:W-:Y:S04]  /*4e360*/  STL.64 [R1+0x4e0], R6 ;  /* 0x0004e00601007387 */ /* 0x000fe80000100a00 */
[----:B------:R-:W4:Y:S04]  /*4e370*/  LDL.LU.64 R24, [R1+0x90] ;  /* 0x0000900001187983 */ /* 0x000f280000300a00 */
[----:B------:R0:W-:Y:S04]  /*4e380*/  STL.64 [R1+0x1498], R16 ;  /* 0x0014981001007387 */ /* 0x0001e80000100a00 */
[----:B0-----:R-:W4:Y:S01]  /*4e390*/  LDL R16, [R1+0x254] ;  /* 0x0002540001107983 */ /* 0x001f220000100800 */
[----:B------:R-:W-:-:S05]  /*4e3a0*/  IMAD R22, R27, 0x2, R23 ;  /* 0x000000021b167824 */ /* 0x000fca00078e0217 */
[CC--:B------:R-:W-:Y:S02]  /*4e3b0*/  LEA R6, P0, R22.reuse, R3.reuse, 0x1 ;  /* 0x0000000316067211 */ /* 0x0c0fe400078008ff */
[----:B------:R-:W-:Y:S02]  /*4e3c0*/  LEA R23, R27, R22, 0x1 ;  /* 0x000000161b177211 */ /* 0x000fe400078e08ff */
[----:B------:R-:W-:Y:S01]  /*4e3d0*/  LEA.HI.X.SX32 R7, R22, R0, 0x1, P0 ;  /* 0x0000000016077211 */ /* 0x000fe200000f0eff */
[----:B------:R-:W4:Y:S04]  /*4e3e0*/  LDL.LU.64 R26, [R1+0x80] ;  /* 0x00008000011a7983 */ /* 0x000f280000300a00 */
[----:B------:R0:W-:Y:S04]  /*4e3f0*/  STL.64 [R1+0x4d8], R6 ;  /* 0x0004d80601007387 */ /* 0x0001e80000100a00 */
[----:B------:R1:W-:Y:S01]  /*4e400*/  STG.E.U16 [R12.64], R17 ;  /* 0x000000110c007986 */ /* 0x0003e2000c101504 */
[----:B0-----:R-:W-:Y:S01]  /*4e410*/  LEA R6, P0, R23, R3, 0x1 ;  /* 0x0000000317067211 */ /* 0x001fe200078008ff */
[----:B-1----:R-:W-:-:S03]  /*4e420*/  IMAD.MOV.U32 R17, RZ, RZ, c[0x0][0x1c8] ;  /* 0x00007200ff117624 */ /* 0x002fc600078e00ff */
[----:B------:R-:W-:Y:S01]  /*4e430*/  LEA.HI.X.SX32 R7, R23, R0, 0x1, P0 ;  /* 0x0000000017077211 */ /* 0x000fe200000f0eff */
[----:B------:R-:W4:Y:S01]  /*4e440*/  LDL.LU.64 R12, [R1+0x68] ;  /* 0x00006800010c7983 */ /* 0x000f220000300a00 */
[----:B------:R-:W-:-:S03]  /*4e450*/  LEA R22, R17, R23, 0x1 ;  /* 0x0000001711167211 */ /* 0x000fc600078e08ff */
[----:B-----5:R0:W-:Y:S02]  /*4e460*/  STG.E.U16 [R10.64], R19 ;  /* 0x000000130a007986 */ /* 0x0201e4000c101504 */
[----:B------:R-:W-:Y:S02]  /*4e470*/  IMAD R23, R17, 0x2, R22 ;  /* 0x0000000211177824 */ /* 0x000fe400078e0216 */
[----:B0-----:R-:W5:Y:S04]  /*4e480*/  LDL.LU.64 R10, [R1+0x60] ;  /* 0x00006000010a7983 */ /* 0x001f680000300a00 */
[----:B------:R0:W-:Y:S04]  /*4e490*/  STL.64 [R1+0x4d0], R6 ;  /* 0x0004d00601007387 */ /* 0x0001e80000100a00 */
[----:B------:R1:W-:Y:S01]  /*4e4a0*/  STG.E.U16 [R8.64], R21 ;  /* 0x0000001508007986 */ /* 0x0003e2000c101504 */
[----:B0-----:R-:W-:-:S04]  /*4e4b0*/  LEA R6, P0, R22, R3, 0x1 ;  /* 0x0000000316067211 */ /* 0x001fc800078008ff */
[----:B------:R-:W-:Y:S01]  /*4e4c0*/  LEA.HI.X.SX32 R7, R22, R0, 0x1, P0 ;  /* 0x0000000016077211 */ /* 0x000fe200000f0eff */
[----:B-1----:R-:W5:Y:S01]  /*4e4d0*/  LDL.LU.64 R8, [R1+0x48] ;  /* 0x0000480001087983 */ /* 0x002f620000300a00 */
[----:B------:R-:W-:-:S03]  /*4e4e0*/  LEA R22, R17, R23, 0x1 ;  /* 0x0000001711167211 */ /* 0x000fc600078e08ff */
[----:B------:R0:W-:Y:S02]  /*4e4f0*/  STL.64 [R1+0x4c8], R6 ;  /* 0x0004c80601007387 */ /* 0x0001e40000100a00 */
[----:B0-----:R-:W-:-:S04]  /*4e500*/  LEA R6, P0, R23, R3, 0x1 ;  /* 0x0000000317067211 */ /* 0x001fc800078008ff */
[----:B------:R-:W-:Y:S01]  /*4e510*/  LEA.HI.X.SX32 R7, R23, R0, 0x1, P0 ;  /* 0x0000000017077211 */ /* 0x000fe200000f0eff */
[----:B------:R-:W-:-:S04]  /*4e520*/  IMAD R23, R17, 0x2, R22 ;  /* 0x0000000211177824 */ /* 0x000fc800078e0216 */
[----:B------:R0:W-:Y:S04]  /*4e530*/  STL.64 [R1+0x4c0], R6 ;  /* 0x0004c00601007387 */ /* 0x0001e80000100a00 */
[----:B0-----:R-:W5:Y:S04]  /*4e540*/  LDL.LU.64 R6, [R1+0x30] ;  /* 0x0000300001067983 */ /* 0x001f680000300a00 */
[----:B--2---:R0:W-:Y:S04]  /*4e550*/  STG.E.U16 [R14.64], R28 ;  /* 0x0000001c0e007986 */ /* 0x0041e8000c101504 */
[----:B---3--:R1:W-:Y:S01]  /*4e560*/  STG.E.U16 [R4.64], R29 ;  /* 0x0000001d04007986 */ /* 0x0083e2000c101504 */
[----:B0-----:R-:W-:-:S04]  /*4e570*/  LEA R14, P0, R22, R3, 0x1 ;  /* 0x00000003160e7211 */ /* 0x001fc800078008ff */
[----:B------:R-:W-:Y:S01]  /*4e580*/  LEA.HI.X.SX32 R15, R22, R0, 0x1, P0 ;  /* 0x00000000160f7211 */ /* 0x000fe200000f0eff */
[----:B-1----:R-:W2:Y:S04]  /*4e590*/  LDL.LU.64 R4, [R1+0x28] ;  /* 0x0000280001047983 */ /* 0x002ea80000300a00 */
[----:B------:R-:W3:Y:S04]  /*4e5a0*/  LDL.LU.64 R28, [R1+0x10] ;  /* 0x00001000011c7983 */ /* 0x000ee80000300a00 */
[----:B------:R0:W-:Y:S04]  /*4e5b0*/  STL.64 [R1+0x4b8], R14 ;  /* 0x0004b80e01007387 */ /* 0x0001e80000100a00 */
[----:B----4-:R1:W-:Y:S01]  /*4e5c0*/  STG.E.U16 [R24.64], R16 ;  /* 0x0000001018007986 */ /* 0x0103e2000c101504 */
[----:B0-----:R-:W-:-:S04]  /*4e5d0*/  LEA R14, P0, R23, R3, 0x1 ;  /* 0x00000003170e7211 */ /* 0x001fc800078008ff */
[----:B------:R-:W-:Y:S01]  /*4e5e0*/  LEA.HI.X.SX32 R15, R23, R0, 0x1, P0 ;  /* 0x00000000170f7211 */ /* 0x000fe200000f0eff */
[----:B-1----:R-:W4:Y:S04]  /*4e5f0*/  LDL.LU.64 R24, [R1+0x14e8] ;  /* 0x0014e80001187983 */ /* 0x002f280000300a00 */
[----:B------:R-:W2:Y:S04]  /*4e600*/  LDL R16, [R1+0x1d4] ;  /* 0x0001d40001107983 */ /* 0x000ea80000100800 */
[----:B------:R0:W-:Y:S04]  /*4e610*/  STL.64 [R1+0x4b0], R14 ;  /* 0x0004b00e01007387 */ /* 0x0001e80000100a00 */
[----:B0-----:R-:W2:Y:S01]  /*4e620*/  LDL R15, [R1+0x244] ;  /* 0x00024400010f7983 */ /* 0x001ea20000100800 */
[----:B------:R-:W-:-:S04]  /*4e630*/  LEA R22, R17, R23, 0x1 ;  /* 0x0000001711167211 */ /* 0x000fc800078e08ff */
[C---:B------:R-:W-:Y:S01]  /*4e640*/  LEA R14, P0, R22.reuse, R3, 0x1 ;  /* 0x00000003160e7211 */ /* 0x040fe200078008ff */
[----:B--2---:R0:W-:Y:S03]  /*4e650*/  STG.E.U16 [R26.64], R15 ;  /* 0x0000000f1a007986 */ /* 0x0041e6000c101504 */
[----:B0-----:R-:W-:Y:S01]  /*4e660*/  LEA.HI.X.SX32 R15, R22, R0, 0x1, P0 ;  /* 0x00000000160f7211 */ /* 0x001fe200000f0eff */
[----:B------:R-:W2:Y:S04]  /*4e670*/  LDL.LU.64 R26, [R1+0x14e0] ;  /* 0x0014e000011a7983 */ /* 0x000ea80000300a00 */
[----:B------:R0:W-:Y:S04]  /*4e680*/  STL.64 [R1+0x4a8], R14 ;  /* 0x0004a80e01007387 */ /* 0x0001e80000100a00 */
[----:B0-----:R-:W2:Y:S01]  /*4e690*/  LDL R15, [R1+0x234] ;  /* 0x00023400010f7983 */ /* 0x001ea20000100800 */
[----:B------:R-:W-:-:S05]  /*4e6a0*/  IMAD R23, R17, 0x2, R22 ;  /* 0x0000000211177824 */ /* 0x000fca00078e0216 */
[C---:B------:R-:W-:Y:S01]  /*4e6b0*/  LEA R14, P0, R23.reuse, R3, 0x1 ;  /* 0x00000003170e7211 */ /* 0x040fe200078008ff */
[----:B--2---:R0:W-:Y:S03]  /*4e6c0*/  STG.E.U16 [R12.64], R15 ;  /* 0x0000000f0c007986 */ /* 0x0041e6000c101504 */
[----:B0-----:R-:W-:Y:S01]  /*4e6d0*/  LEA.HI.X.SX32 R15, R23, R0, 0x1, P0 ;  /* 0x00000000170f7211 */ /* 0x001fe200000f0eff */
[----:B------:R-:W2:Y:S04]  /*4e6e0*/  LDL.LU.64 R12, [R1+0x14d8] ;  /* 0x0014d800010c7983 */ /* 0x000ea80000300a00 */
[----:B------:R0:W-:Y:S04]  /*4e6f0*/  STL.64 [R1+0x4a0], R14 ;  /* 0x0004a00e01007387 */ /* 0x0001e80000100a00 */
[----:B0-----:R-:W5:Y:S01]  /*4e700*/  LDL R15, [R1+0x224] ;  /* 0x00022400010f7983 */ /* 0x001f620000100800 */
[----:B------:R-:W-:-:S04]  /*4e710*/  LEA R22, R17, R23, 0x1 ;  /* 0x0000001711167211 */ /* 0x000fc800078e08ff */
[C---:B------:R-:W-:Y:S01]  /*4e720*/  LEA R14, P0, R22.reuse, R3, 0x1 ;  /* 0x00000003160e7211 */ /* 0x040fe200078008ff */
[----:B-----5:R0:W-:Y:S03]  /*4e730*/  STG.E.U16 [R10.64], R15 ;  /* 0x0000000f0a007986 */ /* 0x0201e6000c101504 */
[----:B0-----:R-:W-:Y:S01]  /*4e740*/  LEA.HI.X.SX32 R15, R22, R0, 0x1, P0 ;  /* 0x00000000160f7211 */ /* 0x001fe200000f0eff */
[----:B------:R-:W5:Y:S04]  /*4e750*/  LDL.LU.64 R10, [R1+0x14d0] ;  /* 0x0014d000010a7983 */ /* 0x000f680000300a00 */
        /* <DEDUP_REMOVED lines=22> */
[----:B0-----:R-:W3:Y:S01]  /*4e8c0*/  LDL R15, [R1+0x1e4] ;  /* 0x0001e400010f7983 */ /* 0x001ee20000100800 */
[----:B------:R-:W-:-:S04]  /*4e8d0*/  LEA R22, R17, R23, 0x1 ;  /* 0x0000001711167211 */ /* 0x000fc800078e08ff */
[C---:B------:R-:W-:Y:S01]  /*4e8e0*/  LEA R14, P0, R22.reuse, R3, 0x1 ;  /* 0x00000003160e7211 */ /* 0x040fe200078008ff */
[----:B---3--:R0:W-:Y:S04]  /*4e8f0*/  STG.E.U16 [R28.64], R15 ;  /* 0x0000000f1c007986 */ /* 0x0081e8000c101504 */
[----:B0-----:R-:W3:Y:S01]  /*4e900*/  LDL.LU.64 R28, [R1+0x14b0] ;  /* 0x0014b000011c7983 */ /* 0x001ee20000300a00 */
[----:B------:R-:W-:-:S05]  /*4e910*/  LEA.HI.X.SX32 R15, R22, R0, 0x1, P0 ;  /* 0x00000000160f7211 */ /* 0x000fca00000f0eff */
[----:B------:R0:W-:Y:S01]  /*4e920*/  STL.64 [R1+0x538], R14 ;  /* 0x0005380e01007387 */ /* 0x0001e20000100a00 */
[----:B------:R-:W-:-:S05]  /*4e930*/  IMAD R23, R17, 0x2, R22 ;  /* 0x0000000211177824 */ /* 0x000fca00078e0216 */
[----:B------:R-:W-:Y:S02]  /*4e940*/  LEA R22, R17, R23, 0x1 ;  /* 0x0000001711167211 */ /* 0x000fe400078e08ff */
[C---:B0-----:R-:W-:Y:S01]  /*4e950*/  LEA R14, P0, R23.reuse, R3, 0x1 ;  /* 0x00000003170e7211 */ /* 0x041fe200078008ff */
[----:B---3--:R0:W-:Y:S04]  /*4e960*/  STG.E.U16 [R28.64], R16 ;  /* 0x000000101c007986 */ /* 0x0081e8000c101504 */
[----:B0-----:R-:W2:Y:S04]  /*4e970*/  LDL.LU R28, [R1+0x1c4] ;  /* 0x0001c400011c7983 */ /* 0x001ea80000300800 */
[----:B------:R-:W3:Y:S01]  /*4e980*/  LDL.LU R29, [R1+0x1b4] ;  /* 0x0001b400011d7983 */ /* 0x000ee20000300800 */
[----:B------:R-:W-:-:S05]  /*4e990*/  LEA.HI.X.SX32 R15, R23, R0, 0x1, P0 ;  /* 0x00000000170f7211 */ /* 0x000fca00000f0eff */
[----:B------:R0:W-:Y:S01]  /*4e9a0*/  STL.64 [R1+0x530], R14 ;  /* 0x0005300e01007387 */ /* 0x0001e20000100a00 */
[----:B------:R-:W-:Y:S01]  /*4e9b0*/  IMAD R23, R17, 0x2, R22 ;  /* 0x0000000211177824 */ /* 0x000fe200078e0216 */
[----:B0-----:R-:W-:-:S04]  /*4e9c0*/  LEA R14, P0, R22, R3, 0x1 ;  /* 0x00000003160e7211 */ /* 0x001fc800078008ff */
[----:B------:R-:W-:-:S05]  /*4e9d0*/  LEA.HI.X.SX32 R15, R22, R0, 0x1, P0 ;  /* 0x00000000160f7211 */ /* 0x000fca00000f0eff */
[----:B------:R0:W-:Y:S02]  /*4e9e0*/  STL.64 [R1+0x520], R14 ;  /* 0x0005200e01007387 */ /* 0x0001e40000100a00 */
[----:B0-----:R-:W-:-:S04]  /*4e9f0*/  LEA R14, P0, R23, R3, 0x1 ;  /* 0x00000003170e7211 */ /* 0x001fc800078008ff */
[----:B------:R-:W-:Y:S01]  /*4ea00*/  LEA.HI.X.SX32 R15, R23, R0, 0x1, P0 ;  /* 0x00000000170f7211 */ /* 0x000fe200000f0eff */
[----:B--2---:R0:W-:Y:S02]  /*4ea10*/  STG.E.U16 [R4.64], R28 ;  /* 0x0000001c04007986 */ /* 0x0041e4000c101504 */
[----:B0-----:R-:W-:Y:S02]  /*4ea20*/  LEA R4, R17, R23, 0x1 ;  /* 0x0000001711047211 */ /* 0x001fe400078e08ff */
[----:B------:R-:W2:Y:S04]  /*4ea30*/  LDL.LU R17, [R1+0x364] ;  /* 0x0003640001117983 */ /* 0x000ea80000300800 */
[----:B------:R0:W-:Y:S04]  /*4ea40*/  STL.64 [R1+0x518], R14 ;  /* 0x0005180e01007387 */ /* 0x0001e80000100a00 */
[----:B---3--:R1:W-:Y:S01]  /*4ea50*/  STG.E.U16 [R6.64], R29 ;  /* 0x0000001d06007986 */ /* 0x0083e2000c101504 */
[----:B0-----:R-:W-:-:S04]  /*4ea60*/  LEA R14, P0, R4, R3, 0x1 ;  /* 0x00000003040e7211 */ /* 0x001fc800078008ff */
[----:B------:R-:W-:Y:S02]  /*4ea70*/  LEA.HI.X.SX32 R15, R4, R0, 0x1, P0 ;  /* 0x00000000040f7211 */ /* 0x000fe400000f0eff */
[----:B-1----:R-:W-:-:S03]  /*4ea80*/  PRMT R6, R13, 0x7632, R6 ;  /* 0x000076320d067816 */ /* 0x002fc60000000006 */
[----:B------:R-:W-:Y:S04]  /*4ea90*/  STL.64 [R1+0x480], R14 ;  /* 0x0004800e01007387 */ /* 0x000fe80000100a00 */
[----:B------:R-:W3:Y:S01]  /*4eaa0*/  LDL.LU R13, [R1+0x14a8] ;  /* 0x0014a800010d7983 */ /* 0x000ee20000300800 */
[----:B------:R-:W-:-:S03]  /*4eab0*/  IMAD.MOV.U32 R7, RZ, RZ, c[0x0][0x1c8] ;  /* 0x00007200ff077624 */ /* 0x000fc600078e00ff */
[----:B------:R0:W-:Y:S02]  /*4eac0*/  STG.E.U16 [R8.64], R2 ;  /* 0x0000000208007986 */ /* 0x0001e4000c101504 */
[C---:B------:R-:W-:Y:S02]  /*4ead0*/  LEA R5, R7.reuse, R4, 0x1 ;  /* 0x0000000407057211 */ /* 0x040fe400078e08ff */
[----:B------:R-:W2:Y:S03]  /*4eae0*/  LDL.LU R22, [R1+0x354] ;  /* 0x0003540001167983 */ /* 0x000ea60000300800 */
[----:B------:R-:W-:Y:S01]  /*4eaf0*/  IMAD R4, R7, 0x2, R5 ;  /* 0x0000000207047824 */ /* 0x000fe200078e0205 */
[----:B0-----:R-:W-:-:S04]  /*4eb00*/  LEA R8, P0, R5, R3, 0x1 ;  /* 0x0000000305087211 */ /* 0x001fc800078008ff */
[----:B------:R-:W-:-:S05]  /*4eb10*/  LEA.HI.X.SX32 R9, R5, R0, 0x1, P0 ;  /* 0x0000000005097211 */ /* 0x000fca00000f0eff */
[----:B------:R0:W-:Y:S01]  /*4eb20*/  STL.64 [R1+0x470], R8 ;  /* 0x0004700801007387 */ /* 0x0001e20000100a00 */
[----:B------:R-:W-:-:S03]  /*4eb30*/  LEA R5, R7, R4, 0x1 ;  /* 0x0000000407057211 */ /* 0x000fc600078e08ff */
[----:B-----5:R1:W-:Y:S01]  /*4eb40*/  STG.E.U16 [R10.64], R6 ;  /* 0x000000060a007986 */ /* 0x0203e2000c101504 */
[----:B0-----:R-:W-:-:S04]  /*4eb50*/  LEA R8, P0, R4, R3, 0x1 ;  /* 0x0000000304087211 */ /* 0x001fc800078008ff */
[----:B------:R-:W-:Y:S02]  /*4eb60*/  LEA.HI.X.SX32 R9, R4, R0, 0x1, P0 ;  /* 0x0000000004097211 */ /* 0x000fe400000f0eff */
[----:B-1----:R-:W-:Y:S02]  /*4eb70*/  PRMT R6, R27, 0x7632, R6 ;  /* 0x000076321b067816 */ /* 0x002fe40000000006 */
[----:B------:R-:W5:Y:S04]  /*4eb80*/  LDL.LU R27, [R1+0x14a4] ;  /* 0x0014a400011b7983 */ /* 0x000f680000300800 */
[----:B------:R-:W2:Y:S04]  /*4eb90*/  LDL.LU.64 R14, [R1+0x8] ;  /* 0x00000800010e7983 */ /* 0x000ea80000300a00 */
[----:B------:R-:W2:Y:S04]  /*4eba0*/  LDL.LU R11, [R1+0x344] ;  /* 0x00034400010b7983 */ /* 0x000ea80000300800 */
[----:B------:R0:W-:Y:S02]  /*4ebb0*/  STL.64 [R1+0x460], R8 ;  /* 0x0004600801007387 */ /* 0x0001e40000100a00 */
[----:B0-----:R-:W-:-:S04]  /*4ebc0*/  LEA R8, P0, R5, R3, 0x1 ;  /* 0x0000000305087211 */ /* 0x001fc800078008ff */
[----:B------:R-:W-:-:S05]  /*4ebd0*/  LEA.HI.X.SX32 R9, R5, R0, 0x1, P0 ;  /* 0x0000000005097211 */ /* 0x000fca00000f0eff */
[----:B------:R-:W-:Y:S04]  /*4ebe0*/  STL.64 [R1+0x418], R8 ;  /* 0x0004180801007387 */ /* 0x000fe80000100a00 */
[----:B---3--:R4:W-:Y:S02]  /*4ebf0*/  STG.E.U16 [R12.64], R6 ;  /* 0x000000060c007986 */ /* 0x0089e4000c101504 */
[----:B----4-:R-:W-:Y:S02]  /*4ec00*/  PRMT R6, R25, 0x7632, R6 ;  /* 0x0000763219067816 */ /* 0x010fe40000000006 */
[----:B------:R-:W3:Y:S01]  /*4ec10*/  LDL.LU R25, [R1+0x14a0] ;  /* 0x0014a00001197983 */ /* 0x000ee20000300800 */
[----:B------:R-:W-:-:S05]  /*4ec20*/  IMAD R4, R7, 0x2, R5 ;  /* 0x0000000207047824 */ /* 0x000fca00078e0205 */
[C---:B------:R-:W-:Y:S02]  /*4ec30*/  LEA R8, P0, R4.reuse, R3, 0x1 ;  /* 0x0000000304087211 */ /* 0x040fe400078008ff */
[----:B------:R-:W-:Y:S02]  /*4ec40*/  LEA R5, R7, R4, 0x1 ;  /* 0x0000000407057211 */ /* 0x000fe400078e08ff */
[----:B------:R-:W-:-:S05]  /*4ec50*/  LEA.HI.X.SX32 R9, R4, R0, 0x1, P0 ;  /* 0x0000000004097211 */ /* 0x000fca00000f0eff */
[----:B------:R0:W-:Y:S02]  /*4ec60*/  STL.64 [R1+0x3c0], R8 ;  /* 0x0003c00801007387 */ /* 0x0001e40000100a00 */
[C---:B0-----:R-:W-:Y:S02]  /*4ec70*/  LEA R8, P0, R5.reuse, R3, 0x1 ;  /* 0x0000000305087211 */ /* 0x041fe400078008ff */
[----:B-----5:R2:W-:Y:S02]  /*4ec80*/  STG.E.U16 [R26.64], R6 ;  /* 0x000000061a007986 */ /* 0x0205e4000c101504 */
[----:B------:R-:W-:Y:S02]  /*4ec90*/  LEA.HI.X.SX32 R9, R5, R0, 0x1, P0 ;  /* 0x0000000005097211 */ /* 0x000fe400000f0eff */
[----:B--2---:R-:W-:Y:S01]  /*4eca0*/  PRMT R6, R17, 0x7632, R6 ;  /* 0x0000763211067816 */ /* 0x004fe20000000006 */
[----:B------:R-:W2:Y:S04]  /*4ecb0*/  LDL.LU R26, [R1+0x334] ;  /* 0x00033400011a7983 */ /* 0x000ea80000300800 */
[----:B------:R-:W4:Y:S04]  /*4ecc0*/  LDL.LU.64 R16, [R1+0x20] ;  /* 0x0000200001107983 */ /* 0x000f280000300a00 */
[----:B------:R-:W5:Y:S04]  /*4ecd0*/  LDL.LU R27, [R1+0x324] ;  /* 0x00032400011b7983 */ /* 0x000f680000300800 */
[----:B------:R0:W-:Y:S01]  /*4ece0*/  STL.64 [R1+0x3b8], R8 ;  /* 0x0003b80801007387 */ /* 0x0001e20000100a00 */
[----:B------:R-:W-:-:S05]  /*4ecf0*/  IMAD R4, R7, 0x2, R5 ;  /* 0x0000000207047824 */ /* 0x000fca00078e0205 */
[----:B------:R-:W-:Y:S02]  /*4ed00*/  LEA R5, R7, R4, 0x1 ;  /* 0x0000000407057211 */ /* 0x000fe400078e08ff */
[----:B0-----:R-:W-:-:S04]  /*4ed10*/  LEA R8, P0, R4, R3, 0x1 ;  /* 0x0000000304087211 */ /* 0x001fc800078008ff */
[----:B------:R-:W-:Y:S01]  /*4ed20*/  LEA.HI.X.SX32 R9, R4, R0, 0x1, P0 ;  /* 0x0000000004097211 */ /* 0x000fe200000f0eff */
[----:B---3--:R0:W-:Y:S04]  /*4ed30*/  STG.E.U16 [R24.64], R6 ;  /* 0x0000000618007986 */ /* 0x0081e8000c101504 */
[----:B0-----:R-:W3:Y:S04]  /*4ed40*/  LDL.LU.64 R24, [R1] ;  /* 0x0000000001187983 */ /* 0x001ee80000300a00 */
[----:B------:R-:W2:Y:S04]  /*4ed50*/  LDL.LU.64 R12, [R1+0x18] ;  /* 0x00001800010c7983 */ /* 0x000ea80000300a00 */
[----:B------:R0:W-:Y:S01]  /*4ed60*/  STL.64 [R1+0x3b0], R8 ;  /* 0x0003b00801007387 */ /* 0x0001e20000100a00 */
[----:B------:R-:W-:-:S03]  /*4ed70*/  PRMT R6, R22, 0x7632, R6 ;  /* 0x0000763216067816 */ /* 0x000fc60000000006 */
[----:B------:R-:W2:Y:S01]  /*4ed80*/  LDL.LU R23, [R1+0x314] ;  /* 0x0003140001177983 */ /* 0x000ea20000300800 */
[----:B0-----:R-:W-:-:S04]  /*4ed90*/  LEA R8, P0, R5, R3, 0x1 ;  /* 0x0000000305087211 */ /* 0x001fc800078008ff */
[----:B------:R-:W-:Y:S01]  /*4eda0*/  LEA.HI.X.SX32 R9, R5, R0, 0x1, P0 ;  /* 0x0000000005097211 */ /* 0x000fe200000f0eff */
[----:B------:R0:W-:Y:S04]  /*4edb0*/  STG.E.U16 [R14.64], R6 ;  /* 0x000000060e007986 */ /* 0x0001e8000c101504 */
[----:B------:R1:W-:Y:S04]  /*4edc0*/  STL.64 [R1+0x3a8], R8 ;  /* 0x0003a80801007387 */ /* 0x0003e80000100a00 */
[----:B0-----:R-:W5:Y:S04]  /*4edd0*/  LDL.LU.64 R14, [R1+0x40] ;  /* 0x00004000010e7983 */ /* 0x001f680000300a00 */
[----:B------:R-:W5:Y:S01]  /*4ede0*/  LDL.LU R22, [R1+0x304] ;  /* 0x0003040001167983 */ /* 0x000f620000300800 */
[----:B------:R-:W-:-:S03]  /*4edf0*/  PRMT R6, R11, 0x7632, R6 ;  /* 0x000076320b067816 */ /* 0x000fc60000000006 */
[----:B------:R-:W5:Y:S01]  /*4ee00*/  LDL.LU.64 R10, [R1+0x38] ;  /* 0x00003800010a7983 */ /* 0x000f620000300a00 */
[----:B------:R-:W-:-:S05]  /*4ee10*/  IMAD R4, R7, 0x2, R5 ;  /* 0x0000000207047824 */ /* 0x000fca00078e0205 */
[C---:B-1----:R-:W-:Y:S02]  /*4ee20*/  LEA R8, P0, R4.reuse, R3, 0x1 ;  /* 0x0000000304087211 */ /* 0x042fe400078008ff */
[----:B------:R-:W-:Y:S02]  /*4ee30*/  LEA R5, R7, R4, 0x1 ;  /* 0x0000000407057211 */ /* 0x000fe400078e08ff */
[----:B------:R-:W-:-:S05]  /*4ee40*/  LEA.HI.X.SX32 R9, R4, R0, 0x1, P0 ;  /* 0x0000000004097211 */ /* 0x000fca00000f0eff */
[----:B------:R0:W-:Y:S01]  /*4ee50*/  STL.64 [R1+0x3a0], R8 ;  /* 0x0003a00801007387 */ /* 0x0001e20000100a00 */
[----:B------:R-:W-:Y:S01]  /*4ee60*/  IMAD R4, R7, 0x2, R5 ;  /* 0x0000000207047824 */ /* 0x000fe200078e0205 */
[----:B0-----:R-:W-:-:S04]  /*4ee70*/  LEA R8, P0, R5, R3, 0x1 ;  /* 0x0000000305087211 */ /* 0x001fc800078008ff */
[----:B------:R-:W-:-:S05]  /*4ee80*/  LEA.HI.X.SX32 R9, R5, R0, 0x1, P0 ;  /* 0x0000000005097211 */ /* 0x000fca00000f0eff */
[----:B------:R0:W-:Y:S01]  /*4ee90*/  STL.64 [R1+0x390], R8 ;  /* 0x0003900801007387 */ /* 0x0001e20000100a00 */
[----:B------:R-:W-:Y:S02]  /*4eea0*/  LEA R5, R7, R4, 0x1 ;  /* 0x0000000407057211 */ /* 0x000fe400078e08ff */
[----:B0-----:R-:W-:-:S04]  /*4eeb0*/  LEA R8, P0, R4, R3, 0x1 ;  /* 0x0000000304087211 */ /* 0x001fc800078008ff */
[----:B------:R-:W-:Y:S01]  /*4eec0*/  LEA.HI.X.SX32 R9, R4, R0, 0x1, P0 ;  /* 0x0000000004097211 */ /* 0x000fe200000f0eff */
[----:B------:R-:W-:Y:S01]  /*4eed0*/  IMAD R4, R7, 0x2, R5 ;  /* 0x0000000207047824 */ /* 0x000fe200078e0205 */
[----:B---3--:R0:W-:Y:S04]  /*4eee0*/  STG.E.U16 [R24.64], R6 ;  /* 0x0000000618007986 */ /* 0x0081e8000c101504 */
[----:B0-----:R-:W3:Y:S01]  /*4eef0*/  LDL.LU.64 R24, [R1+0x58] ;  /* 0x0000580001187983 */ /* 0x001ee20000300a00 */
[----:B--2---:R-:W-:-:S03]  /*4ef00*/  PRMT R6, R26, 0x7632, R6 ;  /* 0x000076321a067816 */ /* 0x004fc60000000006 */
[----:B------:R0:W-:Y:S04]  /*4ef10*/  STL.64 [R1+0x380], R8 ;  /* 0x0003800801007387 */ /* 0x0001e80000100a00 */
[----:B----4-:R1:W-:Y:S01]  /*4ef20*/  STG.E.U16 [R16.64], R6 ;  /* 0x0000000610007986 */ /* 0x0103e2000c101504 */
[----:B0-----:R-:W-:-:S04]  /*4ef30*/  LEA R8, P0, R5, R3, 0x1 ;  /* 0x0000000305087211 */ /* 0x001fc800078008ff */
[----:B------:R-:W-:Y:S01]  /*4ef40*/  LEA.HI.X.SX32 R9, R5, R0, 0x1, P0 ;  /* 0x0000000005097211 */ /* 0x000fe200000f0eff */
[----:B-1----:R-:W2:Y:S01]  /*4ef50*/  LDL.LU.64 R16, [R1+0x1498] ;  /* 0x0014980001107983 */ /* 0x002ea20000300a00 */
[----:B-----5:R-:W-:-:S03]  /*4ef60*/  PRMT R6, R27, 0x7632, R6 ;  /* 0x000076321b067816 */ /* 0x020fc60000000006 */
[----:B------:R-:W4:Y:S04]  /*4ef70*/  LDL.LU.64 R26, [R1+0x50] ;  /* 0x00005000011a7983 */ /* 0x000f280000300a00 */
[----:B------:R0:W-:Y:S01]  /*4ef80*/  STL.64 [R1+0x370], R8 ;  /* 0x0003700801007387 */ /* 0x0001e20000100a00 */
[----:B------:R-:W-:Y:S02]  /*4ef90*/  LEA R5, R7, R4, 0x1 ;  /* 0x0000000407057211 */ /* 0x000fe400078e08ff */
[----:B0-----:R-:W-:-:S04]  /*4efa0*/  LEA R8, P0, R4, R3, 0x1 ;  /* 0x0000000304087211 */ /* 0x001fc800078008ff */
[----:B------:R-:W-:Y:S01]  /*4efb0*/  LEA.HI.X.SX32 R9, R4, R0, 0x1, P0 ;  /* 0x0000000004097211 */ /* 0x000fe200000f0eff */
[----:B------:R0:W-:Y:S04]  /*4efc0*/  STG.E.U16 [R12.64], R6 ;  /* 0x000000060c007986 */ /* 0x0001e8000c101504 */
[----:B------:R1:W-:Y:S01]  /*4efd0*/  STL.64 [R1+0x360], R8 ;  /* 0x0003600801007387 */ /* 0x0003e20000100a00 */
[----:B------:R-:W-:Y:S01]  /*4efe0*/  IMAD R4, R7, 0x2, R5 ;  /* 0x0000000207047824 */ /* 0x000fe200078e0205 */
[----:B0-----:R-:W-:Y:S02]  /*4eff0*/  PRMT R6, R23, 0x7632, R6 ;  /* 0x0000763217067816 */ /* 0x001fe40000000006 */
[----:B------:R-:W5:Y:S01]  /*4f000*/  LDL.LU.64 R12, [R1+0x78] ;  /* 0x00007800010c7983 */ /* 0x000f620000300a00 */
[----:B-1----:R-:W-:-:S04]  /*4f010*/  LEA R8, P0, R5, R3, 0x1 ;  /* 0x0000000305087211 */ /* 0x002fc800078008ff */
[----:B------:R-:W-:Y:S01]  /*4f020*/  LEA.HI.X.SX32 R9, R5, R0, 0x1, P0 ;  /* 0x0000000005097211 */ /* 0x000fe200000f0eff */
[----:B------:R0:W-:Y:S04]  /*4f030*/  STG.E.U16 [R14.64], R6 ;  /* 0x000000060e007986 */ /* 0x0001e8000c101504 */
[----:B------:R1:W-:Y:S01]  /*4f040*/  STL.64 [R1+0x350], R8 ;  /* 0x0003500801007387 */ /* 0x0003e20000100a00 */
[----:B------:R-:W-:-:S03]  /*4f050*/  LEA R5, R7, R4, 0x1 ;  /* 0x0000000407057211 */ /* 0x000fc600078e08ff */
[----:B0-----:R-:W5:Y:S01]  /*4f060*/  LDL.LU.64 R14, [R1+0x1490] ;  /* 0x00149000010e7983 */ /* 0x001f620000300a00 */
[----:B-1----:R-:W-:-:S04]  /*4f070*/  LEA R8, P0, R4, R3, 0x1 ;  /* 0x0000000304087211 */ /* 0x002fc800078008ff */
[----:B------:R-:W-:Y:S02]  /*4f080*/  LEA.HI.X.SX32 R9, R4, R0, 0x1, P0 ;  /* 0x0000000004097211 */ /* 0x000fe400000f0eff */
[----:B------:R-:W-:Y:S02]  /*4f090*/  PRMT R6, R22, 0x7632, R6 ;  /* 0x0000763216067816 */ /* 0x000fe40000000006 */
[----:B------:R-:W5:Y:S04]  /*4f0a0*/  LDL.LU.64 R22, [R1+0x70] ;  /* 0x0000700001167983 */ /* 0x000f680000300a00 */
[----:B------:R0:W-:Y:S04]  /*4f0b0*/  STL.64 [R1+0x340], R8 ;  /* 0x0003400801007387 */ /* 0x0001e80000100a00 */
[----:B------:R1:W-:Y:S01]  /*4f0c0*/  STG.E.U16 [R10.64], R6 ;  /* 0x000000060a007986 */ /* 0x0003e2000c101504 */
[----:B0-----:R-:W-:-:S04]  /*4f0d0*/  LEA R8, P0, R5, R3, 0x1 ;  /* 0x0000000305087211 */ /* 0x001fc800078008ff */
[----:B------:R-:W-:Y:S02]  /*4f0e0*/  LEA.HI.X.SX32 R9, R5, R0, 0x1, P0 ;  /* 0x0000000005097211 */ /* 0x000fe400000f0eff */
[----:B-1----:R-:W-:-:S03]  /*4f0f0*/  PRMT R6, R20, 0x7632, R6 ;  /* 0x0000763214067816 */ /* 0x002fc60000000006 */
[----:B------:R0:W-:Y:S04]  /*4f100*/  STL.64 [R1+0x330], R8 ;  /* 0x0003300801007387 */ /* 0x0001e80000100a00 */
[----:B------:R-:W5:Y:S04]  /*4f110*/  LDL.LU R20, [R1+0x1488] ;  /* 0x0014880001147983 */ /* 0x000f680000300800 */
[----:B------:R-:W5:Y:S01]  /*4f120*/  LDL.LU.64 R10, [R1+0x88] ;  /* 0x00008800010a7983 */ /* 0x000f620000300a00 */
[----:B------:R-:W-:-:S05]  /*4f130*/  IMAD R4, R7, 0x2, R5 ;  /* 0x0000000207047824 */ /* 0x000fca00078e0205 */
[C---:B0-----:R-:W-:Y:S02]  /*4f140*/  LEA R8, P0, R4.reuse, R3, 0x1 ;  /* 0x0000000304087211 */ /* 0x041fe400078008ff */
[----:B------:R-:W-:Y:S02]  /*4f150*/  LEA R5, R7, R4, 0x1 ;  /* 0x0000000407057211 */ /* 0x000fe400078e08ff */
[----:B------:R-:W-:-:S05]  /*4f160*/  LEA.HI.X.SX32 R9, R4, R0, 0x1, P0 ;  /* 0x0000000004097211 */ /* 0x000fca00000f0eff */
[----:B------:R0:W-:Y:S01]  /*4f170*/  STL.64 [R1+0x320], R8 ;  /* 0x0003200801007387 */ /* 0x0001e20000100a00 */
[----:B------:R-:W-:Y:S01]  /*4f180*/  IMAD R4, R7, 0x2, R5 ;  /* 0x0000000207047824 */ /* 0x000fe200078e0205 */
[----:B0-----:R-:W-:-:S04]  /*4f190*/  LEA R8, P0, R5, R3, 0x1 ;  /* 0x0000000305087211 */ /* 0x001fc800078008ff */
[----:B------:R-:W-:Y:S02]  /*4f1a0*/  LEA.HI.X.SX32 R9, R5, R0, 0x1, P0 ;  /* 0x0000000005097211 */ /* 0x000fe400000f0eff */
[----:B------:R-:W-:Y:S01]  /*4f1b0*/  LEA R5, R7, R4, 0x1 ;  /* 0x0000000407057211 */ /* 0x000fe200078e08ff */
[----:B---3--:R0:W-:Y:S02]  /*4f1c0*/  STG.E.U16 [R24.64], R6 ;  /* 0x0000000618007986 */ /* 0x0081e4000c101504 */
[----:B0-----:R-:W-:Y:S02]  /*4f1d0*/  PRMT R6, R18, 0x7632, R6 ;  /* 0x0000763212067816 */ /* 0x001fe40000000006 */
[----:B------:R-:W3:Y:S04]  /*4f1e0*/  LDL.LU R18, [R1+0x1484] ;  /* 0x0014840001127983 */ /* 0x000ee80000300800 */
[----:B------:R0:W-:Y:S02]  /*4f1f0*/  STL.64 [R1+0x310], R8 ;  /* 0x0003100801007387 */ /* 0x0001e40000100a00 */
[----:B0-----:R-:W-:-:S04]  /*4f200*/  LEA R8, P0, R4, R3, 0x1 ;  /* 0x0000000304087211 */ /* 0x001fc800078008ff */
[----:B------:R-:W-:-:S05]  /*4f210*/  LEA.HI.X.SX32 R9, R4, R0, 0x1, P0 ;  /* 0x0000000004097211 */ /* 0x000fca00000f0eff */
[----:B------:R0:W-:Y:S01]  /*4f220*/  STL.64 [R1+0x300], R8 ;  /* 0x0003000801007387 */ /* 0x0001e20000100a00 */
[----:B------:R-:W-:-:S03]  /*4f230*/  IMAD R4, R7, 0x2, R5 ;  /* 0x0000000207047824 */ /* 0x000fc600078e0205 */
[----:B----4-:R2:W-:Y:S01]  /*4f240*/  STG.E.U16 [R26.64], R6 ;  /* 0x000000061a007986 */ /* 0x0105e2000c101504 */
[----:B0-----:R-:W-:-:S04]  /*4f250*/  LEA R8, P0, R5, R3, 0x1 ;  /* 0x0000000305087211 */ /* 0x001fc800078008ff */
[----:B------:R-:W-:Y:S02]  /*4f260*/  LEA.HI.X.SX32 R9, R5, R0, 0x1, P0 ;  /* 0x0000000005097211 */ /* 0x000fe400000f0eff */
[----:B--2---:R-:W-:Y:S02]  /*4f270*/  PRMT R6, R16, 0x7632, R6 ;  /* 0x0000763210067816 */ /* 0x004fe40000000006 */
[----:B------:R-:W2:Y:S04]  /*4f280*/  LDL.LU R16, [R1+0x1480] ;  /* 0x0014800001107983 */ /* 0x000ea80000300800 */
[----:B------:R0:W-:Y:S01]  /*4f290*/  STL.64 [R1+0x2f0], R8 ;  /* 0x0002f00801007387 */ /* 0x0001e20000100a00 */
[----:B------:R-:W-:-:S03]  /*4f2a0*/  LEA R5, R7, R4, 0x1 ;  /* 0x0000000407057211 */ /* 0x000fc600078e08ff */
[----:B-----5:R1:W-:Y:S01]  /*4f2b0*/  STG.E.U16 [R12.64], R6 ;  /* 0x000000060c007986 */ /* 0x0203e2000c101504 */
[----:B0-----:R-:W-:-:S04]  /*4f2c0*/  LEA R8, P0, R4, R3, 0x1 ;  /* 0x0000000304087211 */ /* 0x001fc800078008ff */
[----:B------:R-:W-:Y:S02]  /*4f2d0*/  LEA.HI.X.SX32 R9, R4, R0, 0x1, P0 ;  /* 0x0000000004097211 */ /* 0x000fe400000f0eff */
[----:B-1----:R-:W-:Y:S02]  /*4f2e0*/  PRMT R6, R14, 0x7632, R6 ;  /* 0x000076320e067816 */ /* 0x002fe40000000006 */
[----:B------:R-:W4:Y:S04]  /*4f2f0*/  LDL.LU R14, [R1+0x147c] ;  /* 0x00147c00010e7983 */ /* 0x000f280000300800 */
[----:B------:R0:W-:Y:S01]  /*4f300*/  STL.64 [R1+0x2e0], R8 ;  /* 0x0002e00801007387 */ /* 0x0001e20000100a00 */
[----:B------:R-:W-:Y:S01]  /*4f310*/  IMAD R4, R7, 0x2, R5 ;  /* 0x0000000207047824 */ /* 0x000fe200078e0205 */
[----:B0-----:R-:W-:-:S04]  /*4f320*/  LEA R8, P0, R5, R3, 0x1 ;  /* 0x0000000305087211 */ /* 0x001fc800078008ff */
[----:B------:R-:W-:Y:S01]  /*4f330*/  LEA.HI.X.SX32 R9, R5, R0, 0x1, P0 ;  /* 0x0000000005097211 */ /* 0x000fe200000f0eff */
[----:B------:R0:W-:Y:S04]  /*4f340*/  STG.E.U16 [R22.64], R6 ;  /* 0x0000000616007986 */ /* 0x0001e8000c101504 */
[----:B------:R1:W-:Y:S01]  /*4f350*/  STL.64 [R1+0x2d0], R8 ;  /* 0x0002d00801007387 */ /* 0x0003e20000100a00 */
[----:B0-----:R-:W-:-:S03]  /*4f360*/  PRMT R6, R15, 0x7632, R6 ;  /* 0x000076320f067816 */ /* 0x001fc60000000006 */
[----:B------:R-:W4:Y:S01]  /*4f370*/  LDL.LU R15, [R1+0x1478] ;  /* 0x00147800010f7983 */ /* 0x000f220000300800 */
[----:B-1----:R-:W-:-:S03]  /*4f380*/  LEA R8, P0, R4, R3, 0x1 ;  /* 0x0000000304087211 */ /* 0x002fc600078008ff */
[----:B------:R-:W5:Y:S01]  /*4f390*/  LDL.LU R22, [R1+0x274] ;  /* 0x0002740001167983 */ /* 0x000f620000300800 */
[----:B------:R-:W-:-:S03]  /*4f3a0*/  LEA.HI.X.SX32 R9, R4, R0, 0x1, P0 ;  /* 0x0000000004097211 */ /* 0x000fc600000f0eff */
[----:B------:R0:W-:Y:S04]  /*4f3b0*/  STG.E.U16 [R10.64], R6 ;  /* 0x000000060a007986 */ /* 0x0001e8000c101504 */
[----:B------:R1:W-:Y:S01]  /*4f3c0*/  STL.64 [R1+0x2c0], R8 ;  /* 0x0002c00801007387 */ /* 0x0003e20000100a00 */
[----:B0-----:R-:W-:-:S03]  /*4f3d0*/  PRMT R6, R17, 0x7632, R6 ;  /* 0x0000763211067816 */ /* 0x001fc60000000006 */
[----:B------:R-:W2:Y:S01]  /*4f3e0*/  LDL.LU R17, [R1+0x1474] ;  /* 0x0014740001117983 */ /* 0x000ea20000300800 */
[----:B------:R-:W-:-:S03]  /*4f3f0*/  LEA R5, R7, R4, 0x1 ;  /* 0x0000000407057211 */ /* 0x000fc600078e08ff */
[----:B------:R-:W3:Y:S01]  /*4f400*/  LDL.LU R11, [R1+0x264] ;  /* 0x00026400010b7983 */ /* 0x000ee20000300800 */
[----:B-1----:R-:W-:Y:S01]  /*4f410*/  LEA R8, P0, R5, R3, 0x1 ;  /* 0x0000000305087211 */ /* 0x002fe200078008ff */
[----:B------:R-:W-:-:S03]  /*4f420*/  IMAD R4, R7, 0x2, R5 ;  /* 0x0000000207047824 */ /* 0x000fc600078e0205 */
[----:B------:R-:W-:-:S05]  /*4f430*/  LEA.HI.X.SX32 R9, R5, R0, 0x1, P0 ;  /* 0x0000000005097211 */ /* 0x000fca00000f0eff */
[----:B------:R0:W-:Y:S01]  /*4f440*/  STL.64 [R1+0x2b0], R8 ;  /* 0x0002b00801007387 */ /* 0x0001e20000100a00 */
[----:B------:R-:W-:-:S03]  /*4f450*/  LEA R5, R7, R4, 0x1 ;  /* 0x0000000407057211 */ /* 0x000fc600078e08ff */
[----:B------:R-:W3:Y:S01]  /*4f460*/  LDL.LU.64 R12, [R1+0xd8] ;  /* 0x0000d800010c7983 */ /* 0x000ee20000300a00 */
[----:B0-----:R-:W-:-:S04]  /*4f470*/  LEA R8, P0, R4, R3, 0x1 ;  /* 0x0000000304087211 */ /* 0x001fc800078008ff */
[----:B------:R-:W-:-:S05]  /*4f480*/  LEA.HI.X.SX32 R9, R4, R0, 0x1, P0 ;  /* 0x0000000004097211 */ /* 0x000fca00000f0eff */
[----:B------:R0:W-:Y:S02]  /*4f490*/  STL.64 [R1+0x2a0], R8 ;  /* 0x0002a00801007387 */ /* 0x0001e40000100a00 */
[----:B0-----:R-:W-:-:S04]  /*4f4a0*/  LEA R8, P0, R5, R3, 0x1 ;  /* 0x0000000305087211 */ /* 0x001fc800078008ff */
[----:B------:R-:W-:Y:S01]  /*4f4b0*/  LEA.HI.X.SX32 R9, R5, R0, 0x1, P0 ;  /* 0x0000000005097211 */ /* 0x000fe200000f0eff */
[----:B----4-:R0:W-:Y:S02]  /*4f4c0*/  STG.E.U16 [R14.64], R6 ;  /* 0x000000060e007986 */ /* 0x0101e4000c101504 */
[----:B0-----:R-:W-:Y:S02]  /*4f4d0*/  PRMT R6, R19, 0x7632, R6 ;  /* 0x0000763213067816 */ /* 0x001fe40000000006 */
[----:B------:R-:W3:Y:S04]  /*4f4e0*/  LDL.LU R19, [R1+0x1470] ;  /* 0x0014700001137983 */ /* 0x000ee80000300800 */
[----:B------:R-:W4:Y:S04]  /*4f4f0*/  LDL.LU R10, [R1+0x254] ;  /* 0x00025400010a7983 */ /* 0x000f280000300800 */
[----:B--2---:R0:W-:Y:S04]  /*4f500*/  STG.E.U16 [R16.64], R6 ;  /* 0x0000000610007986 */ /* 0x0041e8000c101504 */
[----:B------:R1:W-:Y:S01]  /*4f510*/  STL.64 [R1+0x290], R8 ;  /* 0x0002900801007387 */ /* 0x0003e20000100a00 */
[----:B0-----:R-:W-:-:S03]  /*4f520*/  PRMT R6, R21, 0x7632, R6 ;  /* 0x0000763215067816 */ /* 0x001fc60000000006 */
[----:B------:R-:W2:Y:S01]  /*4f530*/  LDL.LU R21, [R1+0x146c] ;  /* 0x00146c0001157983 */ /* 0x000ea20000300800 */
[----:B------:R-:W-:-:S03]  /*4f540*/  IMAD R4, R7, 0x2, R5 ;  /* 0x0000000207047824 */ /* 0x000fc600078e0205 */
[----:B------:R-:W4:Y:S02]  /*4f550*/  LDL.LU.64 R16, [R1+0xe0] ;  /* 0x0000e00001107983 */ /* 0x000f240000300a00 */
[C---:B-1----:R-:W-:Y:S02]  /*4f560*/  LEA R8, P0, R4.reuse, R3, 0x1 ;  /* 0x0000000304087211 */ /* 0x042fe400078008ff */
[----:B------:R-:W-:Y:S01]  /*4f570*/  LEA R5, R7, R4, 0x1 ;  /* 0x0000000407057211 */ /* 0x000fe200078e08ff */
[----:B------:R-:W4:Y:S01]  /*4f580*/  LDL.LU R23, [R1+0x244] ;  /* 0x0002440001177983 */ /* 0x000f220000300800 */
[----:B------:R-:W-:-:S05]  /*4f590*/  LEA.HI.X.SX32 R9, R4, R0, 0x1, P0 ;  /* 0x0000000004097211 */ /* 0x000fca00000f0eff */
[----:B------:R0:W-:Y:S01]  /*4f5a0*/  STL.64 [R1+0x198], R8 ;  /* 0x0001980801007387 */ /* 0x0001e20000100a00 */
[----:B------:R-:W-:-:S03]  /*4f5b0*/  IMAD R4, R7, 0x2, R5 ;  /* 0x0000000207047824 */ /* 0x000fc600078e0205 */
[----:B------:R-:W4:Y:S01]  /*4f5c0*/  LDL.LU.64 R14, [R1+0xe8] ;  /* 0x0000e800010e7983 */ /* 0x000f220000300a00 */
[----:B0-----:R-:W-:-:S04]  /*4f5d0*/  LEA R8, P0, R5, R3, 0x1 ;  /* 0x0000000305087211 */ /* 0x001fc800078008ff */
[----:B------:R-:W-:-:S05]  /*4f5e0*/  LEA.HI.X.SX32 R9, R5, R0, 0x1, P0 ;  /* 0x0000000005097211 */ /* 0x000fca00000f0eff */
[----:B------:R0:W-:Y:S02]  /*4f5f0*/  STL.64 [R1+0x190], R8 ;  /* 0x0001900801007387 */ /* 0x0001e40000100a00 */
[----:B0-----:R-:W-:-:S04]  /*4f600*/  LEA R8, P0, R4, R3, 0x1 ;  /* 0x0000000304087211 */ /* 0x001fc800078008ff */
[----:B------:R-:W-:Y:S01]  /*4f610*/  LEA.HI.X.SX32 R9, R4, R0, 0x1, P0 ;  /* 0x0000000004097211 */ /* 0x000fe200000f0eff */
[----:B---3--:R5:W-:Y:S02]  /*4f620*/  STG.E.U16 [R18.64], R6 ;  /* 0x0000000612007986 */ /* 0x008be4000c101504 */
[----:B-----5:R-:W-:Y:S02]  /*4f630*/  PRMT R6, R22, 0x7632, R6 ;  /* 0x0000763216067816 */ /* 0x020fe40000000006 */
[----:B------:R-:W3:Y:S04]  /*4f640*/  LDL.LU R22, [R1+0x234] ;  /* 0x0002340001167983 */ /* 0x000ee80000300800 */
[----:B------:R-:W-:Y:S04]  /*4f650*/  STL.64 [R1+0x188], R8 ;  /* 0x0001880801007387 */ /* 0x000fe80000100a00 */
[----:B--2---:R0:W-:Y:S04]  /*4f660*/  STG.E.U16 [R20.64], R6 ;  /* 0x0000000614007986 */ /* 0x0041e8000c101504 */
[----:B------:R-:W2:Y:S01]  /*4f670*/  LDL.LU.64 R24, [R1+0xf0] ;  /* 0x0000f00001187983 */ /* 0x000ea20000300a00 */
[----:B0-----:R-:W-:-:S03]  /*4f680*/  PRMT R6, R11, 0x7632, R6 ;  /* 0x000076320b067816 */ /* 0x001fc60000000006 */
[----:B------:R-:W5:Y:S01]  /*4f690*/  LDL.LU R11, [R1+0x224] ;  /* 0x00022400010b7983 */ /* 0x000f620000300800 */
[----:B------:R-:W-:-:S04]  /*4f6a0*/  LEA R5, R7, R4, 0x1 ;  /* 0x0000000407057211 */ /* 0x000fc800078e08ff */
[----:B------:R-:W-:Y:S01]  /*4f6b0*/  LEA R8, P0, R5, R3, 0x1 ;  /* 0x0000000305087211 */ /* 0x000fe200078008ff */
[----:B------:R-:W-:-:S03]  /*4f6c0*/  IMAD R4, R7, 0x2, R5 ;  /* 0x0000000207047824 */ /* 0x000fc600078e0205 */
[----:B------:R-:W-:-:S05]  /*4f6d0*/  LEA.HI.X.SX32 R9, R5, R0, 0x1, P0 ;  /* 0x0000000005097211 */ /* 0x000fca00000f0eff */
[----:B------:R0:W-:Y:S01]  /*4f6e0*/  STL.64 [R1+0x180], R8 ;  /* 0x0001800801007387 */ /* 0x0001e20000100a00 */
[----:B------:R-:W-:-:S03]  /*4f6f0*/  LEA R5, R7, R4, 0x1 ;  /* 0x0000000407057211 */ /* 0x000fc600078e08ff */
[----:B------:R-:W5:Y:S01]  /*4f700*/  LDL.LU.64 R26, [R1+0xf8] ;  /* 0x0000f800011a7983 */ /* 0x000f620000300a00 */
[----:B0-----:R-:W-:-:S04]  /*4f710*/  LEA R8, P0, R4, R3, 0x1 ;  /* 0x0000000304087211 */ /* 0x001fc800078008ff */
[----:B------:R-:W-:-:S05]  /*4f720*/  LEA.HI.X.SX32 R9, R4, R0, 0x1, P0 ;  /* 0x0000000004097211 */ /* 0x000fca00000f0eff */
[----:B------:R0:W-:Y:S01]  /*4f730*/  STL.64 [R1+0x178], R8 ;  /* 0x0001780801007387 */ /* 0x0001e20000100a00 */
[----:B------:R-:W-:-:S03]  /*4f740*/  IMAD R4, R7, 0x2, R5 ;  /* 0x0000000207047824 */ /* 0x000fc600078e0205 */
[----:B------:R1:W-:Y:S01]  /*4f750*/  STG.E.U16 [R12.64], R6 ;  /* 0x000000060c007986 */ /* 0x0003e2000c101504 */
[----:B0-----:R-:W-:-:S04]  /*4f760*/  LEA R8, P0, R5, R3, 0x1 ;  /* 0x0000000305087211 */ /* 0x001fc800078008ff */
[----:B------:R-:W-:Y:S01]  /*4f770*/  LEA.HI.X.SX32 R9, R5, R0, 0x1, P0 ;  /* 0x0000000005097211 */ /* 0x000fe200000f0eff */
[----:B-1----:R-:W5:Y:S04]  /*4f780*/  LDL.LU R12, [R1+0x214] ;  /* 0x00021400010c7983 */ /* 0x002f680000300800 */
[----:B------:R0:W-:Y:S01]  /*4f790*/  STL.64 [R1+0x170], R8 ;  /* 0x0001700801007387 */ /* 0x0001e20000100a00 */
[----:B------:R-:W-:-:S03]  /*4f7a0*/  LEA R5, R7, R4, 0x1 ;  /* 0x0000000407057211 */ /* 0x000fc600078e08ff */
[----:B------:R-:W5:Y:S04]  /*4f7b0*/  LDL.LU.64 R18, [R1+0x118] ;  /* 0x0001180001127983 */ /* 0x000f680000300a00 */
[----:B------:R-:W5:Y:S01]  /*4f7c0*/  LDL.LU R13, [R1+0x204] ;  /* 0x00020400010d7983 */ /* 0x000f620000300800 */
[----:B0-----:R-:W-:-:S04]  /*4f7d0*/  LEA R8, P0, R4, R3, 0x1 ;  /* 0x0000000304087211 */ /* 0x001fc800078008ff */
[----:B------:R-:W-:Y:S02]  /*4f7e0*/  LEA.HI.X.SX32 R9, R4, R0, 0x1, P0 ;  /* 0x0000000004097211 */ /* 0x000fe400000f0eff */
[----:B----4-:R-:W-:-:S03]  /*4f7f0*/  PRMT R6, R10, 0x7632, R6 ;  /* 0x000076320a067816 */ /* 0x010fc60000000006 */
[----:B------:R0:W-:Y:S01]  /*4f800*/  STL.64 [R1+0x168], R8 ;  /* 0x0001680801007387 */ /* 0x0001e20000100a00 */
[----:B------:R-:W-:-:S03]  /*4f810*/  IMAD R4, R7, 0x2, R5 ;  /* 0x0000000207047824 */ /* 0x000fc600078e0205 */
[----:B------:R1:W-:Y:S01]  /*4f820*/  STG.E.U16 [R16.64], R6 ;  /* 0x0000000610007986 */ /* 0x0003e2000c101504 */
[----:B0-----:R-:W-:-:S04]  /*4f830*/  LEA R8, P0, R5, R3, 0x1 ;  /* 0x0000000305087211 */ /* 0x001fc800078008ff */
[----:B------:R-:W-:Y:S01]  /*4f840*/  LEA.HI.X.SX32 R9, R5, R0, 0x1, P0 ;  /* 0x0000000005097211 */ /* 0x000fe200000f0eff */
[----:B-1----:R-:W4:Y:S04]  /*4f850*/  LDL.LU.64 R16, [R1+0x108] ;  /* 0x0001080001107983 */ /* 0x002f280000300a00 */
[----:B------:R0:W-:Y:S01]  /*4f860*/  STL.64 [R1+0x160], R8 ;  /* 0x0001600801007387 */ /* 0x0001e20000100a00 */
[----:B------:R-:W-:-:S03]  /*4f870*/  PRMT R6, R23, 0x7632, R6 ;  /* 0x0000763217067816 */ /* 0x000fc60000000006 */
[----:B------:R-:W4:Y:S01]  /*4f880*/  LDL.LU R23, [R1+0x1f4] ;  /* 0x0001f40001177983 */ /* 0x000f220000300800 */
[----:B0-----:R-:W-:-:S04]  /*4f890*/  LEA R8, P0, R4, R3, 0x1 ;  /* 0x0000000304087211 */ /* 0x001fc800078008ff */
[----:B------:R-:W-:Y:S01]  /*4f8a0*/  LEA.HI.X.SX32 R9, R4, R0, 0x1, P0 ;  /* 0x0000000004097211 */ /* 0x000fe200000f0eff */
[----:B------:R0:W-:Y:S04]  /*4f8b0*/  STG.E.U16 [R14.64], R6 ;  /* 0x000000060e007986 */ /* 0x0001e8000c101504 */
[----:B------:R-:W-:Y:S04]  /*4f8c0*/  STL.64 [R1+0x158], R8 ;  /* 0x0001580801007387 */ /* 0x000fe80000100a00 */
[----:B0-----:R-:W4:Y:S01]  /*4f8d0*/  LDL.LU.64 R14, [R1+0x3d8] ;  /* 0x0003d800010e7983 */ /* 0x001f220000300a00 */
[----:B---3--:R-:W-:-:S03]  /*4f8e0*/  PRMT R6, R22, 0x7632, R6 ;  /* 0x0000763216067816 */ /* 0x008fc60000000006 */
[----:B------:R-:W3:Y:S04]  /*4f8f0*/  LDL.LU R22, [R1+0x1e4] ;  /* 0x0001e40001167983 */ /* 0x000ee80000300800 */
[----:B--2---:R5:W-:Y:S02]  /*4f900*/  STG.E.U16 [R24.64], R6 ;  /* 0x0000000618007986 */ /* 0x004be4000c101504 */
[----:B-----5:R-:W-:Y:S02]  /*4f910*/  PRMT R6, R11, 0x7632, R6 ;  /* 0x000076320b067816 */ /* 0x020fe40000000006 */
[----:B------:R-:W2:Y:S01]  /*4f920*/  LDL.LU.64 R10, [R1+0x3e0] ;  /* 0x0003e000010a7983 */ /* 0x000ea20000300a00 */
[----:B------:R-:W-:-:S04]  /*4f930*/  LEA R5, R7, R4, 0x1 ;  /* 0x0000000407057211 */ /* 0x000fc800078e08ff */
[----:B------:R-:W-:Y:S01]  /*4f940*/  LEA R8, P0, R5, R3, 0x1 ;  /* 0x0000000305087211 */ /* 0x000fe200078008ff */
[----:B------:R-:W-:-:S03]  /*4f950*/  IMAD R4, R7, 0x2, R5 ;  /* 0x0000000207047824 */ /* 0x000fc600078e0205 */
[----:B------:R-:W-:-:S05]  /*4f960*/  LEA.HI.X.SX32 R9, R5, R0, 0x1, P0 ;  /* 0x0000000005097211 */ /* 0x000fca00000f0eff */
[----:B------:R0:W-:Y:S01]  /*4f970*/  STL.64 [R1+0x150], R8 ;  /* 0x0001500801007387 */ /* 0x0001e20000100a00 */
[----:B------:R-:W-:-:S03]  /*4f980*/  LEA R5, R7, R4, 0x1 ;  /* 0x0000000407057211 */ /* 0x000fc600078e08ff */
[----:B------:R-:W5:Y:S01]  /*4f990*/  LDL.LU R25, [R1+0x1d4] ;  /* 0x0001d40001197983 */ /* 0x000f620000300800 */
[----:B0-----:R-:W-:-:S04]  /*4f9a0*/  LEA R8, P0, R4, R3, 0x1 ;  /* 0x0000000304087211 */ /* 0x001fc800078008ff */
[----:B------:R-:W-:-:S05]  /*4f9b0*/  LEA.HI.X.SX32 R9, R4, R0, 0x1, P0 ;  /* 0x0000000004097211 */ /* 0x000fca00000f0eff */
[----:B------:R0:W-:Y:S01]  /*4f9c0*/  STL.64 [R1+0x148], R8 ;  /* 0x0001480801007387 */ /* 0x0001e20000100a00 */
[----:B------:R-:W-:-:S03]  /*4f9d0*/  IMAD R4, R7, 0x2, R5 ;  /* 0x0000000207047824 */ /* 0x000fc600078e0205 */
[----:B------:R1:W-:Y:S01]  /*4f9e0*/  STG.E.U16 [R26.64], R6 ;  /* 0x000000061a007986 */ /* 0x0003e2000c101504 */
[----:B0-----:R-:W-:-:S04]  /*4f9f0*/  LEA R8, P0, R5, R3, 0x1 ;  /* 0x0000000305087211 */ /* 0x001fc800078008ff */
[----:B------:R-:W-:Y:S01]  /*4fa00*/  LEA.HI.X.SX32 R9, R5, R0, 0x1, P0 ;  /* 0x0000000005097211 */ /* 0x000fe200000f0eff */
[----:B-1----:R-:W5:Y:S01]  /*4fa10*/  LDL.LU.64 R26, [R1+0x3f0] ;  /* 0x0003f000011a7983 */ /* 0x002f620000300a00 */
[----:B------:R-:W-:-:S03]  /*4fa20*/  PRMT R6, R12, 0x7632, R6 ;  /* 0x000076320c067816 */ /* 0x000fc60000000006 */
[----:B------:R0:W-:Y:S01]  /*4fa30*/  STL.64 [R1+0x140], R8 ;  /* 0x0001400801007387 */ /* 0x0001e20000100a00 */
[----:B------:R-:W-:-:S03]  /*4fa40*/  LEA R5, R7, R4, 0x1 ;  /* 0x0000000407057211 */ /* 0x000fc600078e08ff */
[----:B------:R1:W-:Y:S01]  /*4fa50*/  STG.E.U16 [R18.64], R6 ;  /* 0x0000000612007986 */ /* 0x0003e2000c101504 */
[----:B0-----:R-:W-:-:S04]  /*4fa60*/  LEA R8, P0, R4, R3, 0x1 ;  /* 0x0000000304087211 */ /* 0x001fc800078008ff */
[----:B------:R-:W-:Y:S02]  /*4fa70*/  LEA.HI.X.SX32 R9, R4, R0, 0x1, P0 ;  /* 0x0000000004097211 */ /* 0x000fe400000f0eff */
[----:B-1----:R-:W-:Y:S02]  /*4fa80*/  PRMT R6, R13, 0x7632, R6 ;  /* 0x000076320d067816 */ /* 0x002fe40000000006 */
[----:B------:R-:W5:Y:S04]  /*4fa90*/  LDL.LU.64 R12, [R1+0x3d0] ;  /* 0x0003d000010c7983 */ /* 0x000f680000300a00 */
[----:B------:R0:W-:Y:S01]  /*4faa0*/  STL.64 [R1+0x138], R8 ;  /* 0x0001380801007387 */ /* 0x0001e20000100a00 */
[----:B------:R-:W-:Y:S01]  /*4fab0*/  IMAD R4, R7, 0x2, R5 ;  /* 0x0000000207047824 */ /* 0x000fe200078e0205 */
[----:B0-----:R-:W-:-:S04]  /*4fac0*/  LEA R8, P0, R5, R3, 0x1 ;  /* 0x0000000305087211 */ /* 0x001fc800078008ff */
[----:B------:R-:W-:-:S05]  /*4fad0*/  LEA.HI.X.SX32 R9, R5, R0, 0x1, P0 ;  /* 0x0000000005097211 */ /* 0x000fca00000f0eff */
[----:B------:R0:W-:Y:S01]  /*4fae0*/  STL.64 [R1+0x130], R8 ;  /* 0x0001300801007387 */ /* 0x0001e20000100a00 */
[----:B------:R-:W-:-:S03]  /*4faf0*/  LEA R5, R7, R4, 0x1 ;  /* 0x0000000407057211 */ /* 0x000fc600078e08ff */
[----:B----4-:R1:W-:Y:S01]  /*4fb00*/  STG.E.U16 [R16.64], R6 ;  /* 0x0000000610007986 */ /* 0x0103e2000c101504 */
[----:B0-----:R-:W-:-:S04]  /*4fb10*/  LEA R8, P0, R4, R3, 0x1 ;  /* 0x0000000304087211 */ /* 0x001fc800078008ff */
[----:B------:R-:W-:Y:S02]  /*4fb20*/  LEA.HI.X.SX32 R9, R4, R0, 0x1, P0 ;  /* 0x0000000004097211 */ /* 0x000fe400000f0eff */
[----:B-1----:R-:W-:-:S03]  /*4fb30*/  PRMT R6, R23, 0x7632, R6 ;  /* 0x0000763217067816 */ /* 0x002fc60000000006 */
[----:B------:R0:W-:Y:S04]  /*4fb40*/  STL.64 [R1+0x128], R8 ;  /* 0x0001280801007387 */ /* 0x0001e80000100a00 */
[----:B------:R3:W-:Y:S01]  /*4fb50*/  STG.E.U16 [R14.64], R6 ;  /* 0x000000060e007986 */ /* 0x0007e2000c101504 */
[----:B0-----:R-:W-:-:S04]  /*4fb60*/  LEA R8, P0, R5, R3, 0x1 ;  /* 0x0000000305087211 */ /* 0x001fc800078008ff */
[----:B------:R-:W-:Y:S02]  /*4fb70*/  LEA.HI.X.SX32 R9, R5, R0, 0x1, P0 ;  /* 0x0000000005097211 */ /* 0x000fe400000f0eff */
[----:B---3--:R-:W-:Y:S02]  /*4fb80*/  PRMT R6, R22, 0x7632, R6 ;  /* 0x0000763216067816 */ /* 0x008fe40000000006 */
[----:B------:R-:W3:Y:S04]  /*4fb90*/  LDL.LU.64 R22, [R1+0x3f8] ;  /* 0x0003f80001167983 */ /* 0x000ee80000300a00 */
[----:B------:R-:W-:Y:S04]  /*4fba0*/  STL.64 [R1+0x120], R8 ;  /* 0x0001200801007387 */ /* 0x000fe80000100a00 */
[----:B--2---:R0:W-:Y:S04]  /*4fbb0*/  STG.E.U16 [R10.64], R6 ;  /* 0x000000060a007986 */ /* 0x0041e8000c101504 */
[----:B0-----:R-:W2:Y:S01]  /*4fbc0*/  LDL.LU.64 R10, [R1+0x3e8] ;  /* 0x0003e800010a7983 */ /* 0x001ea20000300a00 */
[----:B------:R-:W-:-:S05]  /*4fbd0*/  IMAD R4, R7, 0x2, R5 ;  /* 0x0000000207047824 */ /* 0x000fca00078e0205 */
[C---:B------:R-:W-:Y:S02]  /*4fbe0*/  LEA R8, P0, R4.reuse, R3, 0x1 ;  /* 0x0000000304087211 */ /* 0x040fe400078008ff */
[----:B------:R-:W-:Y:S02]  /*4fbf0*/  LEA R5, R7, R4, 0x1 ;  /* 0x0000000407057211 */ /* 0x000fe400078e08ff */
[----:B------:R-:W-:-:S05]  /*4fc00*/  LEA.HI.X.SX32 R9, R4, R0, 0x1, P0 ;  /* 0x0000000004097211 */ /* 0x000fca00000f0eff */
[----:B------:R0:W-:Y:S01]  /*4fc10*/  STL.64 [R1+0x118], R8 ;  /* 0x0001180801007387 */ /* 0x0001e20000100a00 */
[----:B------:R-:W-:Y:S01]  /*4fc20*/  IMAD R4, R7, 0x2, R5 ;  /* 0x0000000207047824 */ /* 0x000fe200078e0205 */
[----:B0-----:R-:W-:-:S04]  /*4fc30*/  LEA R8, P0, R5, R3, 0x1 ;  /* 0x0000000305087211 */ /* 0x001fc800078008ff */
[----:B------:R-:W-:-:S05]  /*4fc40*/  LEA.HI.X.SX32 R9, R5, R0, 0x1, P0 ;  /* 0x0000000005097211 */ /* 0x000fca00000f0eff */
[----:B------:R0:W-:Y:S01]  /*4fc50*/  STL.64 [R1+0x110], R8 ;  /* 0x0001100801007387 */ /* 0x0001e20000100a00 */
[----:B------:R-:W-:-:S03]  /*4fc60*/  LEA R5, R7, R4, 0x1 ;  /* 0x0000000407057211 */ /* 0x000fc600078e08ff */
[----:B------:R-:W4:Y:S01]  /*4fc70*/  LDL.LU.64 R14, [R1+0x3c8] ;  /* 0x0003c800010e7983 */ /* 0x000f220000300a00 */
[----:B0-----:R-:W-:-:S04]  /*4fc80*/  LEA R8, P0, R4, R3, 0x1 ;  /* 0x0000000304087211 */ /* 0x001fc800078008ff */
[----:B------:R-:W-:Y:S02]  /*4fc90*/  LEA.HI.X.SX32 R9, R4, R0, 0x1, P0 ;  /* 0x0000000004097211 */ /* 0x000fe400000f0eff */
[----:B-----5:R-:W-:-:S03]  /*4fca0*/  PRMT R6, R25, 0x7632, R6 ;  /* 0x0000763219067816 */ /* 0x020fc60000000006 */
[----:B------:R0:W-:Y:S01]  /*4fcb0*/  STL.64 [R1+0x108], R8 ;  /* 0x0001080801007387 */ /* 0x0001e20000100a00 */
[----:B------:R-:W-:-:S03]  /*4fcc0*/  IMAD R4, R7, 0x2, R5 ;  /* 0x0000000207047824 */ /* 0x000fc600078e0205 */
[----:B------:R1:W-:Y:S01]  /*4fcd0*/  STG.E.U16 [R26.64], R6 ;  /* 0x000000061a007986 */ /* 0x0003e2000c101504 */
[----:B0-----:R-:W-:-:S04]  /*4fce0*/  LEA R8, P0, R5, R3, 0x1 ;  /* 0x0000000305087211 */ /* 0x001fc800078008ff */
[----:B------:R-:W-:Y:S01]  /*4fcf0*/  LEA.HI.X.SX32 R9, R5, R0, 0x1, P0 ;  /* 0x0000000005097211 */ /* 0x000fe200000f0eff */
[----:B-1----:R-:W5:Y:S01]  /*4fd00*/  LDL.LU.64 R26, [R1+0x410] ;  /* 0x00041000011a7983 */ /* 0x002f620000300a00 */
[----:B------:R-:W-:-:S03]  /*4fd10*/  PRMT R6, R28, 0x7632, R6 ;  /* 0x000076321c067816 */ /* 0x000fc60000000006 */
[----:B------:R-:W5:Y:S04]  /*4fd20*/  LDL R28, [R1+0x388] ;  /* 0x00038800011c7983 */ /* 0x000f680000100800 */
[----:B------:R0:W-:Y:S01]  /*4fd30*/  STL.64 [R1+0x100], R8 ;  /* 0x0001000801007387 */ /* 0x0001e20000100a00 */
[----:B------:R-:W-:-:S03]  /*4fd40*/  LEA R5, R7, R4, 0x1 ;  /* 0x0000000407057211 */ /* 0x000fc600078e08ff */
[----:B------:R1:W-:Y:S01]  /*4fd50*/  STG.E.U16 [R12.64], R6 ;  /* 0x000000060c007986 */ /* 0x0003e2000c101504 */
[----:B0-----:R-:W-:-:S04]  /*4fd60*/  LEA R8, P0, R4, R3, 0x1 ;  /* 0x0000000304087211 */ /* 0x001fc800078008ff */
[----:B------:R-:W-:Y:S01]  /*4fd70*/  LEA.HI.X.SX32 R9, R4, R0, 0x1, P0 ;  /* 0x0000000004097211 */ /* 0x000fe200000f0eff */
[----:B-1----:R-:W4:Y:S01]  /*4fd80*/  LDL.LU.64 R12, [R1+0x408] ;  /* 0x00040800010c7983 */ /* 0x002f220000300a00 */
[----:B------:R-:W-:-:S03]  /*4fd90*/  PRMT R6, R29, 0x7632, R6 ;  /* 0x000076321d067816 */ /* 0x000fc60000000006 */
[----:B------:R-:W4:Y:S04]  /*4fda0*/  LDL R29, [R1+0x378] ;  /* 0x00037800011d7983 */ /* 0x000f280000100800 */
[----:B------:R0:W-:Y:S02]  /*4fdb0*/  STL.64 [R1+0xf8], R8 ;  /* 0x0000f80801007387 */ /* 0x0001e40000100a00 */
[----:B0-----:R-:W-:-:S04]  /*4fdc0*/  LEA R8, P0, R5, R3, 0x1 ;  /* 0x0000000305087211 */ /* 0x001fc800078008ff */
[----:B------:R-:W-:Y:S01]  /*4fdd0*/  LEA.HI.X.SX32 R9, R5, R0, 0x1, P0 ;  /* 0x0000000005097211 */ /* 0x000fe200000f0eff */
[----:B---3--:R0:W-:Y:S02]  /*4fde0*/  STG.E.U16 [R22.64], R6 ;  /* 0x0000000616007986 */ /* 0x0081e4000c101504 */
[----:B0-----:R-:W-:Y:S02]  /*4fdf0*/  PRMT R6, R2, 0x7632, R6 ;  /* 0x0000763202067816 */ /* 0x001fe40000000006 */
[----:B------:R-:W4:Y:S04]  /*4fe00*/  LDL.LU R2, [R1+0x1468] ;  /* 0x0014680001027983 */ /* 0x000f280000300800 */
[----:B------:R-:W3:Y:S04]  /*4fe10*/  LDL.LU.64 R24, [R1+0x400] ;  /* 0x0004000001187983 */ /* 0x000ee80000300a00 */
[----:B------:R-:W3:Y:S04]  /*4fe20*/  LDL R23, [R1+0x368] ;  /* 0x0003680001177983 */ /* 0x000ee80000100800 */
[----:B------:R-:W-:Y:S04]  /*4fe30*/  STL.64 [R1+0xf0], R8 ;  /* 0x0000f00801007387 */ /* 0x000fe80000100a00 */
[----:B------:R-:W3:Y:S04]  /*4fe40*/  LDL R21, [R1+0x358] ;  /* 0x0003580001157983 */ /* 0x000ee80000100800 */
[----:B--2---:R0:W-:Y:S04]  /*4fe50*/  STG.E.U16 [R10.64], R6 ;  /* 0x000000060a007986 */ /* 0x0041e8000c101504 */
[----:B0-----:R-:W2:Y:S01]  /*4fe60*/  LDL.LU.64 R10, [R1+0x448] ;  /* 0x00044800010a7983 */ /* 0x001ea20000300a00 */
[----:B------:R-:W-:-:S05]  /*4fe70*/  IMAD R4, R7, 0x2, R5 ;  /* 0x0000000207047824 */ /* 0x000fca00078e0205 */
[----:B------:R-:W-:-:S04]  /*4fe80*/  LEA R8, P0, R4, R3, 0x1 ;  /* 0x0000000304087211 */ /* 0x000fc800078008ff */
[----:B------:R-:W-:Y:S02]  /*4fe90*/  LEA.HI.X.SX32 R9, R4, R0, 0x1, P0 ;  /* 0x0000000004097211 */ /* 0x000fe400000f0eff */
[----:B------:R-:W-:-:S05]  /*4fea0*/  LEA R5, R7, R4, 0x1 ;  /* 0x0000000407057211 */ /* 0x000fca00078e08ff */
[----:B------:R-:W-:Y:S01]  /*4feb0*/  IMAD R4, R7, 0x2, R5 ;  /* 0x0000000207047824 */ /* 0x000fe200078e0205 */
[----:B--2---:R0:W-:Y:S04]  /*4fec0*/  STL.64 [R1+0x1460], R10 ;  /* 0x0014600a01007387 */ /* 0x0041e80000100a00 */
[----:B------:R1:W-:Y:S04]  /*4fed0*/  STL.64 [R1+0xe8], R8 ;  /* 0x0000e80801007387 */ /* 0x0003e80000100a00 */
[----:B0-----:R-:W2:Y:S01]  /*4fee0*/  LDL.LU.64 R10, [R1+0x450] ;  /* 0x00045000010a7983 */ /* 0x001ea20000300a00 */
[----:B-1----:R-:W-:-:S03]  /*4fef0*/  LEA R8, P0, R5, R3, 0x1 ;  /* 0x0000000305087211 */ /* 0x002fc600078008ff */
[----:B------:R-:W2:Y:S01]  /*4ff00*/  LDL R22, [R1+0x348] ;  /* 0x0003480001167983 */ /* 0x000ea20000100800 */
[----:B------:R-:W-:-:S03]  /*4ff10*/  LEA.HI.X.SX32 R9, R5, R0, 0x1, P0 ;  /* 0x0000000005097211 */ /* 0x000fc600000f0eff */
[----:B----4-:R0:W-:Y:S04]  /*4ff20*/  STG.E.U16 [R14.64], R2 ;  /* 0x000000020e007986 */ /* 0x0101e8000c101504 */
[----:B------:R-:W4:Y:S04]  /*4ff30*/  LDL.LU.64 R18, [R1+0x440] ;  /* 0x0004400001127983 */ /* 0x000f280000300a00 */
[----:B0-----:R-:W4:Y:S04]  /*4ff40*/  LDL R14, [R1+0x338] ;  /* 0x00033800010e7983 */ /* 0x001f280000100800 */
[----:B------:R0:W-:Y:S01]  /*4ff50*/  STL.64 [R1+0xe0], R8 ;  /* 0x0000e00801007387 */ /* 0x0001e20000100a00 */
[----:B------:R-:W-:-:S03]  /*4ff60*/  LEA R5, R7, R4, 0x1 ;  /* 0x0000000407057211 */ /* 0x000fc600078e08ff */
[----:B-----5:R1:W-:Y:S01]  /*4ff70*/  STG.E.U16 [R26.64], R28 ;  /* 0x0000001c1a007986 */ /* 0x0203e2000c101504 */
[----:B0-----:R-:W-:-:S04]  /*4ff80*/  LEA R8, P0, R4, R3, 0x1 ;  /* 0x0000000304087211 */ /* 0x001fc800078008ff */
[----:B------:R-:W-:Y:S01]  /*4ff90*/  LEA.HI.X.SX32 R9, R4, R0, 0x1, P0 ;  /* 0x0000000004097211 */ /* 0x000fe200000f0eff */
[----:B-1----:R-:W5:Y:S04]  /*4ffa0*/  LDL.LU.64 R26, [R1+0x438] ;  /* 0x00043800011a7983 */ /* 0x002f680000300a00 */
[----:B------:R-:W5:Y:S04]  /*4ffb0*/  LDL R28, [R1+0x328] ;  /* 0x00032800011c7983 */ /* 0x000f680000100800 */
[----:B------:R0:W-:Y:S01]  /*4ffc0*/  STL.64 [R1+0xd8], R8 ;  /* 0x0000d80801007387 */ /* 0x0001e20000100a00 */
[----:B------:R-:W-:-:S03]  /*4ffd0*/  IMAD R4, R7, 0x2, R5 ;  /* 0x0000000207047824 */ /* 0x000fc600078e0205 */
[----:B------:R-:W4:Y:S04]  /*4ffe0*/  LDL.LU.64 R16, [R1+0x430] ;  /* 0x0004300001107983 */ /* 0x000f280000300a00 */
[----:B------:R1:W-:Y:S01]  /*4fff0*/  STG.E.U16 [R12.64], R29 ;  /* 0x0000001d0c007986 */ /* 0x0003e2000c101504 */
[----:B0-----:R-:W-:-:S03]  /*50000*/  LEA R8, P0, R5, R3, 0x1 ;  /* 0x0000000305087211 */ /* 0x001fc600078008ff */
[----:B------:R-:W4:Y:S01]  /*50010*/  LDL R15, [R1+0x318] ;  /* 0x00031800010f7983 */ /* 0x000f220000100800 */
[----:B------:R-:W-:-:S03]  /*50020*/  LEA.HI.X.SX32 R9, R5, R0, 0x1, P0 ;  /* 0x0000000005097211 */ /* 0x000fc600000f0eff */
[----:B-1----:R-:W4:Y:S04]  /*50030*/  LDL.LU.64 R12, [R1+0x428] ;  /* 0x00042800010c7983 */ /* 0x002f280000300a00 */
[----:B------:R0:W-:Y:S04]  /*50040*/  STL.64 [R1+0xd0], R8 ;  /* 0x0000d00801007387 */ /* 0x0001e80000100a00 */
[----:B------:R-:W4:Y:S01]  /*50050*/  LDL R29, [R1+0x308] ;  /* 0x00030800011d7983 */ /* 0x000f220000100800 */
[----:B0-----:R-:W-:-:S03]  /*50060*/  LEA R8, P0, R4, R3, 0x1 ;  /* 0x0000000304087211 */ /* 0x001fc600078008ff */
[----:B---3--:R0:W-:Y:S01]  /*50070*/  STG.E.U16 [R24.64], R23 ;  /* 0x0000001718007986 */ /* 0x0081e2000c101504 */
[----:B------:R-:W-:-:S03]  /*50080*/  LEA.HI.X.SX32 R9, R4, R0, 0x1, P0 ;  /* 0x0000000004097211 */ /* 0x000fc600000f0eff */
[----:B0-----:R-:W3:Y:S04]  /*50090*/  LDL.LU.64 R24, [R1+0x420] ;  /* 0x0004200001187983 */ /* 0x001ee80000300a00 */
[----:B------:R-:W3:Y:S04]  /*500a0*/  LDL R23, [R1+0x2f8] ;  /* 0x0002f80001177983 */ /* 0x000ee80000100800 */
[----:B------:R-:W-:Y:S04]  /*500b0*/  STL.64 [R1+0xc8], R8 ;  /* 0x0000c80801007387 */ /* 0x000fe80000100a00 */
[----:B--2---:R0:W-:Y:S04]  /*500c0*/  STG.E.U16 [R10.64], R21 ;  /* 0x000000150a007986 */ /* 0x0041e8000c101504 */
[----:B0-----:R-:W2:Y:S01]  /*500d0*/  LDL.LU.64 R10, [R1+0x1460] ;  /* 0x00146000010a7983 */ /* 0x001ea20000300a00 */
[----:B------:R-:W-:-:S04]  /*500e0*/  LEA R5, R7, R4, 0x1 ;  /* 0x0000000407057211 */ /* 0x000fc800078e08ff */
[----:B------:R-:W-:Y:S01]  /*500f0*/  LEA R8, P0, R5, R3, 0x1 ;  /* 0x0000000305087211 */ /* 0x000fe200078008ff */
[----:B------:R-:W-:-:S03]  /*50100*/  IMAD R4, R7, 0x2, R5 ;  /* 0x0000000207047824 */ /* 0x000fc600078e0205 */
[----:B------:R-:W-:-:S05]  /*50110*/  LEA.HI.X.SX32 R9, R5, R0, 0x1, P0 ;  /* 0x0000000005097211 */ /* 0x000fca00000f0eff */
[----:B------:R0:W-:Y:S01]  /*50120*/  STL.64 [R1+0xc0], R8 ;  /* 0x0000c00801007387 */ /* 0x0001e20000100a00 */
[----:B------:R-:W-:Y:S02]  /*50130*/  LEA R5, R7, R4, 0x1 ;  /* 0x0000000407057211 */ /* 0x000fe400078e08ff */
[----:B0-----:R-:W-:-:S04]  /*50140*/  LEA R8, P0, R4, R3, 0x1 ;  /* 0x0000000304087211 */ /* 0x001fc800078008ff */
[----:B------:R-:W-:Y:S01]  /*50150*/  LEA.HI.X.SX32 R9, R4, R0, 0x1, P0 ;  /* 0x0000000004097211 */ /* 0x000fe200000f0eff */
[----:B------:R-:W-:Y:S01]  /*50160*/  IMAD R4, R7, 0x2, R5 ;  /* 0x0000000207047824 */ /* 0x000fe200078e0205 */
[----:B--2---:R0:W-:Y:S04]  /*50170*/  STG.E.U16 [R10.64], R22 ;  /* 0x000000160a007986 */ /* 0x0041e8000c101504 */
[----:B0-----:R-:W2:Y:S04]  /*50180*/  LDL.LU.64 R10, [R1+0x458] ;  /* 0x00045800010a7983 */ /* 0x001ea80000300a00 */
[----:B------:R-:W2:Y:S04]  /*50190*/  LDL R22, [R1+0x2e8] ;  /* 0x0002e80001167983 */ /* 0x000ea80000100800 */
[----:B------:R0:W-:Y:S04]  /*501a0*/  STL.64 [R1+0xb8], R8 ;  /* 0x0000b80801007387 */ /* 0x0001e80000100a00 */
[----:B----4-:R-:W-:Y:S01]  /*501b0*/  STG.E.U16 [R18.64], R14 ;  /* 0x0000000e12007986 */ /* 0x010fe2000c101504 */
[----:B0-----:R-:W-:-:S04]  /*501c0*/  LEA R8, P0, R5, R3, 0x1 ;  /* 0x0000000305087211 */ /* 0x001fc800078008ff */
[----:B------:R-:W-:Y:S01]  /*501d0*/  LEA.HI.X.SX32 R9, R5, R0, 0x1, P0 ;  /* 0x0000000005097211 */ /* 0x000fe200000f0eff */
[----:B-----5:R0:W-:Y:S04]  /*501e0*/  STG.E.U16 [R26.64], R28 ;  /* 0x0000001c1a007986 */ /* 0x0201e8000c101504 */
[----:B------:R1:W-:Y:S01]  /*501f0*/  STL.64 [R1+0xb0], R8 ;  /* 0x0000b00801007387 */ /* 0x0003e20000100a00 */
[----:B------:R-:W-:-:S03]  /*50200*/  LEA R5, R7, R4, 0x1 ;  /* 0x0000000407057211 */ /* 0x000fc600078e08ff */
[----:B0-----:R-:W4:Y:S01]  /*50210*/  LDL.LU.64 R26, [R1+0x468] ;  /* 0x00046800011a7983 */ /* 0x001f220000300a00 */
[----:B-1----:R-:W-:-:S03]  /*50220*/  LEA R8, P0, R4, R3, 0x1 ;  /* 0x0000000304087211 */ /* 0x002fc600078008ff */
[----:B------:R-:W4:Y:S01]  /*50230*/  LDL R28, [R1+0x2d8] ;  /* 0x0002d800011c7983 */ /* 0x000f220000100800 */
[----:B------:R-:W-:-:S05]  /*50240*/  LEA.HI.X.SX32 R9, R4, R0, 0x1, P0 ;  /* 0x0000000004097211 */ /* 0x000fca00000f0eff */
[----:B------:R0:W-:Y:S04]  /*50250*/  STL.64 [R1+0xa8], R8 ;  /* 0x0000a80801007387 */ /* 0x0001e80000100a00 */
[----:B------:R-:W-:Y:S01]  /*50260*/  STG.E.U16 [R16.64], R15 ;  /* 0x0000000f10007986 */ /* 0x000fe2000c101504 */
[----:B0-----:R-:W-:-:S04]  /*50270*/  LEA R8, P0, R5, R3, 0x1 ;  /* 0x0000000305087211 */ /* 0x001fc800078008ff */
[----:B------:R-:W-:Y:S01]  /*50280*/  LEA.HI.X.SX32 R9, R5, R0, 0x1, P0 ;  /* 0x0000000005097211 */ /* 0x000fe200000f0eff */
[----:B------:R0:W-:Y:S04]  /*50290*/  STG.E.U16 [R12.64], R29 ;  /* 0x0000001d0c007986 */ /* 0x0001e8000c101504 */
[----:B------:R1:W-:Y:S04]  /*502a0*/  STL.64 [R1+0xa0], R8 ;  /* 0x0000a00801007387 */ /* 0x0003e80000100a00 */
[----:B0-----:R-:W5:Y:S04]  /*502b0*/  LDL.LU.64 R12, [R1+0x478] ;  /* 0x00047800010c7983 */ /* 0x001f680000300a00 */
[----:B------:R-:W5:Y:S01]  /*502c0*/  LDL R29, [R1+0x2c8] ;  /* 0x0002c800011d7983 */ /* 0x000f620000100800 */
        /* <DEDUP_REMOVED lines=10> */
[----:B------:R-:W5:Y:S04]  /*50370*/  LDL.LU.64 R16, [R1+0x510] ;  /* 0x0005100001107983 */ /* 0x000f680000300a00 */
[----:B------:R-:W5:Y:S01]  /*50380*/  LDL R15, [R1+0x2b8] ;  /* 0x0002b800010f7983 */ /* 0x000f620000100800 */
[----:B0-----:R-:W-:-:S04]  /*50390*/  LEA R8, P0, R4, R3, 0x1 ;  /* 0x0000000304087211 */ /* 0x001fc800078008ff */
[----:B------:R-:W-:-:S05]  /*503a0*/  LEA.HI.X.SX32 R9, R4, R0, 0x1, P0 ;  /* 0x0000000004097211 */ /* 0x000fca00000f0eff */
[----:B------:R0:W-:Y:S01]  /*503b0*/  STL.64 [R1+0x88], R8 ;  /* 0x0000880801007387 */ /* 0x0001e20000100a00 */
[----:B------:R-:W-:Y:S01]  /*503c0*/  IMAD R4, R7, 0x2, R5 ;  /* 0x0000000207047824 */ /* 0x000fe200078e0205 */
[----:B0-----:R-:W-:-:S04]  /*503d0*/  LEA R8, P0, R5, R3, 0x1 ;  /* 0x0000000305087211 */ /* 0x001fc800078008ff */
[----:B------:R-:W-:-:S05]  /*503e0*/  LEA.HI.X.SX32 R9, R5, R0, 0x1, P0 ;  /* 0x0000000005097211 */ /* 0x000fca00000f0eff */
[----:B------:R0:W-:Y:S01]  /*503f0*/  STL.64 [R1+0x80], R8 ;  /* 0x0000800801007387 */ /* 0x0001e20000100a00 */
[----:B------:R-:W-:-:S03]  /*50400*/  LEA R5, R7, R4, 0x1 ;  /* 0x0000000407057211 */ /* 0x000fc600078e08ff */
[----:B---3--:R-:W-:Y:S01]  /*50410*/  STG.E.U16 [R24.64], R23 ;  /* 0x0000001718007986 */ /* 0x008fe2000c101504 */
[----:B0-----:R-:W-:-:S04]  /*50420*/  LEA R8, P0, R4, R3, 0x1 ;  /* 0x0000000304087211 */ /* 0x001fc800078008ff */
[----:B------:R-:W-:Y:S01]  /*50430*/  LEA.HI.X.SX32 R9, R4, R0, 0x1, P0 ;  /* 0x0000000004097211 */ /* 0x000fe200000f0eff */
[----:B------:R-:W-:Y:S01]  /*50440*/  IMAD R4, R7, 0x2, R5 ;  /* 0x0000000207047824 */ /* 0x000fe200078e0205 */
[----:B--2---:R0:W-:Y:S04]  /*50450*/  STG.E.U16 [R10.64], R22 ;  /* 0x000000160a007986 */ /* 0x0041e8000c101504 */
[----:B0-----:R-:W2:Y:S04]  /*50460*/  LDL.LU.64 R10, [R1+0x508] ;  /* 0x00050800010a7983 */ /* 0x001ea80000300a00 */
[----:B------:R-:W2:Y:S04]  /*50470*/  LDL R22, [R1+0x2a8] ;  /* 0x0002a80001167983 */ /* 0x000ea80000100800 */
[----:B------:R0:W-:Y:S02]  /*50480*/  STL.64 [R1+0x78], R8 ;  /* 0x0000780801007387 */ /* 0x0001e40000100a00 */
[----:B0-----:R-:W-:-:S04]  /*50490*/  LEA R8, P0, R5, R3, 0x1 ;  /* 0x0000000305087211 */ /* 0x001fc800078008ff */
[----:B------:R-:W-:Y:S01]  /*504a0*/  LEA.HI.X.SX32 R9, R5, R0, 0x1, P0 ;  /* 0x0000000005097211 */ /* 0x000fe200000f0eff */
[----:B----4-:R0:W-:Y:S01]  /*504b0*/  STG.E.U16 [R26.64], R28 ;  /* 0x0000001c1a007986 */ /* 0x0101e2000c101504 */
[----:B------:R-:W-:-:S03]  /*504c0*/  LEA R5, R7, R4, 0x1 ;  /* 0x0000000407057211 */ /* 0x000fc600078e08ff */
[----:B0-----:R-:W3:Y:S04]  /*504d0*/  LDL.LU.64 R26, [R1+0x500] ;  /* 0x00050000011a7983 */ /* 0x001ee80000300a00 */
[----:B------:R-:W3:Y:S04]  /*504e0*/  LDL R28, [R1+0x298] ;  /* 0x00029800011c7983 */ /* 0x000ee80000100800 */
[----:B------:R0:W-:Y:S02]  /*504f0*/  STL.64 [R1+0x70], R8 ;  /* 0x0000700801007387 */ /* 0x0001e40000100a00 */
[----:B0-----:R-:W-:-:S04]  /*50500*/  LEA R8, P0, R4, R3, 0x1 ;  /* 0x0000000304087211 */ /* 0x001fc800078008ff */
[----:B------:R-:W-:-:S05]  /*50510*/  LEA.HI.X.SX32 R9, R4, R0, 0x1, P0 ;  /* 0x0000000004097211 */ /* 0x000fca00000f0eff */
[----:B------:R0:W-:Y:S01]  /*50520*/  STL.64 [R1+0x68], R8 ;  /* 0x0000680801007387 */ /* 0x0001e20000100a00 */
[----:B------:R-:W-:-:S03]  /*50530*/  IMAD R4, R7, 0x2, R5 ;  /* 0x0000000207047824 */ /* 0x000fc600078e0205 */
[----:B-----5:R1:W-:Y:S04]  /*50540*/  STG.E.U16 [R12.64], R29 ;  /* 0x0000001d0c007986 */ /* 0x0203e8000c101504 */
[----:B------:R-:W4:Y:S01]  /*50550*/  LDL.LU.64 R24, [R1+0x4f8] ;  /* 0x0004f80001187983 */ /* 0x000f220000300a00 */
[----:B0-----:R-:W-:-:S04]  /*50560*/  LEA R8, P0, R5, R3, 0x1 ;  /* 0x0000000305087211 */ /* 0x001fc800078008ff */
[----:B------:R-:W-:Y:S01]  /*50570*/  LEA.HI.X.SX32 R9, R5, R0, 0x1, P0 ;  /* 0x0000000005097211 */ /* 0x000fe200000f0eff */
[----:B-1----:R-:W4:Y:S04]  /*50580*/  LDL R29, [R1+0x288] ;  /* 0x00028800011d7983 */ /* 0x002f280000100800 */
[----:B------:R0:W-:Y:S04]  /*50590*/  STL.64 [R1+0x60], R8 ;  /* 0x0000600801007387 */ /* 0x0001e80000100a00 */
[----:B------:R-:W5:Y:S04]  /*505a0*/  LDL.LU.64 R12, [R1+0x4f0] ;  /* 0x0004f000010c7983 */ /* 0x000f680000300a00 */
[----:B------:R-:W5:Y:S01]  /*505b0*/  LDL R23, [R1+0x278] ;  /* 0x0002780001177983 */ /* 0x000f620000100800 */
[----:B0-----:R-:W-:-:S04]  /*505c0*/  LEA R8, P0, R4, R3, 0x1 ;  /* 0x0000000304087211 */ /* 0x001fc800078008ff */
[----:B------:R-:W-:-:S05]  /*505d0*/  LEA.HI.X.SX32 R9, R4, R0, 0x1, P0 ;  /* 0x0000000004097211 */ /* 0x000fca00000f0eff */
[----:B------:R0:W-:Y:S04]  /*505e0*/  STL.64 [R1+0x58], R8 ;  /* 0x0000580801007387 */ /* 0x0001e80000100a00 */
[----:B------:R-:W2:Y:S04]  /*505f0*/  LDL R21, [R1+0x268] ;  /* 0x0002680001157983 */ /* 0x000ea80000100800 */
[----:B------:R-:W2:Y:S01]  /*50600*/  LDL.LU.64 R18, [R1+0x4e0] ;  /* 0x0004e00001127983 */ /* 0x000ea20000300a00 */
[----:B------:R-:W-:-:S04]  /*50610*/  LEA R5, R7, R4, 0x1 ;  /* 0x0000000407057211 */ /* 0x000fc800078e08ff */
[----:B0-----:R-:W-:-:S04]  /*50620*/  LEA R8, P0, R5, R3, 0x1 ;  /* 0x0000000305087211 */ /* 0x001fc800078008ff */
[----:B------:R-:W-:Y:S01]  /*50630*/  LEA.HI.X.SX32 R9, R5, R0, 0x1, P0 ;  /* 0x0000000005097211 */ /* 0x000fe200000f0eff */
[C---:B------:R-:W-:Y:S01]  /*50640*/  IMAD R4, R7.reuse, 0x2, R5 ;  /* 0x0000000207047824 */ /* 0x040fe200078e0205 */
[----:B------:R-:W-:Y:S04]  /*50650*/  STG.E.U16 [R16.64], R15 ;  /* 0x0000000f10007986 */ /* 0x000fe8000c101504 */
[----:B------:R-:W-:Y:S01]  /*50660*/  LEA R5, R7, R4, 0x1 ;  /* 0x0000000407057211 */ /* 0x000fe200078e08ff */
[----:B--2---:R0:W-:Y:S04]  /*50670*/  STL.64 [R1+0x1458], R18 ;  /* 0x0014581201007387 */ /* 0x0041e80000100a00 */
[----:B------:R1:W-:Y:S04]  /*50680*/  STL.64 [R1+0x50], R8 ;  /* 0x0000500801007387 */ /* 0x0003e80000100a00 */
[----:B0-----:R-:W2:Y:S01]  /*50690*/  LDL.LU.64 R18, [R1+0x4e8] ;  /* 0x0004e80001127983 */ /* 0x001ea20000300a00 */
[----:B-1----:R-:W-:-:S03]  /*506a0*/  LEA R8, P0, R4, R3, 0x1 ;  /* 0x0000000304087211 */ /* 0x002fc600078008ff */
[----:B------:R-:W2:Y:S01]  /*506b0*/  LDL R14, [R1+0x258] ;  /* 0x00025800010e7983 */ /* 0x000ea20000100800 */
[----:B------:R-:W-:-:S03]  /*506c0*/  LEA.HI.X.SX32 R9, R4, R0, 0x1, P0 ;  /* 0x0000000004097211 */ /* 0x000fc600000f0eff */
[----:B------:R0:W-:Y:S01]  /*506d0*/  STG.E.U16 [R10.64], R22 ;  /* 0x000000160a007986 */ /* 0x0001e2000c101504 */
[----:B------:R-:W-:-:S03]  /*506e0*/  IMAD R4, R7, 0x2, R5 ;  /* 0x0000000207047824 */ /* 0x000fc600078e0205 */
[----:B0-----:R-:W2:Y:S04]  /*506f0*/  LDL.LU.64 R10, [R1+0x4d8] ;  /* 0x0004d800010a7983 */ /* 0x001ea80000300a00 */
[----:B------:R-:W2:Y:S04]  /*50700*/  LDL R22, [R1+0x248] ;  /* 0x0002480001167983 */ /* 0x000ea80000100800 */
[----:B------:R0:W-:Y:S04]  /*50710*/  STL.64 [R1+0x48], R8 ;  /* 0x0000480801007387 */ /* 0x0001e80000100a00 */
[----:B------:R-:W2:Y:S04]  /*50720*/  LDL.LU.64 R16, [R1+0x4d0] ;  /* 0x0004d00001107983 */ /* 0x000ea80000300a00 */
[----:B---3--:R1:W-:Y:S01]  /*50730*/  STG.E.U16 [R26.64], R28 ;  /* 0x0000001c1a007986 */ /* 0x0083e2000c101504 */
[----:B0-----:R-:W-:-:S03]  /*50740*/  LEA R8, P0, R5, R3, 0x1 ;  /* 0x0000000305087211 */ /* 0x001fc600078008ff */
[----:B------:R-:W3:Y:S01]  /*50750*/  LDL R15, [R1+0x238] ;  /* 0x00023800010f7983 */ /* 0x000ee20000100800 */
[----:B------:R-:W-:-:S03]  /*50760*/  LEA.HI.X.SX32 R9, R5, R0, 0x1, P0 ;  /* 0x0000000005097211 */ /* 0x000fc600000f0eff */
[----:B-1----:R-:W3:Y:S04]  /*50770*/  LDL.LU.64 R26, [R1+0x4c8] ;  /* 0x0004c800011a7983 */ /* 0x002ee80000300a00 */
[----:B------:R0:W-:Y:S01]  /*50780*/  STL.64 [R1+0x40], R8 ;  /* 0x0000400801007387 */ /* 0x0001e20000100a00 */
[----:B------:R-:W-:-:S03]  /*50790*/  LEA R5, R7, R4, 0x1 ;  /* 0x0000000407057211 */ /* 0x000fc600078e08ff */
[----:B------:R-:W3:Y:S01]  /*507a0*/  LDL R28, [R1+0x228] ;  /* 0x00022800011c7983 */ /* 0x000ee20000100800 */
[----:B0-----:R-:W-:-:S03]  /*507b0*/  LEA R8, P0, R4, R3, 0x1 ;  /* 0x0000000304087211 */ /* 0x001fc600078008ff */
[----:B----4-:R0:W-:Y:S01]  /*507c0*/  STG.E.U16 [R24.64], R29 ;  /* 0x0000001d18007986 */ /* 0x0101e2000c101504 */
[----:B------:R-:W-:-:S03]  /*507d0*/  LEA.HI.X.SX32 R9, R4, R0, 0x1, P0 ;  /* 0x0000000004097211 */ /* 0x000fc600000f0eff */
[----:B0-----:R-:W4:Y:S04]  /*507e0*/  LDL.LU.64 R24, [R1+0x4c0] ;  /* 0x0004c00001187983 */ /* 0x001f280000300a00 */
[----:B------:R-:W4:Y:S04]  /*507f0*/  LDL R29, [R1+0x218] ;  /* 0x00021800011d7983 */ /* 0x000f280000100800 */
[----:B------:R0:W-:Y:S02]  /*50800*/  STL.64 [R1+0x38], R8 ;  /* 0x0000380801007387 */ /* 0x0001e40000100a00 */
[----:B0-----:R-:W-:-:S04]  /*50810*/  LEA R8, P0, R5, R3, 0x1 ;  /* 0x0000000305087211 */ /* 0x001fc800078008ff */
[----:B------:R-:W-:Y:S01]  /*50820*/  LEA.HI.X.SX32 R9, R5, R0, 0x1, P0 ;  /* 0x0000000005097211 */ /* 0x000fe200000f0eff */
[----:B-----5:R-:W-:Y:S04]  /*50830*/  STG.E.U16 [R12.64], R23 ;  /* 0x000000170c007986 */ /* 0x020fe8000c101504 */
[----:B------:R0:W-:Y:S04]  /*50840*/  STL.64 [R1+0x30], R8 ;  /* 0x0000300801007387 */ /* 0x0001e80000100a00 */
[----:B0-----:R-:W5:Y:S04]  /*50850*/  LDL.LU.64 R8, [R1+0x4b8] ;  /* 0x0004b80001087983 */ /* 0x001f680000300a00 */
[----:B------:R-:W5:Y:S04]  /*50860*/  LDL R23, [R1+0x208] ;  /* 0x0002080001177983 */ /* 0x000f680000100800 */
[----:B--2---:R0:W-:Y:S04]  /*50870*/  STG.E.U16 [R18.64], R21 ;  /* 0x0000001512007986 */ /* 0x0041e8000c101504 */
[----:B0-----:R-:W2:Y:S01]  /*50880*/  LDL.LU.64 R18, [R1+0x1458] ;  /* 0x0014580001127983 */ /* 0x001ea20000300a00 */
[----:B------:R-:W-:-:S05]  /*50890*/  IMAD R4, R7, 0x2, R5 ;  /* 0x0000000207047824 */ /* 0x000fca00078e0205 */
[C---:B------:R-:W-:Y:S02]  /*508a0*/  LEA R12, P0, R4.reuse, R3, 0x1 ;  /* 0x00000003040c7211 */ /* 0x040fe400078008ff */
[----:B------:R-:W-:Y:S02]  /*508b0*/  LEA R5, R7, R4, 0x1 ;  /* 0x0000000407057211 */ /* 0x000fe400078e08ff */
[----:B------:R-:W-:-:S05]  /*508c0*/  LEA.HI.X.SX32 R13, R4, R0, 0x1, P0 ;  /* 0x00000000040d7211 */ /* 0x000fca00000f0eff */
[----:B------:R0:W-:Y:S02]  /*508d0*/  STL.64 [R1+0x28], R12 ;  /* 0x0000280c01007387 */ /* 0x0001e40000100a00 */
[----:B0-----:R-:W-:-:S04]  /*508e0*/  LEA R12, P0, R5, R3, 0x1 ;  /* 0x00000003050c7211 */ /* 0x001fc800078008ff */
[----:B------:R-:W-:-:S05]  /*508f0*/  LEA.HI.X.SX32 R13, R5, R0, 0x1, P0 ;  /* 0x00000000050d7211 */ /* 0x000fca00000f0eff */
[----:B------:R0:W-:Y:S01]  /*50900*/  STL.64 [R1+0x20], R12 ;  /* 0x0000200c01007387 */ /* 0x0001e20000100a00 */
[----:B------:R-:W-:-:S05]  /*50910*/  IMAD R4, R7, 0x2, R5 ;  /* 0x0000000207047824 */ /* 0x000fca00078e0205 */
[----:B------:R-:W-:Y:S02]  /*50920*/  LEA R5, R7, R4, 0x1 ;  /* 0x0000000407057211 */ /* 0x000fe400078e08ff */
[----:B0-----:R-:W-:-:S04]  /*50930*/  LEA R12, P0, R4, R3, 0x1 ;  /* 0x00000003040c7211 */ /* 0x001fc800078008ff */
[----:B------:R-:W-:Y:S01]  /*50940*/  LEA.HI.X.SX32 R13, R4, R0, 0x1, P0 ;  /* 0x00000000040d7211 */ /* 0x000fe200000f0eff */
[----:B------:R-:W-:Y:S01]  /*50950*/  IMAD R4, R7, 0x2, R5 ;  /* 0x0000000207047824 */ /* 0x000fe200078e0205 */
[----:B--2---:R-:W-:Y:S04]  /*50960*/  STG.E.U16 [R18.64], R14 ;  /* 0x0000000e12007986 */ /* 0x004fe8000c101504 */
[----:B------:R0:W-:Y:S04]  /*50970*/  STG.E.U16 [R10.64], R22 ;  /* 0x000000160a007986 */ /* 0x0001e8000c101504 */
[----:B0-----:R-:W2:Y:S04]  /*50980*/  LDL.LU.64 R10, [R1+0x4b0] ;  /* 0x0004b000010a7983 */ /* 0x001ea80000300a00 */
[----:B------:R-:W2:Y:S04]  /*50990*/  LDL R22, [R1+0x1f8] ;  /* 0x0001f80001167983 */ /* 0x000ea80000100800 */
[----:B------:R0:W-:Y:S02]  /*509a0*/  STL.64 [R1+0x18], R12 ;  /* 0x0000180c01007387 */ /* 0x0001e40000100a00 */
[----:B0-----:R-:W-:-:S04]  /*509b0*/  LEA R12, P0, R5, R3, 0x1 ;  /* 0x00000003050c7211 */ /* 0x001fc800078008ff */
[----:B------:R-:W-:-:S05]  /*509c0*/  LEA.HI.X.SX32 R13, R5, R0, 0x1, P0 ;  /* 0x00000000050d7211 */ /* 0x000fca00000f0eff */
[----:B------:R0:W-:Y:S01]  /*509d0*/  STL.64 [R1+0x10], R12 ;  /* 0x0000100c01007387 */ /* 0x0001e20000100a00 */
[----:B------:R-:W-:-:S03]  /*509e0*/  LEA R5, R7, R4, 0x1 ;  /* 0x0000000407057211 */ /* 0x000fc600078e08ff */
[----:B---3--:R1:W-:Y:S01]  /*509f0*/  STG.E.U16 [R16.64], R15 ;  /* 0x0000000f10007986 */ /* 0x0083e2000c101504 */
[----:B0-----:R-:W-:-:S03]  /*50a00*/  LEA R12, P0, R4, R3, 0x1 ;  /* 0x00000003040c7211 */ /* 0x001fc600078008ff */
[----:B------:R0:W-:Y:S01]  /*50a10*/  STG.E.U16 [R26.64], R28 ;  /* 0x0000001c1a007986 */ /* 0x0001e2000c101504 */
[----:B------:R-:W-:-:S03]  /*50a20*/  LEA.HI.X.SX32 R13, R4, R0, 0x1, P0 ;  /* 0x00000000040d7211 */ /* 0x000fc600000f0eff */
[----:B-1----:R-:W3:Y:S01]  /*50a30*/  LDL.LU.64 R16, [R1+0x4a8] ;  /* 0x0004a80001107983 */ /* 0x002ee20000300a00 */
[----:B------:R-:W-:-:S03]  /*50a40*/  IMAD R4, R7, 0x2, R5 ;  /* 0x0000000207047824 */ /* 0x000fc600078e0205 */
[----:B0-----:R-:W3:Y:S04]  /*50a50*/  LDL R26, [R1+0x1e8] ;  /* 0x0001e800011a7983 */ /* 0x001ee80000100800 */
[----:B------:R0:W-:Y:S04]  /*50a60*/  STL.64 [R1+0x8], R12 ;  /* 0x0000080c01007387 */ /* 0x0001e80000100a00 */
[----:B------:R-:W3:Y:S04]  /*50a70*/  LDL.LU.64 R14, [R1+0x4a0] ;  /* 0x0004a000010e7983 */ /* 0x000ee80000300a00 */
[----:B----4-:R1:W-:Y:S01]  /*50a80*/  STG.E.U16 [R24.64], R29 ;  /* 0x0000001d18007986 */ /* 0x0103e2000c101504 */
[----:B0-----:R-:W-:-:S03]  /*50a90*/  LEA R12, P0, R5, R3, 0x1 ;  /* 0x00000003050c7211 */ /* 0x001fc600078008ff */
[----:B------:R-:W4:Y:S01]  /*50aa0*/  LDL R27, [R1+0x1d8] ;  /* 0x0001d800011b7983 */ /* 0x000f220000100800 */
[-C--:B------:R-:W-:Y:S02]  /*50ab0*/  LEA.HI.X.SX32 R13, R5, R0.reuse, 0x1, P0 ;  /* 0x00000000050d7211 */ /* 0x080fe400000f0eff */
[C---:B------:R-:W-:Y:S01]  /*50ac0*/  LEA R28, P0, R4.reuse, R3, 0x1 ;  /* 0x00000003041c7211 */ /* 0x040fe200078008ff */
[----:B-----5:R0:W-:Y:S03]  /*50ad0*/  STG.E.U16 [R8.64], R23 ;  /* 0x0000001708007986 */ /* 0x0201e6000c101504 */
[----:B-1----:R-:W-:Y:S01]  /*50ae0*/  LEA.HI.X.SX32 R29, R4, R0, 0x1, P0 ;  /* 0x00000000041d7211 */ /* 0x002fe200000f0eff */
[----:B------:R-:W-:Y:S04]  /*50af0*/  STL.64 [R1], R12 ;  /* 0x0000000c01007387 */ /* 0x000fe80000100a00 */
[----:B0-----:R-:W5:Y:S04]  /*50b00*/  LDL.LU.64 R8, [R1+0x498] ;  /* 0x0004980001087983 */ /* 0x001f680000300a00 */
[----:B------:R-:W-:Y:S04]  /*50b10*/  STL [R1+0x1150], R28 ;  /* 0x0011501c01007387 */ /* 0x000fe80000100800 */
[----:B------:R0:W-:Y:S04]  /*50b20*/  STL [R1+0x12f0], R28 ;  /* 0x0012f01c01007387 */ /* 0x0001e80000100800 */
[----:B0-----:R-:W5:Y:S04]  /*50b30*/  LDL.LU R28, [R1+0x1b8] ;  /* 0x0001b800011c7983 */ /* 0x001f680000300800 */
[----:B------:R-:W-:Y:S04]  /*50b40*/  STL [R1+0x1144], R29 ;  /* 0x0011441d01007387 */ /* 0x000fe80000100800 */
[----:B------:R0:W-:Y:S04]  /*50b50*/  STL [R1+0x12e0], R29 ;  /* 0x0012e01d01007387 */ /* 0x0001e80000100800 */
[----:B0-----:R-:W5:Y:S01]  /*50b60*/  LDL.LU R29, [R1+0x1c8] ;  /* 0x0001c800011d7983 */ /* 0x001f620000300800 */
[----:B------:R-:W-:-:S03]  /*50b70*/  LEA R5, R7, R4, 0x1 ;  /* 0x0000000407057211 */ /* 0x000fc600078e08ff */
[----:B------:R-:W5:Y:S02]  /*50b80*/  LDL.LU.64 R12, [R1+0x490] ;  /* 0x00049000010c7983 */ /* 0x000f640000300a00 */
[----:B------:R-:W-:Y:S01]  /*50b90*/  IMAD R4, R7, 0x2, R5 ;  /* 0x0000000207047824 */ /* 0x000fe200078e0205 */
[----:B------:R-:W-:-:S04]  /*50ba0*/  LEA R24, P0, R5, R3, 0x1 ;  /* 0x0000000305187211 */ /* 0x000fc800078008ff */
[----:B------:R-:W-:Y:S01]  /*50bb0*/  LEA.HI.X.SX32 R25, R5, R0, 0x1, P0 ;  /* 0x0000000005197211 */ /* 0x000fe200000f0eff */
[----:B--2---:R0:W-:Y:S04]  /*50bc0*/  STG.E.U16 [R10.64], R22 ;  /* 0x000000160a007986 */ /* 0x0041e8000c101504 */
[----:B0-----:R-:W2:Y:S04]  /*50bd0*/  LDL.LU.64 R10, [R1+0x488] ;  /* 0x00048800010a7983 */ /* 0x001ea80000300a00 */
[----:B------:R-:W2:Y:S04]  /*50be0*/  LDL R7, [R1+0x1a8] ;  /* 0x0001a80001077983 */ /* 0x000ea80000100800 */
[----:B------:R-:W-:Y:S04]  /*50bf0*/  STL [R1+0x1160], R24 ;  /* 0x0011601801007387 */ /* 0x000fe80000100800 */
[----:B------:R-:W-:Y:S04]  /*50c00*/  STL [R1+0x1300], R24 ;  /* 0x0013001801007387 */ /* 0x000fe80000100800 */
[----:B------:R-:W-:Y:S04]  /*50c10*/  STL [R1+0x1140], R25 ;  /* 0x0011401901007387 */ /* 0x000fe80000100800 */
[----:B------:R0:W-:Y:S01]  /*50c20*/  STL [R1+0x1310], R25 ;  /* 0x0013101901007387 */ /* 0x0001e20000100800 */
[----:B------:R-:W-:-:S02]  /*50c30*/  LEA R22, P0, R4, R3, 0x1 ;  /* 0x0000000304167211 */ /* 0x000fc400078008ff */
[----:B0-----:R-:W-:-:S05]  /*50c40*/  MOV R25, c[0x0][0x1c8] ;  /* 0x0000720000197a02 */ /* 0x001fca0000000f00 */
[----:B------:R-:W-:Y:S01]  /*50c50*/  IMAD R5, R25, 0x2, R4 ;  /* 0x0000000219057824 */ /* 0x000fe200078e0204 */
[----:B------:R-:W-:-:S04]  /*50c60*/  LEA.HI.X.SX32 R23, R4, R0, 0x1, P0 ;  /* 0x0000000004177211 */ /* 0x000fc800000f0eff */
[C---:B------:R-:W-:Y:S01]  /*50c70*/  LEA R20, P0, R5.reuse, R3, 0x1 ;  /* 0x0000000305147211 */ /* 0x040fe200078008ff */
[----:B---3--:R-:W-:Y:S03]  /*50c80*/  STG.E.U16 [R16.64], R26 ;  /* 0x0000001a10007986 */ /* 0x008fe6000c101504 */
[----:B------:R-:W-:Y:S01]  /*50c90*/  LEA.HI.X.SX32 R21, R5, R0, 0x1, P0 ;  /* 0x0000000005157211 */ /* 0x000fe200000f0eff */
[----:B------:R-:W-:Y:S04]  /*50ca0*/  STL.64 [R1+0x1148], R22 ;  /* 0x0011481601007387 */ /* 0x000fe80000100a00 */
[----:B------:R-:W-:Y:S04]  /*50cb0*/  STL.64 [R1+0x1158], R20 ;  /* 0x0011581401007387 */ /* 0x000fe80000100a00 */
[----:B----4-:R-:W-:Y:S04]  /*50cc0*/  STG.E.U16 [R14.64], R27 ;  /* 0x0000001b0e007986 */ /* 0x010fe8000c101504 */
[----:B-----5:R0:W-:Y:S04]  /*50cd0*/  STG.E.U16 [R8.64], R29 ;  /* 0x0000001d08007986 */ /* 0x0201e8000c101504 */
[----:B0-----:R-:W3:Y:S04]  /*50ce0*/  LDL.LU R9, [R1+0x768] ;  /* 0x0007680001097983 */ /* 0x001ee80000300800 */
[----:B------:R0:W-:Y:S01]  /*50cf0*/  STG.E.U16 [R12.64], R28 ;  /* 0x0000001c0c007986 */ /* 0x0001e2000c101504 */
[----:B------:R-:W-:-:S03]  /*50d00*/  LEA R4, R25, R5, 0x1 ;  /* 0x0000000519047211 */ /* 0x000fc600078e08ff */
[----:B------:R-:W1:Y:S01]  /*50d10*/  S2R R26, SR_TID.X ;  /* 0x00000000001a7919 */ /* 0x000e620000002100 */
[----:B------:R-:W-:Y:S01]  /*50d20*/  LEA R18, P0, R4, R3, 0x1 ;  /* 0x0000000304127211 */ /* 0x000fe200078008ff */
[----:B------:R-:W-:-:S03]  /*50d30*/  IMAD R5, R25, 0x2, R4 ;  /* 0x0000000219057824 */ /* 0x000fc600078e0204 */
[-C--:B------:R-:W-:Y:S02]  /*50d40*/  LEA.HI.X.SX32 R19, R4, R0.reuse, 0x1, P0 ;  /* 0x0000000004137211 */ /* 0x080fe400000f0eff */
[----:B------:R-:W-:Y:S02]  /*50d50*/  LEA R16, P0, R5, R3, 0x1 ;  /* 0x0000000305107211 */ /* 0x000fe400078008ff */
[----:B------:R-:W-:Y:S02]  /*50d60*/  LEA R4, R25, R5, 0x1 ;  /* 0x0000000519047211 */ /* 0x000fe400078e08ff */
[-C--:B------:R-:W-:Y:S02]  /*50d70*/  LEA.HI.X.SX32 R17, R5, R0.reuse, 0x1, P0 ;  /* 0x0000000005117211 */ /* 0x080fe400000f0eff */
[C---:B------:R-:W-:Y:S01]  /*50d80*/  LEA R14, P0, R4.reuse, R3, 0x1 ;  /* 0x00000003040e7211 */ /* 0x040fe200078008ff */
[----:B------:R-:W-:Y:S01]  /*50d90*/  IMAD R5, R25, 0x2, R4 ;  /* 0x0000000219057824 */ /* 0x000fe200078e0204 */
[----:B------:R-:W-:Y:S02]  /*50da0*/  STL [R1+0x1138], R18 ;  /* 0x0011381201007387 */ /* 0x000fe40000100800 */
[----:B------:R-:W-:-:S02]  /*50db0*/  LEA.HI.X.SX32 R15, R4, R0, 0x1, P0 ;  /* 0x00000000040f7211 */ /* 0x000fc400000f0eff */
[----:B------:R-:W-:Y:S01]  /*50dc0*/  STL [R1+0x1134], R19 ;  /* 0x0011341301007387 */ /* 0x000fe20000100800 */
[----:B0-----:R-:W-:Y:S02]  /*50dd0*/  LEA R12, P0, R5, R3, 0x1 ;  /* 0x00000003050c7211 */ /* 0x001fe400078008ff */
[----:B------:R-:W-:Y:S01]  /*50de0*/  LEA R4, R25, R5, 0x1 ;  /* 0x0000000519047211 */ /* 0x000fe200078e08ff */
[----:B------:R-:W-:Y:S01]  /*50df0*/  STL.64 [R1+0x12d0], R18 ;  /* 0x0012d01201007387 */ /* 0x000fe20000100a00 */
[----:B-1----:R-:W-:-:S03]  /*50e00*/  SHF.L.U32 R8, R26, 0x4, RZ ;  /* 0x000000041a087819 */ /* 0x002fc600000006ff */
[----:B------:R-:W-:Y:S01]  /*50e10*/  STL [R1+0x1368], R18 ;  /* 0x0013681201007387 */ /* 0x000fe20000100800 */
[----:B------:R-:W-:Y:S01]  /*50e20*/  LEA.HI.X.SX32 R13, R5, R0, 0x1, P0 ;  /* 0x00000000050d7211 */ /* 0x000fe200000f0eff */
[----:B------:R-:W-:Y:S02]  /*50e30*/  IMAD R5, R25, 0x2, R4 ;  /* 0x0000000219057824 */ /* 0x000fe400078e0204 */
[----:B------:R-:W-:Y:S04]  /*50e40*/  STL [R1+0x136c], R18 ;  /* 0x00136c1201007387 */ /* 0x000fe80000100800 */
[----:B------:R-:W-:Y:S01]  /*50e50*/  STL.64 [R1+0x13a0], R28 ;  /* 0x0013a01c01007387 */ /* 0x000fe20000100a00 */
[----:B------:R-:W-:-:S03]  /*50e60*/  LOP3.LUT R8, R8, 0x70, RZ, 0xc0, !PT ;  /* 0x0000007008087812 */ /* 0x000fc600078ec0ff */
[----:B------:R-:W-:Y:S04]  /*50e70*/  STL [R1+0x113c], R16 ;  /* 0x00113c1001007387 */ /* 0x000fe80000100800 */
[----:B------:R-:W-:Y:S04]  /*50e80*/  STL [R1+0x1130], R17 ;  /* 0x0011301101007387 */ /* 0x000fe80000100800 */
[----:B------:R-:W-:Y:S04]  /*50e90*/  STL.64 [R1+0x12d8], R16 ;  /* 0x0012d81001007387 */ /* 0x000fe80000100a00 */
[----:B------:R-:W-:Y:S04]  /*50ea0*/  STL [R1+0x1170], R14 ;  /* 0x0011700e01007387 */ /* 0x000fe80000100800 */
[----:B------:R-:W-:Y:S04]  /*50eb0*/  STL [R1+0x112c], R15 ;  /* 0x00112c0f01007387 */ /* 0x000fe80000100800 */
[----:B------:R-:W-:Y:S04]  /*50ec0*/  STL.64 [R1+0x1318], R14 ;  /* 0x0013180e01007387 */ /* 0x000fe80000100a00 */
[----:B------:R-:W-:Y:S04]  /*50ed0*/  STL [R1+0x1180], R12 ;  /* 0x0011800c01007387 */ /* 0x000fe80000100800 */
[----:B------:R-:W-:Y:S04]  /*50ee0*/  STL [R1+0x1320], R12 ;  /* 0x0013200c01007387 */ /* 0x000fe80000100800 */
[----:B------:R-:W-:Y:S04]  /*50ef0*/  STL [R1+0x1128], R13 ;  /* 0x0011280d01007387 */ /* 0x000fe80000100800 */
[----:B------:R-:W-:Y:S04]  /*50f00*/  STL [R1+0x1338], R13 ;  /* 0x0013380d01007387 */ /* 0x000fe80000100800 */
[----:B------:R-:W-:Y:S04]  /*50f10*/  STL [R1+0x133c], R13 ;  /* 0x00133c0d01007387 */ /* 0x000fe80000100800 */
[----:B--2---:R0:W-:Y:S04]  /*50f20*/  STG.E.U16 [R10.64], R7 ;  /* 0x000000070a007986 */ /* 0x0041e8000c101504 */
[----:B0-----:R-:W0:Y:S02]  /*50f30*/  S2R R7, SR_TID.X ;  /* 0x0000000000077919 */ /* 0x001e240000002100 */
[----:B0-----:R-:W-:-:S05]  /*50f40*/  IMAD.SHL.U32 R7, R7, 0x4, RZ ;  /* 0x0000000407077824 */ /* 0x001fca00078e00ff */
[----:B------:R-:W-:Y:S02]  /*50f50*/  LOP3.LUT R6, R7, 0x180, RZ, 0xc0, !PT ;  /* 0x0000018007067812 */ /* 0x000fe400078ec0ff */
[----:B------:R-:W0:Y:S03]  /*50f60*/  S2R R7, SR_TID.X ;  /* 0x0000000000077919 */ /* 0x000e260000002100 */
[----:B------:R-:W-:Y:S01]  /*50f70*/  IMAD.IADD R12, R8, 0x1, R6 ;  /* 0x00000001080c7824 */ /* 0x000fe200078e0206 */
[----:B0-----:R-:W-:-:S04]  /*50f80*/  LOP3.LUT R7, R7, 0xff, RZ, 0xc0, !PT ;  /* 0x000000ff07077812 */ /* 0x001fc800078ec0ff */
[----:B------:R-:W-:Y:S02]  /*50f90*/  ISETP.GE.U32.AND P0, PT, R7, 0x80, PT ;  /* 0x000000800700780c */ /* 0x000fe40003f06070 */
[----:B------:R-:W-:-:S04]  /*50fa0*/  LEA R7, R25, R5, 0x1 ;  /* 0x0000000519077211 */ /* 0x000fc800078e08ff */
[----:B------:R-:W-:Y:S02]  /*50fb0*/  LEA R27, R25, R7, 0x1 ;  /* 0x00000007191b7211 */ /* 0x000fe400078e08ff */
[----:B---3--:R-:W-:Y:S02]  /*50fc0*/  FSEL R9, R9, -INF , P1 ;  /* 0xff80000009097808 */ /* 0x008fe40000800000 */
[----:B------:R-:W-:-:S04]  /*50fd0*/  LEA R10, P1, R4, R3, 0x1 ;  /* 0x00000003040a7211 */ /* 0x000fc800078208ff */
[-C--:B------:R-:W-:Y:S02]  /*50fe0*/  LEA.HI.X.SX32 R11, R4, R0.reuse, 0x1, P1 ;  /* 0x00000000040b7211 */ /* 0x080fe400008f0eff */
[CC--:B------:R-:W-:Y:S01]  /*50ff0*/  LEA R8, P1, R5.reuse, R3.reuse, 0x1 ;  /* 0x0000000305087211 */ /* 0x0c0fe200078208ff */
[----:B------:R0:W-:Y:S04]  /*51000*/  STL [R1+0x1b0], R9 ;  /* 0x0001b00901007387 */ /* 0x0001e80000100800 */
[----:B------:R-:W2:Y:S04]  /*51010*/  LDL.LU R24, [R1+0x760] ;  /* 0x0007600001187983 */ /* 0x000ea80000300800 */
[----:B------:R-:W-:Y:S01]  /*51020*/  STL [R1+0x1190], R10 ;  /* 0x0011900a01007387 */ /* 0x000fe20000100800 */
[-C--:B0-----:R-:W-:Y:S01]  /*51030*/  LEA.HI.X.SX32 R9, R5, R0.reuse, 0x1, P1 ;  /* 0x0000000005097211 */ /* 0x081fe200008f0eff */
[----:B------:R-:W-:Y:S01]  /*51040*/  IMAD R5, R25, 0x2, R27 ;  /* 0x0000000219057824 */ /* 0x000fe200078e021b */
[C---:B------:R-:W-:Y:S01]  /*51050*/  LEA R6, P1, R7.reuse, R3, 0x1 ;  /* 0x0000000307067211 */ /* 0x040fe200078208ff */
[----:B------:R-:W-:Y:S04]  /*51060*/  STL [R1+0x1124], R11 ;  /* 0x0011240b01007387 */ /* 0x000fe80000100800 */
[----:B------:R-:W-:Y:S01]  /*51070*/  STL.64 [R1+0x1330], R10 ;  /* 0x0013300a01007387 */ /* 0x000fe20000100a00 */
[----:B------:R-:W-:-:S03]  /*51080*/  LEA.HI.X.SX32 R7, R7, R0, 0x1, P1 ;  /* 0x0000000007077211 */ /* 0x000fc600008f0eff */
[----:B------:R-:W-:Y:S01]  /*51090*/  STL [R1+0x11a0], R8 ;  /* 0x0011a00801007387 */ /* 0x000fe20000100800 */
[----:B------:R-:W-:-:S03]  /*510a0*/  LEA R4, P1, R5, R3, 0x1 ;  /* 0x0000000305047211 */ /* 0x000fc600078208ff */
[----:B------:R-:W-:Y:S04]  /*510b0*/  STL [R1+0x1120], R9 ;  /* 0x0011200901007387 */ /* 0x000fe80000100800 */
[----:B------:R-:W-:Y:S01]  /*510c0*/  STL [R1+0x12c0], R9 ;  /* 0x0012c00901007387 */ /* 0x000fe20000100800 */
[----:B------:R-:W-:-:S03]  /*510d0*/  LEA.HI.X.SX32 R5, R5, R0, 0x1, P1 ;  /* 0x0000000005057211 */ /* 0x000fc600008f0eff */
[----:B------:R-:W-:Y:S01]  /*510e0*/  STL.64 [R1+0x1340], R8 ;  /* 0x0013400801007387 */ /* 0x000fe20000100a00 */
[----:B------:R-:W-:-:S03]  /*510f0*/  LOP3.LUT R25, R26, 0x18, RZ, 0xc0, !PT ;  /* 0x000000181a197812 */ /* 0x000fc600078ec0ff */
[----:B------:R-:W-:Y:S01]  /*51100*/  STL [R1+0x11b0], R6 ;  /* 0x0011b00601007387 */ /* 0x000fe20000100800 */
[----:B------:R-:W-:-:S03]  /*51110*/  LEA R26, P1, R27, R3, 0x1 ;  /* 0x000000031b1a7211 */ /* 0x000fc600078208ff */
[----:B------:R-:W-:Y:S04]  /*51120*/  STL [R1+0x1348], R6 ;  /* 0x0013480601007387 */ /* 0x000fe80000100800 */
[----:B------:R-:W-:Y:S04]  /*51130*/  STL [R1+0x134c], R6 ;  /* 0x00134c0601007387 */ /* 0x000fe80000100800 */
[----:B------:R-:W-:Y:S04]  /*51140*/  STL [R1+0x111c], R7 ;  /* 0x00111c0701007387 */ /* 0x000fe80000100800 */
[----:B------:R-:W-:Y:S01]  /*51150*/  STL [R1+0x12b0], R7 ;  /* 0x0012b00701007387 */ /* 0x000fe20000100800 */
[----:B------:R-:W-:-:S03]  /*51160*/  LEA.HI.X.SX32 R27, R27, R0, 0x1, P1 ;  /* 0x000000001b1b7211 */ /* 0x000fc600008f0eff */
[----:B------:R-:W-:Y:S04]  /*51170*/  STL [R1+0x1358], R7 ;  /* 0x0013580701007387 */ /* 0x000fe80000100800 */
[----:B------:R-:W-:Y:S04]  /*51180*/  STL [R1+0x13a8], R7 ;  /* 0x0013a80701007387 */ /* 0x000fe80000100800 */
[----:B------:R-:W-:Y:S01]  /*51190*/  STL.64 [R1+0x1168], R4 ;  /* 0x0011680401007387 */ /* 0x000fe20000100a00 */
[----:B------:R-:W-:-:S03]  /*511a0*/  PRMT R0, R2, 0x7632, R0 ;  /* 0x0000763202007816 */ /* 0x000fc60000000000 */
[----:B------:R0:W-:Y:S04]  /*511b0*/  STL [R1+0x13b8], R3 ;  /* 0x0013b80301007387 */ /* 0x0001e80000100800 */
[----:B------:R-:W-:Y:S01]  /*511c0*/  STL.64 [R1+0x1178], R26 ;  /* 0x0011781a01007387 */ /* 0x000fe20000100a00 */
[----:B0-----:R-:W-:-:S05]  /*511d0*/  LEA.HI R3, R25, R12, RZ, 0x1f ;  /* 0x0000000c19037211 */ /* 0x001fca00078ff8ff */
[----:B------:R-:W-:Y:S04]  /*511e0*/  STL [R1+0x1a4], R3 ;  /* 0x0001a40301007387 */ /* 0x000fe80000100800 */
[----:B------:R-:W3:Y:S04]  /*511f0*/  LDL.LU R2, [R1+0x1450] ;  /* 0x0014500001027983 */ /* 0x000ee80000300800 */
[----:B------:R0:W-:Y:S04]  /*51200*/  STL [R1+0x1448], R0 ;  /* 0x0014480001007387 */ /* 0x0001e80000100800 */
[----:B0-----:R-:W4:Y:S01]  /*51210*/  LDL.LU R0, [R1+0x388] ;  /* 0x0003880001007983 */ /* 0x001f220000300800 */
[----:B--2---:R-:W-:-:S03]  /*51220*/  FSEL R3, R24, -INF , P2 ;  /* 0xff80000018037808 */ /* 0x004fc60001000000 */
[----:B----4-:R0:W-:Y:S04]  /*51230*/  STL [R1+0x144c], R0 ;  /* 0x00144c0001007387 */ /* 0x0101e80000100800 */
[----:B------:R1:W-:Y:S04]  /*51240*/  STL [R1+0x1a0], R3 ;  /* 0x0001a00301007387 */ /* 0x0003e80000100800 */
[----:B0-----:R-:W2:Y:S04]  /*51250*/  LDL.LU R0, [R1+0x724] ;  /* 0x0007240001007983 */ /* 0x001ea80000300800 */
[----:B-1----:R-:W4:Y:S04]  /*51260*/  LDL.LU R3, [R1+0x348] ;  /* 0x0003480001037983 */ /* 0x002f280000300800 */
[----:B----4-:R0:W-:Y:S04]  /*51270*/  STL [R1+0x1418], R3 ;  /* 0x0014180301007387 */ /* 0x0101e80000100800 */
[----:B0-----:R-:W4:Y:S04]  /*51280*/  LDL.LU R3, [R1+0x358] ;  /* 0x0003580001037983 */ /* 0x001f280000300800 */
[----:B----4-:R0:W-:Y:S04]  /*51290*/  STL [R1+0x1428], R3 ;  /* 0x0014280301007387 */ /* 0x0101e80000100800 */
[----:B0-----:R-:W4:Y:S04]  /*512a0*/  LDL.LU R3, [R1+0x368] ;  /* 0x0003680001037983 */ /* 0x001f280000300800 */
[----:B----4-:R0:W-:Y:S04]  /*512b0*/  STL [R1+0x1438], R3 ;  /* 0x0014380301007387 */ /* 0x0101e80000100800 */
[----:B0-----:R-:W4:Y:S04]  /*512c0*/  LDL.LU R3, [R1+0x378] ;  /* 0x0003780001037983 */ /* 0x001f280000300800 */
[----:B------:R-:W5:Y:S04]  /*512d0*/  LDL.LU.64 R26, [R1+0x518] ;  /* 0x00051800011a7983 */ /* 0x000f680000300a00 */
[----:B-----5:R0:W-:Y:S04]  /*512e0*/  STL.64 [R1+0x1410], R26 ;  /* 0x0014101a01007387 */ /* 0x0201e80000100a00 */
[----:B0-----:R-:W5:Y:S04]  /*512f0*/  LDL.LU.64 R26, [R1+0x520] ;  /* 0x00052000011a7983 */ /* 0x001f680000300a00 */
[----:B-----5:R0:W-:Y:S04]  /*51300*/  STL.64 [R1+0x1420], R26 ;  /* 0x0014201a01007387 */ /* 0x0201e80000100a00 */
[----:B0-----:R-:W5:Y:S04]  /*51310*/  LDL.LU.64 R26, [R1+0x530] ;  /* 0x00053000011a7983 */ /* 0x001f680000300a00 */
[----:B-----5:R0:W-:Y:S04]  /*51320*/  STL.64 [R1+0x1430], R26 ;  /* 0x0014301a01007387 */ /* 0x0201e80000100a00 */
[----:B0-----:R-:W5:Y:S01]  /*51330*/  LDL.LU.64 R26, [R1+0x538] ;  /* 0x00053800011a7983 */ /* 0x001f620000300a00 */
[----:B--2---:R-:W-:-:S03]  /*51340*/  FSETP.NEU.AND P1, PT, R0, RZ, PT ;  /* 0x000000ff0000720b */ /* 0x004fc60003f2d000 */
[----:B-----5:R0:W-:Y:S04]  /*51350*/  STL.64 [R1+0x1440], R26 ;  /* 0x0014401a01007387 */ /* 0x0201e80000100a00 */
[----:B0-----:R-:W2:Y:S04]  /*51360*/  LDL.LU.64 R26, [R1+0x540] ;  /* 0x00054000011a7983 */ /* 0x001ea80000300a00 */
[----:B------:R-:W5:Y:S04]  /*51370*/  LDL.LU R7, [R1+0x338] ;  /* 0x0003380001077983 */ /* 0x000f680000300800 */
[----:B------:R-:W2:Y:S04]  /*51380*/  LDL.LU.64 R4, [R1+0x480] ;  /* 0x0004800001047983 */ /* 0x000ea80000300a00 */
[----:B------:R-:W2:Y:S04]  /*51390*/  LDL.LU R6, [R1+0x328] ;  /* 0x0003280001067983 */ /* 0x000ea80000300800 */
        /* <DEDUP_REMOVED lines=13> */
[----:B------:R-:W2:Y:S01]  /*51470*/  LDL.LU R0, [R1+0x144c] ;  /* 0x00144c0001007983 */ /* 0x000ea20000300800 */
[----:B---3--:R-:W-:-:S02]  /*51480*/  LOP3.LUT P5, RZ, R2, 0x20000, RZ, 0xc0, !PT ;  /* 0x0002000002ff7812 */ /* 0x008fc400078ac0ff */
[C---:B------:R-:W-:Y:S02]  /*51490*/  LOP3.LUT P4, RZ, R2.reuse, 0x10000, RZ, 0xc0, !PT ;  /* 0x0001000002ff7812 */ /* 0x040fe4000788c0ff */
[C---:B------:R-:W-:Y:S02]  /*514a0*/  LOP3.LUT P3, RZ, R2.reuse, 0x2000, RZ, 0xc0, !PT ;  /* 0x0000200002ff7812 */ /* 0x040fe4000786c0ff */
[----:B------:R-:W-:Y:S02]  /*514b0*/  LOP3.LUT P2, RZ, R2, 0x4000, RZ, 0xc0, !PT ;  /* 0x0000400002ff7812 */ /* 0x000fe4000784c0ff */
[----:B--2---:R-:W-:Y:S02]  /*514c0*/  PRMT R2, R0, 0x7632, R2 ;  /* 0x0000763200027816 */ /* 0x004fe40000000002 */
[----:B------:R-:W2:Y:S04]  /*514d0*/  LDL.LU R0, [R1+0x1448] ;  /* 0x0014480001007983 */ /* 0x000ea80000300800 */
[----:B--2---:R0:W-:Y:S04]  /*514e0*/  STG.E.U16 [R26.64], R0 ;  /* 0x000000001a007986 */ /* 0x0041e8000c101504 */
[----:B0-----:R-:W2:Y:S01]  /*514f0*/  LDL.LU.64 R26, [R1+0x1440] ;  /* 0x00144000011a7983 */ /* 0x001ea20000300a00 */
[----:B----4-:R-:W-:-:S03]  /*51500*/  PRMT R0, R3, 0x7632, R0 ;  /* 0x0000763203007816 */ /* 0x010fc60000000000 */
[----:B------:R-:W3:Y:S04]  /*51510*/  LDL.LU R3, [R1+0x1438] ;  /* 0x0014380001037983 */ /* 0x000ee80000300800 */
[----:B--2---:R0:W-:Y:S04]  /*51520*/  STG.E.U16 [R26.64], R2 ;  /* 0x000000021a007986 */ /* 0x0041e8000c101504 */
[----:B0-----:R-:W2:Y:S01]  /*51530*/  LDL.LU.64 R26, [R1+0x1430] ;  /* 0x00143000011a7983 */ /* 0x001ea20000300a00 */
[----:B---3--:R-:W-:-:S03]  /*51540*/  PRMT R2, R3, 0x7632, R2 ;  /* 0x0000763203027816 */ /* 0x008fc60000000002 */
        /* <DEDUP_REMOVED lines=8> */
[----:B--2---:R5:W-:Y:S04]  /*515d0*/  STG.E.U16 [R26.64], R0 ;  /* 0x000000001a007986 */ /* 0x004be8000c101504 */
[----:B------:R0:W-:Y:S01]  /*515e0*/  STG.E.U16 [R4.64], R2 ;  /* 0x0000000204007986 */ /* 0x0001e2000c101504 */
[----:B-----5:R-:W-:Y:S02]  /*515f0*/  PRMT R0, R7, 0x7632, R0 ;  /* 0x0000763207007816 */ /* 0x020fe40000000000 */
[----:B0-----:R-:W-:-:S03]  /*51600*/  PRMT R2, R6, 0x7632, R2 ;  /* 0x0000763206027816 */ /* 0x001fc60000000002 */
[----:B------:R0:W-:Y:S04]  /*51610*/  STG.E.U16 [R8.64], R0 ;  /* 0x0000000008007986 */ /* 0x0001e8000c101504 */
[----:B------:R1:W-:Y:S01]  /*51620*/  STG.E.U16 [R10.64], R2 ;  /* 0x000000020a007986 */ /* 0x0003e2000c101504 */
[----:B0-----:R-:W-:Y:S02]  /*51630*/  PRMT R0, R13, 0x7632, R0 ;  /* 0x000076320d007816 */ /* 0x001fe40000000000 */
[----:B-1----:R-:W-:-:S03]  /*51640*/  PRMT R2, R12, 0x7632, R2 ;  /* 0x000076320c027816 */ /* 0x002fc60000000002 */
        /* <DEDUP_REMOVED lines=8> */
[----:B------:R-:W-:Y:S04]  /*516d0*/  STG.E.U16 [R24.64], R0 ;  /* 0x0000000018007986 */ /* 0x000fe8000c101504 */
[----:B------:R0:W-:Y:S04]  /*516e0*/  STL [R1+0x1408], R2 ;  /* 0x0014080201007387 */ /* 0x0001e80000100800 */
[----:B0-----:R-:W2:Y:S04]  /*516f0*/  LDL.LU R2, [R1+0x2b8] ;  /* 0x0002b80001027983 */ /* 0x001ea80000300800 */
[----:B------:R-:W3:Y:S04]  /*51700*/  LDL.LU.64 R24, [R1+0x380] ;  /* 0x0003800001187983 */ /* 0x000ee80000300a00 */
[----:B---3--:R0:W-:Y:S04]  /*51710*/  STL [R1+0x13ec], R25 ;  /* 0x0013ec1901007387 */ /* 0x0081e80000100800 */
[----:B0-----:R-:W3:Y:S04]  /*51720*/  LDL.LU R25, [R1+0x298] ;  /* 0x0002980001197983 */ /* 0x001ee80000300800 */
[----:B---3--:R0:W-:Y:S04]  /*51730*/  STL.64 [R1+0x13f0], R24 ;  /* 0x0013f01801007387 */ /* 0x0081e80000100a00 */
[----:B0-----:R-:W3:Y:S04]  /*51740*/  LDL.LU.64 R24, [R1+0x390] ;  /* 0x0003900001187983 */ /* 0x001ee80000300a00 */
[----:B---3--:R0:W-:Y:S04]  /*51750*/  STL [R1+0x13f8], R25 ;  /* 0x0013f81901007387 */ /* 0x0081e80000100800 */
[----:B0-----:R-:W3:Y:S04]  /*51760*/  LDL.LU R25, [R1+0x2a8] ;  /* 0x0002a80001197983 */ /* 0x001ee80000300800 */
[----:B---3--:R0:W-:Y:S04]  /*51770*/  STL.64 [R1+0x1400], R24 ;  /* 0x0014001801007387 */ /* 0x0081e80000100a00 */
[----:B0-----:R-:W3:Y:S04]  /*51780*/  LDL.LU.64 R24, [R1+0x3a0] ;  /* 0x0003a00001187983 */ /* 0x001ee80000300a00 */
[----:B------:R-:W4:Y:S04]  /*51790*/  LDL.LU R3, [R1+0x258] ;  /* 0x0002580001037983 */ /* 0x000f280000300800 */
[----:B----4-:R0:W-:Y:S04]  /*517a0*/  STL [R1+0x13c8], R3 ;  /* 0x0013c80301007387 */ /* 0x0101e80000100800 */
[----:B0-----:R-:W4:Y:S04]  /*517b0*/  LDL.LU R3, [R1+0x268] ;  /* 0x0002680001037983 */ /* 0x001f280000300800 */
[----:B----4-:R0:W-:Y:S04]  /*517c0*/  STL [R1+0x13d8], R3 ;  /* 0x0013d80301007387 */ /* 0x0101e80000100800 */
[----:B0-----:R-:W4:Y:S04]  /*517d0*/  LDL.LU R3, [R1+0x278] ;  /* 0x0002780001037983 */ /* 0x001f280000300800 */
[----:B----4-:R0:W-:Y:S04]  /*517e0*/  STL [R1+0x13e8], R3 ;  /* 0x0013e80301007387 */ /* 0x0101e80000100800 */
[----:B0-----:R-:W4:Y:S04]  /*517f0*/  LDL.LU R3, [R1+0x288] ;  /* 0x0002880001037983 */ /* 0x001f280000300800 */
[----:B------:R-:W5:Y:S04]  /*51800*/  LDL.LU R7, [R1+0x248] ;  /* 0x0002480001077983 */ /* 0x000f680000300800 */
[----:B------:R-:W2:Y:S04]  /*51810*/  LDL.LU.64 R28, [R1+0x330] ;  /* 0x00033000011c7983 */ /* 0x000ea80000300a00 */
[----:B--2---:R0:W-:Y:S04]  /*51820*/  STL.64 [R1+0x13b0], R28 ;  /* 0x0013b01c01007387 */ /* 0x0041e80000100a00 */
[----:B0-----:R-:W2:Y:S04]  /*51830*/  LDL.LU.64 R28, [R1+0x340] ;  /* 0x00034000011c7983 */ /* 0x001ea80000300a00 */
[----:B--2---:R0:W-:Y:S04]  /*51840*/  STL.64 [R1+0x13c0], R28 ;  /* 0x0013c01c01007387 */ /* 0x0041e80000100a00 */
[----:B0-----:R-:W2:Y:S04]  /*51850*/  LDL.LU.64 R28, [R1+0x350] ;  /* 0x00035000011c7983 */ /* 0x001ea80000300a00 */
[----:B--2---:R0:W-:Y:S04]  /*51860*/  STL.64 [R1+0x13d0], R28 ;  /* 0x0013d01c01007387 */ /* 0x0041e80000100a00 */
[----:B0-----:R-:W2:Y:S01]  /*51870*/  LDL.LU.64 R28, [R1+0x360] ;  /* 0x00036000011c7983 */ /* 0x001ea20000300a00 */
[----:B------:R-:W-:-:S03]  /*51880*/  PRMT R0, R2, 0x7632, R0 ;  /* 0x0000763202007816 */ /* 0x000fc60000000000 */
[----:B--2---:R0:W-:Y:S04]  /*51890*/  STL.64 [R1+0x13e0], R28 ;  /* 0x0013e01c01007387 */ /* 0x0041e80000100a00 */
[----:B0-----:R-:W2:Y:S04]  /*518a0*/  LDL.LU.64 R28, [R1+0x370] ;  /* 0x00037000011c7983 */ /* 0x001ea80000300a00 */
        /* <DEDUP_REMOVED lines=14> */
[----:B------:R-:W3:Y:S04]  /*51990*/  LDL.LU R2, [R1+0x1408] ;  /* 0x0014080001027983 */ /* 0x000ee80000300800 */
[----:B---3--:R0:W-:Y:S04]  /*519a0*/  STG.E.U16 [R24.64], R2 ;  /* 0x0000000218007986 */ /* 0x0081e8000c101504 */
[----:B0-----:R-:W3:Y:S02]  /*519b0*/  LDL.LU.64 R24, [R1+0x1400] ;  /* 0x0014000001187983 */ /* 0x001ee40000300a00 */
[----:B---3--:R-:W-:-:S02]  /*519c0*/  PRMT R2, R25, 0x7632, R2 ;  /* 0x0000763219027816 */ /* 0x008fc40000000002 */
[----:B------:R-:W3:Y:S04]  /*519d0*/  LDL.LU R25, [R1+0x13f8] ;  /* 0x0013f80001197983 */ /* 0x000ee80000300800 */
[----:B---3--:R0:W-:Y:S04]  /*519e0*/  STG.E.U16 [R24.64], R0 ;  /* 0x0000000018007986 */ /* 0x0081e8000c101504 */
[----:B0-----:R-:W3:Y:S02]  /*519f0*/  LDL.LU.64 R24, [R1+0x13f0] ;  /* 0x0013f00001187983 */ /* 0x001ee40000300a00 */
[----:B---3--:R-:W-:-:S02]  /*51a00*/  PRMT R0, R25, 0x7632, R0 ;  /* 0x0000763219007816 */ /* 0x008fc40000000000 */
[----:B------:R-:W3:Y:S04]  /*51a10*/  LDL.LU R25, [R1+0x13ec] ;  /* 0x0013ec0001197983 */ /* 0x000ee80000300800 */
[----:B---3--:R0:W-:Y:S04]  /*51a20*/  STG.E.U16 [R24.64], R2 ;  /* 0x0000000218007986 */ /* 0x0081e8000c101504 */
[----:B--2---:R1:W-:Y:S04]  /*51a30*/  STG.E.U16 [R28.64], R0 ;  /* 0x000000001c007986 */ /* 0x0043e8000c101504 */
[----:B0-----:R-:W2:Y:S01]  /*51a40*/  LDL.LU.64 R24, [R1+0x2b0] ;  /* 0x0002b00001187983 */ /* 0x001ea20000300a00 */
[----:B----4-:R-:W-:-:S03]  /*51a50*/  PRMT R2, R3, 0x7632, R2 ;  /* 0x0000763203027816 */ /* 0x010fc60000000002 */
[----:B------:R-:W3:Y:S04]  /*51a60*/  LDL.LU R3, [R1+0x13e8] ;  /* 0x0013e80001037983 */ /* 0x000ee80000300800 */
[----:B-1----:R-:W4:Y:S01]  /*51a70*/  LDL.LU.64 R28, [R1+0x13e0] ;  /* 0x0013e000011c7983 */ /* 0x002f220000300a00 */
[----:B---3--:R-:W-:-:S03]  /*51a80*/  PRMT R0, R3, 0x7632, R0 ;  /* 0x0000763203007816 */ /* 0x008fc60000000000 */
[----:B------:R-:W3:Y:S04]  /*51a90*/  LDL.LU R3, [R1+0x13d8] ;  /* 0x0013d80001037983 */ /* 0x000ee80000300800 */
[----:B----4-:R0:W-:Y:S04]  /*51aa0*/  STG.E.U16 [R28.64], R2 ;  /* 0x000000021c007986 */ /* 0x0101e8000c101504 */
[----:B0-----:R-:W4:Y:S01]  /*51ab0*/  LDL.LU.64 R28, [R1+0x13d0] ;  /* 0x0013d000011c7983 */ /* 0x001f220000300a00 */
        /* <DEDUP_REMOVED lines=8> */
[----:B-----5:R-:W-:-:S03]  /*51b40*/  PRMT R2, R7, 0x7632, R2 ;  /* 0x0000763207027816 */ /* 0x020fc60000000002 */
[----:B------:R-:W5:Y:S04]  /*51b50*/  LDL.LU R7, [R1+0x13a8] ;  /* 0x0013a80001077983 */ /* 0x000f680000300800 */
[----:B----4-:R0:W-:Y:S04]  /*51b60*/  STG.E.U16 [R28.64], R0 ;  /* 0x000000001c007986 */ /* 0x0101e8000c101504 */
[----:B0-----:R-:W3:Y:S01]  /*51b70*/  LDL.LU.64 R28, [R1+0x13a0] ;  /* 0x0013a000011c7983 */ /* 0x001ee20000300a00 */
[----:B------:R-:W-:-:S03]  /*51b80*/  PRMT R0, R6, 0x7632, R0 ;  /* 0x0000763206007816 */ /* 0x000fc60000000000 */
        /* <DEDUP_REMOVED lines=9> */
[----:B------:R-:W-:Y:S01]  /*51c20*/  STG.E.U16 [R18.64], R0 ;  /* 0x0000000012007986 */ /* 0x000fe2000c101504 */
[----:B0-----:R-:W-:-:S05]  /*51c30*/  PRMT R2, R20, 0x7632, R2 ;  /* 0x0000763214027816 */ /* 0x001fca0000000002 */
[----:B------:R-:W-:Y:S01]  /*51c40*/  STG.E.U16 [R22.64], R2 ;  /* 0x0000000216007986 */ /* 0x000fe2000c101504 */
[----:B---3--:R-:W-:-:S05]  /*51c50*/  PRMT R3, R29, 0x7632, R3 ;  /* 0x000076321d037816 */ /* 0x008fca0000000003 */
[----:B------:R0:W-:Y:S04]  /*51c60*/  STL [R1+0x1398], R3 ;  /* 0x0013980301007387 */ /* 0x0001e80000100800 */
[----:B0-----:R-:W3:Y:S04]  /*51c70*/  LDL.LU R3, [R1+0x1a8] ;  /* 0x0001a80001037983 */ /* 0x001ee80000300800 */
[----:B------:R-:W4:Y:S04]  /*51c80*/  LDL.LU R18, [R1+0x39c] ;  /* 0x00039c0001127983 */ /* 0x000f280000300800 */
[----:B------:R-:W2:Y:S04]  /*51c90*/  LDL.LU R22, [R1+0x38c] ;  /* 0x00038c0001167983 */ /* 0x000ea80000300800 */
[----:B--2---:R-:W-:Y:S04]  /*51ca0*/  STL [R1+0x1378], R22 ;  /* 0x0013781601007387 */ /* 0x004fe80000100800 */
[----:B------:R-:W2:Y:S04]  /*51cb0*/  LDL.LU.64 R4, [R1+0x188] ;  /* 0x0001880001047983 */ /* 0x000ea80000300a00 */
        /* <DEDUP_REMOVED lines=8> */
[----:B------:R-:W2:Y:S04]  /*51d40*/  LDL.LU R19, [R1+0x37c] ;  /* 0x00037c0001137983 */ /* 0x000ea80000300800 */
[----:B------:R-:W5:Y:S04]  /*51d50*/  LDL.LU R6, [R1+0x36c] ;  /* 0x00036c0001067983 */ /* 0x000f680000300800 */
[----:B-----5:R0:W-:Y:S04]  /*51d60*/  STL.64 [R1+0x1360], R6 ;  /* 0x0013600601007387 */ /* 0x0201e80000100a00 */
[----:B0-----:R-:W5:Y:S04]  /*51d70*/  LDL.LU.64 R6, [R1+0x180] ;  /* 0x0001800001067983 */ /* 0x001f680000300a00 */
[----:B------:R-:W2:Y:S01]  /*51d80*/  LDL.LU.64 R8, [R1+0x170] ;  /* 0x0001700001087983 */ /* 0x000ea20000300a00 */
[----:B------:R-:W-:-:S02]  /*51d90*/  PRMT R0, R21, 0x7632, R0 ;  /* 0x0000763215007816 */ /* 0x000fc40000000000 */
[----:B------:R-:W-:-:S03]  /*51da0*/  PRMT R2, R28, 0x7632, R2 ;  /* 0x000076321c027816 */ /* 0x000fc60000000002 */
[----:B------:R3:W-:Y:S02]  /*51db0*/  STG.E.U16 [R24.64], R0 ;  /* 0x0000000018007986 */ /* 0x0007e4000c101504 */
[----:B---3--:R-:W-:Y:S02]  /*51dc0*/  PRMT R0, R3, 0x7632, R0 ;  /* 0x0000763203007816 */ /* 0x008fe40000000000 */
[----:B--2---:R0:W-:Y:S04]  /*51dd0*/  STL.64 [R1+0x1350], R8 ;  /* 0x0013500801007387 */ /* 0x0041e80000100a00 */
[----:B0-----:R-:W2:Y:S04]  /*51de0*/  LDL.LU.64 R8, [R1+0x178] ;  /* 0x0001780001087983 */ /* 0x001ea80000300a00 */
[----:B------:R-:W3:Y:S04]  /*51df0*/  LDL.LU R13, [R1+0x35c] ;  /* 0x00035c00010d7983 */ /* 0x000ee80000300800 */
[----:B------:R-:W2:Y:S04]  /*51e00*/  LDL.LU.64 R10, [R1+0x168] ;  /* 0x00016800010a7983 */ /* 0x000ea80000300a00 */
[----:B------:R-:W2:Y:S04]  /*51e10*/  LDL.LU R12, [R1+0x34c] ;  /* 0x00034c00010c7983 */ /* 0x000ea80000300800 */
[----:B------:R-:W2:Y:S04]  /*51e20*/  LDL.LU.64 R26, [R1+0x160] ;  /* 0x00016000011a7983 */ /* 0x000ea80000300a00 */
[----:B------:R-:W2:Y:S04]  /*51e30*/  LDL.LU R16, [R1+0x33c] ;  /* 0x00033c0001107983 */ /* 0x000ea80000300800 */
[----:B------:R-:W2:Y:S04]  /*51e40*/  LDL.LU.64 R14, [R1+0x158] ;  /* 0x00015800010e7983 */ /* 0x000ea80000300a00 */
[----:B------:R-:W2:Y:S04]  /*51e50*/  LDL.LU R23, [R1+0x32c] ;  /* 0x00032c0001177983 */ /* 0x000ea80000300800 */
[----:B------:R-:W2:Y:S04]  /*51e60*/  LDL.LU R29, [R1+0x31c] ;  /* 0x00031c00011d7983 */ /* 0x000ea80000300800 */
[----:B------:R-:W2:Y:S04]  /*51e70*/  LDL.LU.64 R20, [R1+0x150] ;  /* 0x0001500001147983 */ /* 0x000ea80000300a00 */
[----:B------:R-:W2:Y:S04]  /*51e80*/  LDL.LU.64 R24, [R1+0x148] ;  /* 0x0001480001187983 */ /* 0x000ea80000300a00 */
[----:B------:R-:W2:Y:S04]  /*51e90*/  LDL.LU R28, [R1+0x30c] ;  /* 0x00030c00011c7983 */ /* 0x000ea80000300800 */
[----:B------:R-:W2:Y:S04]  /*51ea0*/  LDL.LU R17, [R1+0x2fc] ;  /* 0x0002fc0001117983 */ /* 0x000ea80000300800 */
[----:B------:R-:W2:Y:S04]  /*51eb0*/  LDL.LU R3, [R1+0x1398] ;  /* 0x0013980001037983 */ /* 0x000ea80000300800 */
[----:B--2---:R0:W-:Y:S04]  /*51ec0*/  STG.E.U16 [R4.64], R3 ;  /* 0x0000000304007986 */ /* 0x0041e8000c101504 */
[----:B0-----:R-:W2:Y:S04]  /*51ed0*/  LDL.LU.64 R4, [R1+0x1390] ;  /* 0x0013900001047983 */ /* 0x001ea80000300a00 */
[----:B------:R-:W-:Y:S04]  /*51ee0*/  STL [R1+0x12a0], R3 ;  /* 0x0012a00301007387 */ /* 0x000fe80000100800 */
[----:B--2---:R0:W-:Y:S04]  /*51ef0*/  STG.E.U16 [R4.64], R2 ;  /* 0x0000000204007986 */ /* 0x0041e8000c101504 */
[----:B0-----:R-:W2:Y:S04]  /*51f00*/  LDL.LU.64 R4, [R1+0x1388] ;  /* 0x0013880001047983 */ /* 0x001ea80000300a00 */
[----:B------:R-:W-:Y:S01]  /*51f10*/  STL [R1+0x1290], R2 ;  /* 0x0012900201007387 */ /* 0x000fe20000100800 */
[----:B----4-:R-:W-:-:S03]  /*51f20*/  PRMT R22, R18, 0x7632, R22 ;  /* 0x0000763212167816 */ /* 0x010fc60000000016 */
[----:B--2---:R0:W-:Y:S04]  /*51f30*/  STG.E.U16 [R4.64], R0 ;  /* 0x0000000004007986 */ /* 0x0041e8000c101504 */
[----:B0-----:R-:W2:Y:S04]  /*51f40*/  LDL.LU.64 R4, [R1+0x1380] ;  /* 0x0013800001047983 */ /* 0x001ea80000300a00 */
[----:B------:R-:W-:Y:S04]  /*51f50*/  STL [R1+0x1280], R0 ;  /* 0x0012800001007387 */ /* 0x000fe80000100800 */
[----:B------:R0:W-:Y:S04]  /*51f60*/  STL.S16 [R1+0x198], R22 ;  /* 0x0001981601007387 */ /* 0x0001e80000100600 */
[----:B0-----:R-:W4:Y:S04]  /*51f70*/  LDL.LU R22, [R1+0x1378] ;  /* 0x0013780001167983 */ /* 0x001f280000300800 */
[----:B--2---:R0:W-:Y:S04]  /*51f80*/  STG.E.U16 [R4.64], R18 ;  /* 0x0000001204007986 */ /* 0x0041e8000c101504 */
[----:B0-----:R-:W2:Y:S04]  /*51f90*/  LDL.LU.64 R4, [R1+0x1370] ;  /* 0x0013700001047983 */ /* 0x001ea80000300a00 */
[----:B------:R-:W4:Y:S02]  /*51fa0*/  LDL.LU R18, [R1+0x136c] ;  /* 0x00136c0001127983 */ /* 0x000f240000300800 */
[----:B----4-:R-:W-:-:S02]  /*51fb0*/  PRMT R18, R22, 0x7632, R18 ;  /* 0x0000763216127816 */ /* 0x010fc40000000012 */
[----:B--2---:R-:W-:Y:S04]  /*51fc0*/  STG.E.U16 [R4.64], R22 ;  /* 0x0000001604007986 */ /* 0x004fe8000c101504 */
[----:B------:R0:W-:Y:S04]  /*51fd0*/  STL.S16 [R1+0x190], R18 ;  /* 0x0001901201007387 */ /* 0x0001e80000100600 */
[----:B-----5:R1:W-:Y:S04]  /*51fe0*/  STG.E.U16 [R6.64], R19 ;  /* 0x0000001306007986 */ /* 0x0203e8000c101504 */
[----:B0-----:R-:W2:Y:S04]  /*51ff0*/  LDL.LU R18, [R1+0x1368] ;  /* 0x0013680001127983 */ /* 0x001ea80000300800 */
[----:B------:R-:W4:Y:S04]  /*52000*/  LDL.LU.64 R4, [R1+0x140] ;  /* 0x0001400001047983 */ /* 0x000f280000300a00 */
[----:B------:R-:W5:Y:S04]  /*52010*/  LDL.LU R22, [R1+0x2ec] ;  /* 0x0002ec0001167983 */ /* 0x000f680000300800 */
[----:B-1----:R-:W3:Y:S01]  /*52020*/  LDL.LU.64 R6, [R1+0x1360] ;  /* 0x0013600001067983 */ /* 0x002ee20000300a00 */
[----:B--2---:R-:W-:-:S05]  /*52030*/  PRMT R18, R19, 0x7632, R18 ;  /* 0x0000763213127816 */ /* 0x004fca0000000012 */
[----:B------:R0:W-:Y:S01]  /*52040*/  STL.S16 [R1+0x188], R18 ;  /* 0x0001881201007387 */ /* 0x0001e20000100600 */
[----:B---3--:R-:W-:-:S03]  /*52050*/  PRMT R7, R6, 0x7632, R7 ;  /* 0x0000763206077816 */ /* 0x008fc60000000007 */
[----:B------:R-:W-:Y:S04]  /*52060*/  STG.E.U16 [R8.64], R6 ;  /* 0x0000000608007986 */ /* 0x000fe8000c101504 */
[----:B0-----:R-:W2:Y:S04]  /*52070*/  LDL.LU.64 R18, [R1+0x138] ;  /* 0x0001380001127983 */ /* 0x001ea80000300a00 */
[----:B------:R0:W-:Y:S04]  /*52080*/  STL.S16 [R1+0x180], R7 ;  /* 0x0001800701007387 */ /* 0x0001e80000100600 */
[----:B0-----:R-:W3:Y:S04]  /*52090*/  LDL.LU R7, [R1+0x1358] ;  /* 0x0013580001077983 */ /* 0x001ee80000300800 */
[----:B------:R-:W2:Y:S04]  /*520a0*/  LDL.LU.64 R8, [R1+0x1350] ;  /* 0x0013500001087983 */ /* 0x000ea80000300a00 */
[----:B------:R-:W2:Y:S02]  /*520b0*/  LDL.LU R6, [R1+0x134c] ;  /* 0x00134c0001067983 */ /* 0x000ea40000300800 */
[----:B--2---:R-:W-:-:S02]  /*520c0*/  PRMT R6, R13, 0x7632, R6 ;  /* 0x000076320d067816 */ /* 0x004fc40000000006 */
[----:B------:R-:W-:Y:S04]  /*520d0*/  STG.E.U16 [R8.64], R13 ;  /* 0x0000000d08007986 */ /* 0x000fe8000c101504 */
[----:B------:R0:W-:Y:S04]  /*520e0*/  STL.S16 [R1+0x178], R6 ;  /* 0x0001780601007387 */ /* 0x0001e80000100600 */
[----:B0-----:R-:W5:Y:S04]  /*520f0*/  LDL.LU R6, [R1+0x1348] ;  /* 0x0013480001067983 */ /* 0x001f680000300800 */
[----:B------:R-:W2:Y:S04]  /*52100*/  LDL.LU.64 R8, [R1+0x1340] ;  /* 0x0013400001087983 */ /* 0x000ea80000300a00 */
[----:B------:R-:W4:Y:S01]  /*52110*/  LDL.LU R13, [R1+0x133c] ;  /* 0x00133c00010d7983 */ /* 0x000f220000300800 */
[----:B---3--:R-:W-:-:S02]  /*52120*/  PRMT R7, R23, 0x7632, R7 ;  /* 0x0000763217077816 */ /* 0x008fc40000000007 */
[----:B------:R-:W-:Y:S01]  /*52130*/  PRMT R3, R29, 0x7632, R3 ;  /* 0x000076321d037816 */ /* 0x000fe20000000003 */
[----:B------:R-:W-:Y:S01]  /*52140*/  STG.E.U16 [R10.64], R12 ;  /* 0x0000000c0a007986 */ /* 0x000fe2000c101504 */
[----:B------:R-:W-:-:S03]  /*52150*/  PRMT R2, R28, 0x7632, R2 ;  /* 0x000076321c027816 */ /* 0x000fc60000000002 */
[----:B------:R-:W-:Y:S01]  /*52160*/  STG.E.U16 [R26.64], R16 ;  /* 0x000000101a007986 */ /* 0x000fe2000c101504 */
[----:B------:R-:W-:-:S03]  /*52170*/  PRMT R0, R17, 0x7632, R0 ;  /* 0x0000763211007816 */ /* 0x000fc60000000000 */
[----:B------:R-:W-:Y:S04]  /*52180*/  STG.E.U16 [R14.64], R23 ;  /* 0x000000170e007986 */ /* 0x000fe8000c101504 */
[----:B------:R-:W-:Y:S01]  /*52190*/  STG.E.U16 [R20.64], R29 ;  /* 0x0000001d14007986 */ /* 0x000fe2000c101504 */
[----:B--2---:R-:W-:Y:S02]  /*521a0*/  PRMT R9, R16, 0x7632, R9 ;  /* 0x0000763210097816 */ /* 0x004fe40000000009 */
[----:B----4-:R-:W-:-:S05]  /*521b0*/  PRMT R13, R12, 0x7632, R13 ;  /* 0x000076320c0d7816 */ /* 0x010fca000000000d */
[----:B------:R0:W-:Y:S04]  /*521c0*/  STL.S16 [R1+0x170], R13 ;  /* 0x0001700d01007387 */ /* 0x0001e80000100600 */
[----:B0-----:R-:W2:Y:S04]  /*521d0*/  LDL.LU R13, [R1+0x1338] ;  /* 0x00133800010d7983 */ /* 0x001ea80000300800 */
[----:B------:R-:W3:Y:S04]  /*521e0*/  LDL.LU.64 R10, [R1+0x1330] ;  /* 0x00133000010a7983 */ /* 0x000ee80000300a00 */
[----:B------:R-:W-:Y:S04]  /*521f0*/  STL.S16 [R1+0x168], R9 ;  /* 0x0001680901007387 */ /* 0x000fe80000100600 */
[----:B------:R-:W-:Y:S04]  /*52200*/  STL.S16 [R1+0x160], R7 ;  /* 0x0001600701007387 */ /* 0x000fe80000100600 */
[----:B------:R-:W4:Y:S04]  /*52210*/  LDL.LU R23, [R1+0x2dc] ;  /* 0x0002dc0001177983 */ /* 0x000f280000300800 */
[----:B------:R-:W-:Y:S04]  /*52220*/  STL.S16 [R1+0x158], R3 ;  /* 0x0001580301007387 */ /* 0x000fe80000100600 */
[----:B------:R-:W-:Y:S04]  /*52230*/  STL.S16 [R1+0x150], R2 ;  /* 0x0001500201007387 */ /* 0x000fe80000100600 */
[----:B------:R-:W2:Y:S04]  /*52240*/  LDL.LU.64 R20, [R1+0x130] ;  /* 0x0001300001147983 */ /* 0x000ea80000300a00 */
[----:B------:R-:W3:Y:S04]  /*52250*/  LDL.LU R12, [R1+0x2cc] ;  /* 0x0002cc00010c7983 */ /* 0x000ee80000300800 */
[----:B------:R-:W-:Y:S04]  /*52260*/  STL.S16 [R1+0x148], R0 ;  /* 0x0001480001007387 */ /* 0x000fe80000100600 */
[----:B------:R-:W2:Y:S04]  /*52270*/  LDL.LU.64 R14, [R1+0x120] ;  /* 0x00012000010e7983 */ /* 0x000ea80000300a00 */
[----:B------:R-:W-:Y:S04]  /*52280*/  STG.E.U16 [R24.64], R28 ;  /* 0x0000001c18007986 */ /* 0x000fe8000c101504 */
[----:B--2---:R0:W-:Y:S04]  /*52290*/  STL.64 [R1+0x1328], R14 ;  /* 0x0013280e01007387 */ /* 0x0041e80000100a00 */
[----:B0-----:R-:W2:Y:S04]  /*522a0*/  LDL.LU.64 R14, [R1+0x128] ;  /* 0x00012800010e7983 */ /* 0x001ea80000300a00 */
[----:B------:R-:W2:Y:S04]  /*522b0*/  LDL.LU R25, [R1+0x2bc] ;  /* 0x0002bc0001197983 */ /* 0x000ea80000300800 */
[----:B------:R-:W2:Y:S04]  /*522c0*/  LDL.LU R24, [R1+0x2ac] ;  /* 0x0002ac0001187983 */ /* 0x000ea80000300800 */
[----:B------:R-:W2:Y:S04]  /*522d0*/  LDL.LU R28, [R1+0x29c] ;  /* 0x00029c00011c7983 */ /* 0x000ea80000300800 */
[----:B------:R-:W2:Y:S01]  /*522e0*/  LDL.LU R29, [R1+0x28c] ;  /* 0x00028c00011d7983 */ /* 0x000ea20000300800 */
[----:B-----5:R-:W-:-:S03]  /*522f0*/  PRMT R6, R22, 0x7632, R6 ;  /* 0x0000763216067816 */ /* 0x020fc60000000006 */
[----:B------:R-:W-:Y:S04]  /*52300*/  STG.E.U16 [R4.64], R17 ;  /* 0x0000001104007986 */ /* 0x000fe8000c101504 */
[----:B--2---:R0:W-:Y:S04]  /*52310*/  STL.64 [R1+0x1308], R28 ;  /* 0x0013081c01007387 */ /* 0x0041e80000100a00 */
[----:B0-----:R-:W2:Y:S04]  /*52320*/  LDL.LU.64 R28, [R1+0x118] ;  /* 0x00011800011c7983 */ /* 0x001ea80000300a00 */
[----:B------:R-:W-:Y:S04]  /*52330*/  STL [R1+0x11c0], R6 ;  /* 0x0011c00601007387 */ /* 0x000fe80000100800 */
[----:B------:R-:W5:Y:S04]  /*52340*/  LDL.LU.64 R16, [R1+0x100] ;  /* 0x0001000001107983 */ /* 0x000f680000300a00 */
[----:B-----5:R0:W-:Y:S04]  /*52350*/  STL.64 [R1+0x12e8], R16 ;  /* 0x0012e81001007387 */ /* 0x0201e80000100a00 */
[----:B0-----:R-:W5:Y:S04]  /*52360*/  LDL.LU.64 R16, [R1+0x108] ;  /* 0x0001080001107983 */ /* 0x001f680000300a00 */
[----:B------:R-:W-:Y:S01]  /*52370*/  STG.E.U16 [R18.64], R22 ;  /* 0x0000001612007986 */ /* 0x000fe2000c101504 */
[----:B----4-:R-:W-:-:S02]  /*52380*/  PRMT R8, R23, 0x7632, R8 ;  /* 0x0000763217087816 */ /* 0x010fc40000000008 */
[----:B---3--:R-:W-:Y:S01]  /*52390*/  PRMT R10, R12, 0x7632, R10 ;  /* 0x000076320c0a7816 */ /* 0x008fe2000000000a */
[----:B------:R-:W-:Y:S04]  /*523a0*/  STG.E.U16 [R20.64], R23 ;  /* 0x0000001714007986 */ /* 0x000fe8000c101504 */
[----:B------:R-:W-:Y:S04]  /*523b0*/  STG.E.U16 [R14.64], R12 ;  /* 0x0000000c0e007986 */ /* 0x000fe8000c101504 */
[----:B-----5:R0:W-:Y:S04]  /*523c0*/  STL.64 [R1+0x12f8], R16 ;  /* 0x0012f81001007387 */ /* 0x0201e80000100a00 */
[----:B0-----:R-:W3:Y:S04]  /*523d0*/  LDL.LU.64 R16, [R1+0x110] ;  /* 0x0001100001107983 */ /* 0x001ee80000300a00 */
[----:B------:R-:W4:Y:S04]  /*523e0*/  LDL.LU.64 R18, [R1+0xf8] ;  /* 0x0000f80001127983 */ /* 0x000f280000300a00 */
[----:B------:R-:W5:Y:S04]  /*523f0*/  LDL.LU R6, [R1+0x25c] ;  /* 0x00025c0001067983 */ /* 0x000f680000300800 */
[----:B------:R-:W2:Y:S04]  /*52400*/  LDL.LU R0, [R1+0x24c] ;  /* 0x00024c0001007983 */ /* 0x000ea80000300800 */
[----:B------:R-:W2:Y:S04]  /*52410*/  LDL.LU.64 R2, [R1+0xe0] ;  /* 0x0000e00001027983 */ /* 0x000ea80000300a00 */
[----:B------:R-:W2:Y:S04]  /*52420*/  LDL.LU R7, [R1+0x23c] ;  /* 0x00023c0001077983 */ /* 0x000ea80000300800 */
[----:B------:R-:W2:Y:S04]  /*52430*/  LDL.LU.64 R26, [R1+0xd8] ;  /* 0x0000d800011a7983 */ /* 0x000ea80000300a00 */
[----:B------:R-:W2:Y:S04]  /*52440*/  LDL.LU R9, [R1+0x22c] ;  /* 0x00022c0001097983 */ /* 0x000ea80000300800 */
[----:B------:R-:W2:Y:S04]  /*52450*/  LDL.LU R22, [R1+0x21c] ;  /* 0x00021c0001167983 */ /* 0x000ea80000300800 */
[----:B------:R0:W-:Y:S04]  /*52460*/  STL [R1+0x11d0], R8 ;  /* 0x0011d00801007387 */ /* 0x0001e80000100800 */
[----:B0-----:R-:W2:Y:S04]  /*52470*/  LDL.LU R8, [R1+0x26c] ;  /* 0x00026c0001087983 */ /* 0x001ea80000300800 */
[----:B------:R-:W2:Y:S04]  /*52480*/  LDL.LU.64 R4, [R1+0xd0] ;  /* 0x0000d00001047983 */ /* 0x000ea80000300a00 */
[----:B------:R-:W2:Y:S04]  /*52490*/  LDL.LU.64 R20, [R1+0xc8] ;  /* 0x0000c80001147983 */ /* 0x000ea80000300a00 */
[----:B------:R-:W2:Y:S04]  /*524a0*/  LDL.LU R23, [R1+0x20c] ;  /* 0x00020c0001177983 */ /* 0x000ea80000300800 */
[----:B------:R0:W-:Y:S04]  /*524b0*/  STL [R1+0x11e0], R10 ;  /* 0x0011e00a01007387 */ /* 0x0001e80000100800 */
[----:B0-----:R-:W2:Y:S04]  /*524c0*/  LDL.LU R10, [R1+0x27c] ;  /* 0x00027c00010a7983 */ /* 0x001ea80000300800 */
[----:B------:R-:W2:Y:S04]  /*524d0*/  LDL.LU.64 R14, [R1+0x1328] ;  /* 0x00132800010e7983 */ /* 0x000ea80000300a00 */
[----:B------:R-:W3:Y:S04]  /*524e0*/  LDL.LU R12, [R1+0x1320] ;  /* 0x00132000010c7983 */ /* 0x000ee80000300800 */
[----:B--2---:R0:W-:Y:S04]  /*524f0*/  STG.E.U16 [R14.64], R25 ;  /* 0x000000190e007986 */ /* 0x0041e8000c101504 */
[----:B0-----:R-:W2:Y:S01]  /*52500*/  LDL.LU.64 R14, [R1+0x1318] ;  /* 0x00131800010e7983 */ /* 0x001ea20000300a00 */
[----:B---3--:R-:W-:-:S03]  /*52510*/  PRMT R12, R25, 0x7632, R12 ;  /* 0x00007632190c7816 */ /* 0x008fc6000000000c */
[----:B------:R-:W3:Y:S04]  /*52520*/  LDL.LU R25, [R1+0x1310] ;  /* 0x0013100001197983 */ /* 0x000ee80000300800 */
[----:B------:R0:W-:Y:S04]  /*52530*/  STG.E.U16 [R28.64], R24 ;  /* 0x000000181c007986 */ /* 0x0001e8000c101504 */
[----:B0-----:R-:W3:Y:S01]  /*52540*/  LDL.LU.64 R28, [R1+0x1308] ;  /* 0x00130800011c7983 */ /* 0x001ee20000300a00 */
[----:B--2---:R-:W-:-:S03]  /*52550*/  PRMT R14, R24, 0x7632, R14 ;  /* 0x00007632180e7816 */ /* 0x004fc6000000000e */
[----:B------:R-:W2:Y:S04]  /*52560*/  LDL.LU R24, [R1+0x1300] ;  /* 0x0013000001187983 */ /* 0x000ea80000300800 */
[----:B---3--:R0:W-:Y:S04]  /*52570*/  STG.E.U16 [R16.64], R28 ;  /* 0x0000001c10007986 */ /* 0x0081e8000c101504 */
[----:B0-----:R-:W3:Y:S01]  /*52580*/  LDL.LU.64 R16, [R1+0x12f8] ;  /* 0x0012f80001107983 */ /* 0x001ee20000300a00 */
[----:B--2---:R-:W-:-:S03]  /*52590*/  PRMT R24, R28, 0x7632, R24 ;  /* 0x000076321c187816 */ /* 0x004fc60000000018 */
[----:B------:R-:W2:Y:S04]  /*525a0*/  LDL.LU R28, [R1+0x12f0] ;  /* 0x0012f000011c7983 */ /* 0x000ea80000300800 */
[----:B---3--:R0:W-:Y:S04]  /*525b0*/  STG.E.U16 [R16.64], R29 ;  /* 0x0000001d10007986 */ /* 0x0081e8000c101504 */
[----:B0-----:R-:W3:Y:S01]  /*525c0*/  LDL.LU.64 R16, [R1+0x12e8] ;  /* 0x0012e80001107983 */ /* 0x001ee20000300a00 */
[----:B--2---:R-:W-:-:S03]  /*525d0*/  PRMT R28, R29, 0x7632, R28 ;  /* 0x000076321d1c7816 */ /* 0x004fc6000000001c */
[----:B------:R-:W2:Y:S01]  /*525e0*/  LDL.LU R29, [R1+0x12e0] ;  /* 0x0012e000011d7983 */ /* 0x000ea20000300800 */
[----:B------:R-:W-:-:S03]  /*525f0*/  PRMT R25, R8, 0x7632, R25 ;  /* 0x0000763208197816 */ /* 0x000fc60000000019 */
[----:B---3--:R-:W-:Y:S04]  /*52600*/  STG.E.U16 [R16.64], R10 ;  /* 0x0000000a10007986 */ /* 0x008fe8000c101504 */
[----:B----4-:R-:W-:Y:S01]  /*52610*/  STG.E.U16 [R18.64], R8 ;  /* 0x0000000812007986 */ /* 0x010fe2000c101504 */
[----:B--2---:R-:W-:-:S05]  /*52620*/  PRMT R29, R10, 0x7632, R29 ;  /* 0x000076320a1d7816 */ /* 0x004fca000000001d */
[----:B------:R0:W-:Y:S04]  /*52630*/  STL.64 [R1+0x1188], R28 ;  /* 0x0011881c01007387 */ /* 0x0001e80000100a00 */
[----:B0-----:R-:W2:Y:S04]  /*52640*/  LDL.LU.64 R28, [R1+0xe8] ;  /* 0x0000e800011c7983 */ /* 0x001ea80000300a00 */
[----:B------:R-:W5:Y:S04]  /*52650*/  LDL.LU.64 R16, [R1+0x12d8] ;  /* 0x0012d80001107983 */ /* 0x000f680000300a00 */
[----:B------:R0:W-:Y:S04]  /*52660*/  STL.64 [R1+0x1198], R24 ;  /* 0x0011981801007387 */ /* 0x0001e80000100a00 */
[----:B0-----:R-:W3:Y:S04]  /*52670*/  LDL.LU.64 R24, [R1+0xf0] ;  /* 0x0000f00001187983 */ /* 0x001ee80000300a00 */
[----:B------:R-:W4:Y:S01]  /*52680*/  LDL.LU.64 R18, [R1+0x12d0] ;  /* 0x0012d00001127983 */ /* 0x000f220000300a00 */
[----:B------:R-:W-:-:S02]  /*52690*/  PRMT R15, R22, 0x7632, R15 ;  /* 0x00007632160f7816 */ /* 0x000fc4000000000f */
[----:B------:R-:W-:Y:S02]  /*526a0*/  PRMT R13, R23, 0x7632, R13 ;  /* 0x00007632170d7816 */ /* 0x000fe4000000000d */
[----:B-----5:R-:W-:Y:S02]  /*526b0*/  PRMT R16, R6, 0x7632, R16 ;  /* 0x0000763206107816 */ /* 0x020fe40000000010 */
[----:B------:R-:W-:Y:S02]  /*526c0*/  PRMT R17, R9, 0x7632, R17 ;  /* 0x0000763209117816 */ /* 0x000fe40000000011 */
[----:B----4-:R-:W-:Y:S02]  /*526d0*/  PRMT R18, R0, 0x7632, R18 ;  /* 0x0000763200127816 */ /* 0x010fe40000000012 */
[----:B------:R-:W-:Y:S01]  /*526e0*/  PRMT R19, R7, 0x7632, R19 ;  /* 0x0000763207137816 */ /* 0x000fe20000000013 */
[----:B---3--:R-:W-:Y:S04]  /*526f0*/  STG.E.U16 [R24.64], R6 ;  /* 0x0000000618007986 */ /* 0x008fe8000c101504 */
[----:B------:R-:W-:Y:S04]  /*52700*/  STL.64 [R1+0x11a8], R18 ;  /* 0x0011a81201007387 */ /* 0x000fe80000100a00 */
[----:B--2---:R-:W-:Y:S04]  /*52710*/  STG.E.U16 [R28.64], R0 ;  /* 0x000000001c007986 */ /* 0x004fe8000c101504 */
[----:B------:R-:W-:Y:S04]  /*52720*/  STL.64 [R1+0x11b8], R16 ;  /* 0x0011b81001007387 */ /* 0x000fe80000100a00 */
[----:B------:R-:W-:Y:S04]  /*52730*/  STG.E.U16 [R2.64], R7 ;  /* 0x0000000702007986 */ /* 0x000fe8000c101504 */
[----:B------:R-:W-:Y:S04]  /*52740*/  STL.64 [R1+0x11c8], R14 ;  /* 0x0011c80e01007387 */ /* 0x000fe80000100a00 */
[----:B------:R0:W-:Y:S04]  /*52750*/  STG.E.U16 [R26.64], R9 ;  /* 0x000000091a007986 */ /* 0x0001e8000c101504 */
[----:B------:R-:W-:Y:S04]  /*52760*/  STL.64 [R1+0x11d8], R12 ;  /* 0x0011d80c01007387 */ /* 0x000fe80000100a00 */
[----:B0-----:R-:W2:Y:S04]  /*52770*/  LDL.LU R9, [R1+0x1fc] ;  /* 0x0001fc0001097983 */ /* 0x001ea80000300800 */
[----:B------:R-:W3:Y:S04]  /*52780*/  LDL.LU R7, [R1+0x1ec] ;  /* 0x0001ec0001077983 */ /* 0x000ee80000300800 */
[----:B------:R-:W4:Y:S04]  /*52790*/  LDL.LU R3, [R1+0x1dc] ;  /* 0x0001dc0001037983 */ /* 0x000f280000300800 */
[----:B------:R-:W4:Y:S04]  /*527a0*/  LDL.LU R2, [R1+0x1cc] ;  /* 0x0001cc0001027983 */ /* 0x000f280000300800 */
[----:B----4-:R0:W-:Y:S04]  /*527b0*/  STL.64 [R1+0x12b8], R2 ;  /* 0x0012b80201007387 */ /* 0x0101e80000100a00 */
[----:B0-----:R-:W4:Y:S04]  /*527c0*/  LDL.LU.64 R2, [R1+0xb8] ;  /* 0x0000b80001027983 */ /* 0x001f280000300a00 */
[----:B----4-:R0:W-:Y:S04]  /*527d0*/  STL.64 [R1+0x12c8], R2 ;  /* 0x0012c80201007387 */ /* 0x0101e80000100a00 */
[----:B0-----:R-:W4:Y:S04]  /*527e0*/  LDL.LU.64 R2, [R1+0xc0] ;  /* 0x0000c00001027983 */ /* 0x001f280000300a00 */
[----:B------:R-:W5:Y:S04]  /*527f0*/  LDL.LU R0, [R1+0x1bc] ;  /* 0x0001bc0001007983 */ /* 0x000f680000300800 */
[----:B------:R-:W2:Y:S04]  /*52800*/  LDL.LU.S16 R10, [R1+0x158] ;  /* 0x00015800010a7983 */ /* 0x000ea80000300600 */
[----:B--2---:R0:W-:Y:S04]  /*52810*/  STL [R1+0x11f0], R10 ;  /* 0x0011f00a01007387 */ /* 0x0041e80000100800 */
[----:B0-----:R-:W2:Y:S04]  /*52820*/  LDL.LU.S16 R10, [R1+0x160] ;  /* 0x00016000010a7983 */ /* 0x001ea80000300600 */
        /* <DEDUP_REMOVED lines=15> */
[----:B0-----:R-:W2:Y:S04]  /*52920*/  LDL.LU R10, [R1+0x1ac] ;  /* 0x0001ac00010a7983 */ /* 0x001ea80000300800 */
        /* <DEDUP_REMOVED lines=25> */
[----:B------:R-:W-:Y:S01]  /*52ac0*/  STG.E.U16 [R4.64], R22 ;  /* 0x0000001604007986 */ /* 0x000fe2000c101504 */
[----:B------:R-:W-:-:S03]  /*52ad0*/  PRMT R11, R9, 0x7632, R11 ;  /* 0x00007632090b7816 */ /* 0x000fc6000000000b */
[----:B------:R-:W-:Y:S04]  /*52ae0*/  STG.E.U16 [R20.64], R23 ;  /* 0x0000001714007986 */ /* 0x000fe8000c101504 */
[----:B----4-:R-:W-:Y:S04]  /*52af0*/  STG.E.U16 [R2.64], R9 ;  /* 0x0000000902007986 */ /* 0x010fe8000c101504 */
[----:B--2---:R0:W-:Y:S04]  /*52b00*/  STL.64 [R1+0x12a8], R12 ;  /* 0x0012a80c01007387 */ /* 0x0041e80000100a00 */
[----:B0-----:R-:W2:Y:S04]  /*52b10*/  LDL.LU.64 R12, [R1+0xb0] ;  /* 0x0000b000010c7983 */ /* 0x001ea80000300a00 */
[----:B------:R-:W4:Y:S04]  /*52b20*/  LDL.LU.S16 R8, [R1+0x150] ;  /* 0x0001500001087983 */ /* 0x000f280000300600 */
[----:B------:R-:W2:Y:S04]  /*52b30*/  LDL.LU.64 R14, [R1+0x40] ;  /* 0x00004000010e7983 */ /* 0x000ea80000300a00 */
[----:B------:R-:W2:Y:S04]  /*52b40*/  LDL.LU.S16 R6, [R1+0x148] ;  /* 0x0001480001067983 */ /* 0x000ea80000300600 */
[----:B------:R-:W2:Y:S04]  /*52b50*/  LDL.LU.64 R16, [R1+0x38] ;  /* 0x0000380001107983 */ /* 0x000ea80000300a00 */
[----:B------:R-:W2:Y:S04]  /*52b60*/  LDL.LU.64 R18, [R1+0x30] ;  /* 0x0000300001127983 */ /* 0x000ea80000300a00 */
[----:B------:R-:W2:Y:S04]  /*52b70*/  LDL.LU.64 R24, [R1+0x28] ;  /* 0x0000280001187983 */ /* 0x000ea80000300a00 */
[----:B------:R-:W2:Y:S04]  /*52b80*/  LDL.LU.64 R28, [R1+0x20] ;  /* 0x00002000011c7983 */ /* 0x000ea80000300a00 */
[----:B------:R-:W2:Y:S04]  /*52b90*/  LDL.LU.64 R26, [R1+0x18] ;  /* 0x00001800011a7983 */ /* 0x000ea80000300a00 */
[----:B------:R-:W2:Y:S04]  /*52ba0*/  LDL.LU.64 R4, [R1+0x10] ;  /* 0x0000100001047983 */ /* 0x000ea80000300a00 */
[----:B------:R-:W2:Y:S04]  /*52bb0*/  LDL.LU.64 R20, [R1+0x8] ;  /* 0x0000080001147983 */ /* 0x000ea80000300a00 */
[----:B------:R-:W2:Y:S04]  /*52bc0*/  LDL.LU.64 R22, [R1] ;  /* 0x0000000001167983 */ /* 0x000ea80000300a00 */
[----:B------:R-:W3:Y:S04]  /*52bd0*/  LDL.LU.64 R2, [R1+0x12c8] ;  /* 0x0012c80001027983 */ /* 0x000ee80000300a00 */
[----:B------:R-:W2:Y:S04]  /*52be0*/  LDL.LU R9, [R1+0x12c0] ;  /* 0x0012c00001097983 */ /* 0x000ea80000300800 */
[----:B---3--:R0:W-:Y:S01]  /*52bf0*/  STG.E.U16 [R2.64], R7 ;  /* 0x0000000702007986 */ /* 0x0081e2000c101504 */
[----:B--2---:R-:W-:-:S03]  /*52c00*/  PRMT R9, R7, 0x7632, R9 ;  /* 0x0000763207097816 */ /* 0x004fc60000000009 */
[----:B0-----:R-:W2:Y:S04]  /*52c10*/  LDL.LU.64 R2, [R1+0x12b8] ;  /* 0x0012b80001027983 */ /* 0x001ea80000300a00 */
[----:B------:R-:W3:Y:S04]  /*52c20*/  LDL.LU R7, [R1+0x12b0] ;  /* 0x0012b00001077983 */ /* 0x000ee80000300800 */
[----:B--2---:R0:W-:Y:S01]  /*52c30*/  STG.E.U16 [R12.64], R3 ;  /* 0x000000030c007986 */ /* 0x0041e2000c101504 */
[----:B---3--:R-:W-:-:S03]  /*52c40*/  PRMT R7, R3, 0x7632, R7 ;  /* 0x0000763203077816 */ /* 0x008fc60000000007 */
[----:B0-----:R-:W2:Y:S04]  /*52c50*/  LDL.LU.64 R12, [R1+0x12a8] ;  /* 0x0012a800010c7983 */ /* 0x001ea80000300a00 */
[----:B------:R-:W3:Y:S04]  /*52c60*/  LDL.LU R3, [R1+0x12a0] ;  /* 0x0012a00001037983 */ /* 0x000ee80000300800 */
[----:B--2---:R0:W-:Y:S01]  /*52c70*/  STG.E.U16 [R12.64], R2 ;  /* 0x000000020c007986 */ /* 0x0041e2000c101504 */
[----:B---3--:R-:W-:-:S03]  /*52c80*/  PRMT R3, R2, 0x7632, R3 ;  /* 0x0000763202037816 */ /* 0x008fc60000000003 */
[----:B0-----:R-:W5:Y:S04]  /*52c90*/  LDL.LU.64 R12, [R1+0x1298] ;  /* 0x00129800010c7983 */ /* 0x001f680000300a00 */
[----:B------:R-:W2:Y:S04]  /*52ca0*/  LDL.LU R2, [R1+0x1290] ;  /* 0x0012900001027983 */ /* 0x000ea80000300800 */
[----:B-----5:R0:W-:Y:S01]  /*52cb0*/  STG.E.U16 [R12.64], R0 ;  /* 0x000000000c007986 */ /* 0x0201e2000c101504 */
[----:B--2---:R-:W-:-:S03]  /*52cc0*/  PRMT R2, R0, 0x7632, R2 ;  /* 0x0000763200027816 */ /* 0x004fc60000000002 */
[----:B0-----:R-:W2:Y:S04]  /*52cd0*/  LDL.LU.64 R12, [R1+0x1288] ;  /* 0x00128800010c7983 */ /* 0x001ea80000300a00 */
[----:B------:R-:W3:Y:S04]  /*52ce0*/  LDL.LU R0, [R1+0x1280] ;  /* 0x0012800001007983 */ /* 0x000ee80000300800 */
[----:B--2---:R0:W-:Y:S01]  /*52cf0*/  STG.E.U16 [R12.64], R10 ;  /* 0x0000000a0c007986 */ /* 0x0041e2000c101504 */
[----:B---3--:R-:W-:-:S03]  /*52d00*/  PRMT R0, R10, 0x7632, R0 ;  /* 0x000076320a007816 */ /* 0x008fc60000000000 */
[----:B0-----:R-:W2:Y:S04]  /*52d10*/  LDL.LU.64 R12, [R1+0x1278] ;  /* 0x00127800010c7983 */ /* 0x001ea80000300a00 */
[----:B------:R-:W2:Y:S04]  /*52d20*/  LDL.LU R10, [R1+0x1270] ;  /* 0x00127000010a7983 */ /* 0x000ea80000300800 */
[----:B--2---:R0:W-:Y:S04]  /*52d30*/  STG.E.U16 [R12.64], R10 ;  /* 0x0000000a0c007986 */ /* 0x0041e8000c101504 */
        /* <DEDUP_REMOVED lines=24> */
[----:B0-----:R-:W4:Y:S04]  /*52ec0*/  LDL.LU.64 R12, [R1+0x11e8] ;  /* 0x0011e800010c7983 */ /* 0x001f280000300a00 */
[----:B------:R-:W2:Y:S04]  /*52ed0*/  LDL.LU R10, [R1+0x11e0] ;  /* 0x0011e000010a7983 */ /* 0x000ea80000300800 */
[----:B----4-:R0:W-:Y:S04]  /*52ee0*/  STG.E.U16 [R12.64], R8 ;  /* 0x000000080c007986 */ /* 0x0101e8000c101504 */
[----:B------:R1:W-:Y:S04]  /*52ef0*/  STG.E.U16 [R14.64], R6 ;  /* 0x000000060e007986 */ /* 0x0003e8000c101504 */
[----:B0-----:R-:W3:Y:S04]  /*52f00*/  LDL.LU.64 R12, [R1+0x11d8] ;  /* 0x0011d800010c7983 */ /* 0x001ee80000300a00 */
[----:B------:R-:W4:Y:S04]  /*52f10*/  LDL.LU R8, [R1+0x11d0] ;  /* 0x0011d00001087983 */ /* 0x000f280000300800 */
[----:B-1----:R-:W5:Y:S04]  /*52f20*/  LDL.LU.64 R14, [R1+0x11c8] ;  /* 0x0011c800010e7983 */ /* 0x002f680000300a00 */
[----:B------:R-:W2:Y:S04]  /*52f30*/  LDL.LU R6, [R1+0x11c0] ;  /* 0x0011c00001067983 */ /* 0x000ea80000300800 */
[----:B--2---:R0:W-:Y:S04]  /*52f40*/  STG.E.U16 [R16.64], R6 ;  /* 0x0000000610007986 */ /* 0x0041e8000c101504 */
[----:B----4-:R1:W-:Y:S04]  /*52f50*/  STG.E.U16 [R18.64], R8 ;  /* 0x0000000812007986 */ /* 0x0103e8000c101504 */
[----:B------:R2:W-:Y:S04]  /*52f60*/  STG.E.U16 [R24.64], R10 ;  /* 0x0000000a18007986 */ /* 0x0005e8000c101504 */
[----:B0-----:R-:W4:Y:S04]  /*52f70*/  LDL.LU.64 R16, [R1+0x11b8] ;  /* 0x0011b80001107983 */ /* 0x001f280000300a00 */
[----:B------:R-:W4:Y:S04]  /*52f80*/  LDL.LU R6, [R1+0x11b0] ;  /* 0x0011b00001067983 */ /* 0x000f280000300800 */
[----:B-1----:R-:W4:Y:S04]  /*52f90*/  LDL.LU.64 R18, [R1+0x11a8] ;  /* 0x0011a80001127983 */ /* 0x002f280000300a00 */
[----:B------:R-:W4:Y:S04]  /*52fa0*/  LDL.LU R8, [R1+0x11a0] ;  /* 0x0011a00001087983 */ /* 0x000f280000300800 */
[----:B--2---:R-:W2:Y:S04]  /*52fb0*/  LDL.LU.64 R24, [R1+0x1198] ;  /* 0x0011980001187983 */ /* 0x004ea80000300a00 */
[----:B------:R-:W4:Y:S04]  /*52fc0*/  LDL.LU R10, [R1+0x1190] ;  /* 0x00119000010a7983 */ /* 0x000f280000300800 */
[----:B---3--:R0:W-:Y:S04]  /*52fd0*/  STG.E.U16 [R28.64], R12 ;  /* 0x0000000c1c007986 */ /* 0x0081e8000c101504 */
[----:B0-----:R-:W3:Y:S04]  /*52fe0*/  LDL.LU.64 R28, [R1+0x1188] ;  /* 0x00118800011c7983 */ /* 0x001ee80000300a00 */
[----:B------:R-:W4:Y:S04]  /*52ff0*/  LDL.LU R12, [R1+0x1180] ;  /* 0x00118000010c7983 */ /* 0x000f280000300800 */
[----:B-----5:R0:W-:Y:S04]  /*53000*/  STG.E.U16 [R26.64], R14 ;  /* 0x0000000e1a007986 */ /* 0x0201e8000c101504 */
[----:B0-----:R-:W5:Y:S04]  /*53010*/  LDL.LU.64 R26, [R1+0x1178] ;  /* 0x00117800011a7983 */ /* 0x001f680000300a00 */
[----:B------:R-:W4:Y:S04]  /*53020*/  LDL.LU R14, [R1+0x1170] ;  /* 0x00117000010e7983 */ /* 0x000f280000300800 */
[----:B--2---:R0:W-:Y:S04]  /*53030*/  STG.E.U16 [R4.64], R24 ;  /* 0x0000001804007986 */ /* 0x0041e8000c101504 */
[----:B0-----:R-:W2:Y:S01]  /*53040*/  LDL.LU.64 R4, [R1+0x1168] ;  /* 0x0011680001047983 */ /* 0x001ea20000300a00 */
[----:B------:R-:W4:Y:S03]  /*53050*/  LDL.LU R24, [R1+0x1160] ;  /* 0x0011600001187983 */ /* 0x000f260000300800 */
[----:B---3--:R0:W-:Y:S01]  /*53060*/  STG.E.U16 [R20.64], R28 ;  /* 0x0000001c14007986 */ /* 0x0081e2000c101504 */
[----:B------:R1:W-:Y:S03]  /*53070*/  STG.E.U16 [R22.64], R29 ;  /* 0x0000001d16007986 */ /* 0x0003e6000c101504 */
[----:B0-----:R-:W3:Y:S01]  /*53080*/  LDL.LU.64 R20, [R1+0x1158] ;  /* 0x0011580001147983 */ /* 0x001ee20000300a00 */
[----:B------:R-:W2:Y:S02]  /*53090*/  LDL.LU R28, [R1+0x1150] ;  /* 0x00115000011c7983 */ /* 0x000ea40000300800 */
[----:B-1----:R-:W2:Y:S02]  /*530a0*/  LDL.LU.64 R22, [R1+0x1148] ;  /* 0x0011480001167983 */ /* 0x002ea40000300a00 */
[----:B------:R-:W2:Y:S02]  /*530b0*/  LDL.LU R29, [R1+0x1144] ;  /* 0x00114400011d7983 */ /* 0x000ea40000300800 */
[----:B--2---:R0:W-:Y:S04]  /*530c0*/  STG.E.U16 [R28.64], R25 ;  /* 0x000000191c007986 */ /* 0x0041e8000c101504 */
[----:B0-----:R-:W4:Y:S04]  /*530d0*/  LDL.LU R25, [R1+0x1140] ;  /* 0x0011400001197983 */ /* 0x001f280000300800 */
[----:B----4-:R0:W-:Y:S01]  /*530e0*/  STG.E.U16 [R24.64], R16 ;  /* 0x0000001018007986 */ /* 0x0101e2000c101504 */
[----:B------:R1:W-:Y:S03]  /*530f0*/  STG.E.U16 [R22.64], R18 ;  /* 0x0000001216007986 */ /* 0x0003e6000c101504 */
[----:B0-----:R-:W2:Y:S01]  /*53100*/  LDL.LU R16, [R1+0x113c] ;  /* 0x00113c0001107983 */ /* 0x001ea20000300800 */
[----:B-1----:R-:W4:Y:S02]  /*53110*/  LDL.LU R18, [R1+0x1138] ;  /* 0x0011380001127983 */ /* 0x002f240000300800 */
[----:B------:R-:W2:Y:S02]  /*53120*/  LDL.LU R24, [R1+0x1a0] ;  /* 0x0001a00001187983 */ /* 0x000ea40000300800 */
[----:B---3--:R0:W-:Y:S01]  /*53130*/  STG.E.U16 [R20.64], R19 ;  /* 0x0000001314007986 */ /* 0x0081e2000c101504 */
[----:B--2---:R1:W-:Y:S01]  /*53140*/  STL [R1+0x1110], R24 ;  /* 0x0011101801007387 */ /* 0x0043e20000100800 */
[----:B0-----:R-:W4:Y:S03]  /*53150*/  LDL.LU R19, [R1+0x1134] ;  /* 0x0011340001137983 */ /* 0x001f260000300800 */
[----:B-1----:R-:W2:Y:S04]  /*53160*/  LDL.LU R24, [R1+0x83c] ;  /* 0x00083c0001187983 */ /* 0x002ea80000300800 */
[----:B--2---:R0:W-:Y:S04]  /*53170*/  STL [R1+0x1114], R24 ;  /* 0x0011141801007387 */ /* 0x0041e80000100800 */
[----:B0-----:R-:W2:Y:S04]  /*53180*/  LDL.LU R24, [R1+0x840] ;  /* 0x0008400001187983 */ /* 0x001ea80000300800 */
[----:B----4-:R-:W-:Y:S04]  /*53190*/  STG.E.U16 [R18.64], R17 ;  /* 0x0000001112007986 */ /* 0x010fe8000c101504 */
[----:B--2---:R0:W-:Y:S04]  /*531a0*/  STL [R1+0x1118], R24 ;  /* 0x0011181801007387 */ /* 0x0041e80000100800 */
[----:B0-----:R-:W2:Y:S01]  /*531b0*/  LDL.LU R24, [R1+0x844] ;  /* 0x0008440001187983 */ /* 0x001ea20000300800 */
[----:B------:R-:W3:Y:S02]  /*531c0*/  LDL.LU R20, [R1+0x764] ;  /* 0x0007640001147983 */ /* 0x000ee40000300800 */
[----:B------:R-:W4:Y:S02]  /*531d0*/  LDL.LU R21, [R1+0x75c] ;  /* 0x00075c0001157983 */ /* 0x000f240000300800 */
[----:B------:R-:W2:Y:S01]  /*531e0*/  LDL.LU R22, [R1+0x758] ;  /* 0x0007580001167983 */ /* 0x000ea20000300800 */
[----:B------:R-:W2:Y:S01]  /*531f0*/  LDL.LU R23, [R1+0x814] ;  /* 0x0008140001177983 */ /* 0x000ea20000300800 */
[----:B------:R-:W2:Y:S02]  /*53200*/  LDL.LU R25, [R1+0x810] ;  /* 0x0008100001197983 */ /* 0x000ea40000300800 */
[----:B------:R-:W2:Y:S02]  /*53210*/  LDL.LU R28, [R1+0x80c] ;  /* 0x00080c00011c7983 */ /* 0x000ea40000300800 */
[----:B------:R-:W2:Y:S01]  /*53220*/  LDL.LU R29, [R1+0x808] ;  /* 0x00080800011d7983 */ /* 0x000ea20000300800 */
[----:B------:R-:W2:Y:S01]  /*53230*/  LDL.LU R17, [R1+0x1130] ;  /* 0x0011300001117983 */ /* 0x000ea20000300800 */
[----:B------:R-:W3:Y:S02]  /*53240*/  LDL.LU R18, [R1+0x76c] ;  /* 0x00076c0001127983 */ /* 0x000ee40000300800 */
[----:B------:R-:W3:Y:S01]  /*53250*/  LDL.LU R19, [R1+0x818] ;  /* 0x0008180001137983 */ /* 0x000ee20000300800 */
[----:B--2---:R0:W-:Y:S04]  /*53260*/  STG.E.U16 [R16.64], R15 ;  /* 0x0000000f10007986 */ /* 0x0041e8000c101504 */
[----:B0-----:R-:W2:Y:S01]  /*53270*/  LDL.LU R15, [R1+0x112c] ;  /* 0x00112c00010f7983 */ /* 0x001ea20000300800 */
        /* <DEDUP_REMOVED lines=18> */
[----:B--2---:R0:W-:Y:S01]  /*533a0*/  STG.E.U16 [R6.64], R3 ;  /* 0x0000000306007986 */ /* 0x0041e2000c101504 */
[----:B-----5:R1:W-:Y:S02]  /*533b0*/  STG.E.U16 [R26.64], R2 ;  /* 0x000000021a007986 */ /* 0x0203e4000c101504 */
[----:B------:R2:W-:Y:S02]  /*533c0*/  STG.E.U16 [R4.64], R0 ;  /* 0x0000000004007986 */ /* 0x0005e4000c101504 */
[----:B---3--:R-:W-:Y:S01]  /*533d0*/  FFMA R12, R13, 0.69314718246459960938, R12 ;  /* 0x3f3172180d0c7823 */ /* 0x008fe2000000000c */
[----:B0-----:R-:W3:Y:S01]  /*533e0*/  LDL.LU R6, [R1+0x54c] ;  /* 0x00054c0001067983 */ /* 0x001ee20000300800 */
[----:B------:R-:W5:Y:S02]  /*533f0*/  LDL.LU R7, [R1+0x550] ;  /* 0x0005500001077983 */ /* 0x000f640000300800 */
[----:B------:R-:W3:Y:S02]  /*53400*/  LDL.LU R3, [R1+0x828] ;  /* 0x0008280001037983 */ /* 0x000ee40000300800 */
[----:B-1----:R-:W3:Y:S01]  /*53410*/  LDL.LU R2, [R1+0x834] ;  /* 0x0008340001027983 */ /* 0x002ee20000300800 */
[----:B------:R-:W3:Y:S01]  /*53420*/  LDL.LU R26, [R1+0x830] ;  /* 0x00083000011a7983 */ /* 0x000ee20000300800 */
[----:B------:R-:W3:Y:S02]  /*53430*/  LDL.LU R27, [R1+0x82c] ;  /* 0x00082c00011b7983 */ /* 0x000ee40000300800 */
[----:B--2---:R-:W2:Y:S02]  /*53440*/  LDL.LU R4, [R1+0x52c] ;  /* 0x00052c0001047983 */ /* 0x004ea40000300800 */
[----:B------:R-:W3:Y:S01]  /*53450*/  LDL.LU R5, [R1+0x548] ;  /* 0x0005480001057983 */ /* 0x000ee20000300800 */
[----:B------:R-:W5:Y:S04]  /*53460*/  LDL.LU R0, [R1+0x838] ;  /* 0x0008380001007983 */ /* 0x000f680000300800 */
[----:B------:R-:W-:Y:S01]  /*53470*/  BAR.SYNC.DEFER_BLOCKING 0x0 ;  /* 0x0000000000007b1d */ /* 0x000fe20000010000 */
[----:B--2---:R-:W-:-:S05]  /*53480*/  FFMA R4, R4, 0.69314718246459960938, R24 ;  /* 0x3f31721804047823 */ /* 0x004fca0000000018 */
[----:B------:R-:W3:Y:S02]  /*53490*/  LDL.LU R24, [R1+0x1118] ;  /* 0x0011180001187983 */ /* 0x000ee40000300800 */
[----:B---3--:R-:W-:Y:S02]  /*534a0*/  FFMA R5, R5, 0.69314718246459960938, R24 ;  /* 0x3f31721805057823 */ /* 0x008fe40000000018 */
[----:B------:R-:W2:Y:S02]  /*534b0*/  LDL.LU R24, [R1+0x1114] ;  /* 0x0011140001187983 */ /* 0x000ea40000300800 */
[----:B--2---:R-:W-:Y:S02]  /*534c0*/  FFMA R6, R6, 0.69314718246459960938, R24 ;  /* 0x3f31721806067823 */ /* 0x004fe40000000018 */
[----:B------:R-:W2:Y:S01]  /*534d0*/  LDL.LU R24, [R1+0x1110] ;  /* 0x0011100001187983 */ /* 0x000ea20000300800 */
[----:B------:R-:W-:Y:S01]  /*534e0*/  FFMA R13, R16, 0.69314718246459960938, R14 ;  /* 0x3f317218100d7823 */ /* 0x000fe2000000000e */
[----:B------:R-:W-:-:S02]  /*534f0*/  FSEL R15, R15, -INF , P5 ;  /* 0xff8000000f0f7808 */ /* 0x000fc40002800000 */
[----:B------:R-:W-:Y:S01]  /*53500*/  FSEL R16, R18, -INF , P4 ;  /* 0xff80000012107808 */ /* 0x000fe20002000000 */
[----:B----4-:R-:W-:Y:S02]  /*53510*/  FSEL R18, R21, -INF , P2 ;  /* 0xff80000015127808 */ /* 0x010fe40001000000 */
[----:B------:R-:W-:Y:S01]  /*53520*/  FFMA R15, R15, 0.69314718246459960938, R19 ;  /* 0x3f3172180f0f7823 */ /* 0x000fe20000000013 */
[----:B------:R-:W-:Y:S01]  /*53530*/  FSEL R19, R22, -INF , P1 ;  /* 0xff80000016137808 */ /* 0x000fe20000800000 */
[----:B-----5:R-:W-:Y:S02]  /*53540*/  FFMA R7, R7, 0.69314718246459960938, R0 ;  /* 0x3f31721807077823 */ /* 0x020fe40000000000 */
[----:B------:R-:W-:Y:S02]  /*53550*/  FFMA R8, R8, 0.69314718246459960938, R2 ;  /* 0x3f31721808087823 */ /* 0x000fe40000000002 */
[----:B------:R-:W-:Y:S02]  /*53560*/  FFMA R9, R9, 0.69314718246459960938, R26 ;  /* 0x3f31721809097823 */ /* 0x000fe4000000001a */
[----:B------:R-:W-:-:S02]  /*53570*/  FFMA R10, R10, 0.69314718246459960938, R27 ;  /* 0x3f3172180a0a7823 */ /* 0x000fc4000000001b */
[----:B------:R-:W-:Y:S02]  /*53580*/  FFMA R11, R11, 0.69314718246459960938, R3 ;  /* 0x3f3172180b0b7823 */ /* 0x000fe40000000003 */
[----:B------:R-:W-:Y:S02]  /*53590*/  FFMA R16, R16, 0.69314718246459960938, R23 ;  /* 0x3f31721810107823 */ /* 0x000fe40000000017 */
[----:B------:R-:W-:Y:S02]  /*535a0*/  FFMA R18, R18, 0.69314718246459960938, R28 ;  /* 0x3f31721812127823 */ /* 0x000fe4000000001c */
[----:B------:R-:W-:Y:S02]  /*535b0*/  FFMA R19, R19, 0.69314718246459960938, R29 ;  /* 0x3f31721813137823 */ /* 0x000fe4000000001d */
[----:B--2---:R-:W-:Y:S02]  /*535c0*/  FFMA R14, R24, 0.69314718246459960938, R17 ;  /* 0x3f317218180e7823 */ /* 0x004fe40000000011 */
[----:B------:R-:W0:Y:S01]  /*535d0*/  S2R R24, SR_TID.X ;  /* 0x0000000000187919 */ /* 0x000e220000002100 */
[----:B------:R-:W-:-:S05]  /*535e0*/  FSEL R17, R20, -INF , P3 ;  /* 0xff80000014117808 */ /* 0x000fca0001800000 */
[----:B------:R-:W-:Y:S01]  /*535f0*/  FFMA R17, R17, 0.69314718246459960938, R25 ;  /* 0x3f31721811117823 */ /* 0x000fe20000000019 */
[----:B0-----:R-:W-:-:S04]  /*53600*/  SHF.L.U32 R24, R24, 0x2, RZ ;  /* 0x0000000218187819 */ /* 0x001fc800000006ff */
[----:B------:R-:W-:-:S05]  /*53610*/  LOP3.LUT R0, R24, 0x70, RZ, 0xc0, !PT ;  /* 0x0000007018007812 */ /* 0x000fca00078ec0ff */
[----:B------:R0:W-:Y:S04]  /*53620*/  STS.128 [R0], R4 ;  /* 0x0000000400007388 */ /* 0x0001e80000000c00 */
[----:B------:R0:W-:Y:S04]  /*53630*/  STS.128 [R0+0x80], R8 ;  /* 0x0000800800007388 */ /* 0x0001e80000000c00 */
[----:B------:R0:W-:Y:S04]  /*53640*/  STS.128 [R0+0x100], R12 ;  /* 0x0001000c00007388 */ /* 0x0001e80000000c00 */
[----:B------:R0:W-:Y:S01]  /*53650*/  STS.128 [R0+0x180], R16 ;  /* 0x0001801000007388 */ /* 0x0001e20000000c00 */
[----:B------:R-:W-:Y:S06]  /*53660*/  BAR.SYNC.DEFER_BLOCKING 0x0 ;  /* 0x0000000000007b1d */ /* 0x000fec0000010000 */
[----:B------:R-:W-:Y:S05]  /*53670*/  @P0 EXIT ;  /* 0x000000000000094d */ /* 0x000fea0003800000 */
[----:B0-----:R-:W2:Y:S04]  /*53680*/  LDL.LU R25, [R1+0x1a4] ;  /* 0x0001a40001197983 */ /* 0x001ea80000300800 */
[----:B------:R-:W3:Y:S04]  /*53690*/  LDL.LU R29, [R1+0xd1c] ;  /* 0x000d1c00011d7983 */ /* 0x000ee80000300800 */
[----:B------:R-:W0:Y:S02]  /*536a0*/  S2R R28, SR_CTAID.Y ;  /* 0x00000000001c7919 */ /* 0x000e240000002600 */
[----:B0-----:R-:W-:-:S04]  /*536b0*/  IMAD R0, R28, c[0x0][0x1cc], RZ ;  /* 0x000073001c007a24 */ /* 0x001fc800078e02ff */
[C---:B------:R-:W-:Y:S02]  /*536c0*/  IMAD.SHL.U32 R2, R0.reuse, 0x4, RZ ;  /* 0x0000000400027824 */ /* 0x040fe400078e00ff */
[----:B------:R-:W-:Y:S01]  /*536d0*/  IMAD.HI R0, R0, 0x4, RZ ;  /* 0x0000000400007827 */ /* 0x000fe200078e02ff */
[----:B--2---:R-:W0:Y:S01]  /*536e0*/  LDS R7, [R25] ;  /* 0x0000000019077984 */ /* 0x004e220000000800 */
[C---:B---3--:R-:W-:Y:S02]  /*536f0*/  SHF.L.U32 R3, R29.reuse, 0x2, RZ ;  /* 0x000000021d037819 */ /* 0x048fe400000006ff */
[----:B------:R-:W-:Y:S02]  /*53700*/  IMAD.HI R5, R29, 0x4, RZ ;  /* 0x000000041d057827 */ /* 0x000fe400078e02ff */
[----:B------:R-:W-:-:S04]  /*53710*/  IADD3 R2, P0, P1, R3, c[0x0][0x180], R2 ;  /* 0x0000600003027a10 */ /* 0x000fc8000791e002 */
[----:B------:R-:W-:-:S05]  /*53720*/  IADD3.X R3, R5, c[0x0][0x184], R0, P0, P1 ;  /* 0x0000610005037a10 */ /* 0x000fca00007e2400 */
[----:B0-----:R-:W-:Y:S01]  /*53730*/  STG.E [R2.64], R7 ;  /* 0x0000000702007986 */ /* 0x001fe2000c101904 */
[----:B------:R-:W-:Y:S05]  /*53740*/  EXIT ;  /* 0x000000000000794d */ /* 0x000fea0003800000 */
.L_x_2:
[----:B------:R-:W-:-:S00]  /*53750*/  BRA `(.L_x_2) ;  /* 0xfffffff000007947 */ /* 0x000fc0000383ffff */
[----:B------:R-:W-:-:S00]  /*53760*/  NOP ;  /* 0x0000000000007918 */ /* 0x000fc00000000000 */
        /* <DEDUP_REMOVED lines=9> */
.L_x_3:


//--------------------- .nv.global.init           --------------------------
	.section	.nv.global.init,"aw",@progbits
.nv.global.init:
	.type		_$_str,@object
	.size		_$_str,(.L_0 - _$_str)
_$_str:
        /*0000*/ 	.byte	0x5f, 0x5f, 0x43, 0x55, 0x44, 0x41, 0x5f, 0x46, 0x54, 0x5a, 0x00
.L_0:


//--------------------- .nv.shared.attn_fwd       --------------------------
	.section	.nv.shared.attn_fwd,"aw",@nobits
	.sectionflags	@""
	.align	16
